	.target	sm_90a

	.elftype	@"ET_EXEC"


//--------------------- .note.nv.tkinfo           --------------------------
	.section	.note.nv.tkinfo,"",@"SHT_NOTE"
	.sectionflags	@"SHF_NOTE_NV_TKINFO"
	.tkinfo
        /*0018*/ 	.word	0x00000002
        /*0030*/ 	.string	""
        /*0030*/ 	.string	"ptxas"
        /*0030*/ 	.string	"Cuda compilation tools, release 13.0, V13.0.88"
        /*0030*/ 	.string	"Build cuda_13.0.r13.0/compiler.36424714_0"
        /*0030*/ 	.string	"-arch sm_90a -m 64 "



//--------------------- .note.nv.cuinfo           --------------------------
	.section	.note.nv.cuinfo,"",@"SHT_NOTE"
	.sectionflags	@"SHF_NOTE_NV_CUINFO"
        /*0018*/ 	.short	0x0002
        /*001a*/ 	.short	0x005a
        /*001c*/ 	.short	0x0082
	.zero		2


//--------------------- .nv.info                  --------------------------
	.section	.nv.info,"",@"SHT_CUDA_INFO"
	.align	4


	//----- nvinfo : EIATTR_REGCOUNT
	.align		4
        /*0000*/ 	.byte	0x04, 0x2f
        /*0002*/ 	.short	(.L_12 - .L_11)
	.align		4
.L_11:
        /*0004*/ 	.word	index@(_ZN7cutlass13device_kernelINS_4gemm6kernel13GemmUniversalIN4cute5tupleIJiiiiEEENS1_10collective13CollectiveMmaINS1_37MainloopSm90TmaGmmaWarpSpecializedFP8ILi8ENS5_IJNS4_1CILi2EEENSA_ILi1EEESC_EEENS1_35KernelTmaWarpSpecializedCooperativeEEENS5_IJNSA_ILi192EEENSA_ILi240EEENSA_ILi64EEEEEENS_12float_e4m3_tENS5_IJlSC_lEEESK_SL_NS4_8TiledMMAINS4_8MMA_AtomIJNS4_4SM904GMMA30MMA_64x16x32_F32E4M3E4M3_SS_TNILNSP_7ScaleInE1ELSR_1EEEEEENS4_6LayoutISD_NS5_IJSC_NSA_ILi0EEESV_EEEEENS5_IJNS4_10UnderscoreESY_SY_EEEEENS4_13SM90_TMA_LOADENS4_14ComposedLayoutINS4_7SwizzleILi2ELi4ELi3EEENS4_18smem_ptr_flag_bitsILi8EEENSU_INS5_IJNSA_ILi8EEESI_EEENS5_IJSI_SC_EEEEEEEvNS4_8identityENS4_23SM90_TMA_LOAD_MULTICASTES1B_vS1C_EENS_8epilogue10collective6detail29Sm90TmaWarpSpecializedAdapterINS1G_15DefaultEpilogueISK_SL_SL_NS1F_6thread17LinearCombinationISK_Li1EffLNS1K_9ScaleType4KindE0ELNS_15FloatRoundStyleE2ESK_EENS1_15EpilogueDefaultEEEEEvvEEEEvNT_6ParamsE)
        /*0008*/ 	.word	0x000000a8


	//----- nvinfo : EIATTR_FRAME_SIZE
	.align		4
.L_12:
        /*000c*/ 	.byte	0x04, 0x11
        /*000e*/ 	.short	(.L_14 - .L_13)
	.align		4
.L_13:
        /*0010*/ 	.word	index@(_ZN7cutlass13device_kernelINS_4gemm6kernel13GemmUniversalIN4cute5tupleIJiiiiEEENS1_10collective13CollectiveMmaINS1_37MainloopSm90TmaGmmaWarpSpecializedFP8ILi8ENS5_IJNS4_1CILi2EEENSA_ILi1EEESC_EEENS1_35KernelTmaWarpSpecializedCooperativeEEENS5_IJNSA_ILi192EEENSA_ILi240EEENSA_ILi64EEEEEENS_12float_e4m3_tENS5_IJlSC_lEEESK_SL_NS4_8TiledMMAINS4_8MMA_AtomIJNS4_4SM904GMMA30MMA_64x16x32_F32E4M3E4M3_SS_TNILNSP_7ScaleInE1ELSR_1EEEEEENS4_6LayoutISD_NS5_IJSC_NSA_ILi0EEESV_EEEEENS5_IJNS4_10UnderscoreESY_SY_EEEEENS4_13SM90_TMA_LOADENS4_14ComposedLayoutINS4_7SwizzleILi2ELi4ELi3EEENS4_18smem_ptr_flag_bitsILi8EEENSU_INS5_IJNSA_ILi8EEESI_EEENS5_IJSI_SC_EEEEEEEvNS4_8identityENS4_23SM90_TMA_LOAD_MULTICASTES1B_vS1C_EENS_8epilogue10collective6detail29Sm90TmaWarpSpecializedAdapterINS1G_15DefaultEpilogueISK_SL_SL_NS1F_6thread17LinearCombinationISK_Li1EffLNS1K_9ScaleType4KindE0ELNS_15FloatRoundStyleE2ESK_EENS1_15EpilogueDefaultEEEEEvvEEEEvNT_6ParamsE)
        /*0014*/ 	.word	0x000005a8


	//----- nvinfo : EIATTR_MIN_STACK_SIZE
	.align		4
.L_14:
        /*0018*/ 	.byte	0x04, 0x12
        /*001a*/ 	.short	(.L_16 - .L_15)
	.align		4
.L_15:
        /*001c*/ 	.word	index@(_ZN7cutlass13device_kernelINS_4gemm6kernel13GemmUniversalIN4cute5tupleIJiiiiEEENS1_10collective13CollectiveMmaINS1_37MainloopSm90TmaGmmaWarpSpecializedFP8ILi8ENS5_IJNS4_1CILi2EEENSA_ILi1EEESC_EEENS1_35KernelTmaWarpSpecializedCooperativeEEENS5_IJNSA_ILi192EEENSA_ILi240EEENSA_ILi64EEEEEENS_12float_e4m3_tENS5_IJlSC_lEEESK_SL_NS4_8TiledMMAINS4_8MMA_AtomIJNS4_4SM904GMMA30MMA_64x16x32_F32E4M3E4M3_SS_TNILNSP_7ScaleInE1ELSR_1EEEEEENS4_6LayoutISD_NS5_IJSC_NSA_ILi0EEESV_EEEEENS5_IJNS4_10UnderscoreESY_SY_EEEEENS4_13SM90_TMA_LOADENS4_14ComposedLayoutINS4_7SwizzleILi2ELi4ELi3EEENS4_18smem_ptr_flag_bitsILi8EEENSU_INS5_IJNSA_ILi8EEESI_EEENS5_IJSI_SC_EEEEEEEvNS4_8identityENS4_23SM90_TMA_LOAD_MULTICASTES1B_vS1C_EENS_8epilogue10collective6detail29Sm90TmaWarpSpecializedAdapterINS1G_15DefaultEpilogueISK_SL_SL_NS1F_6thread17LinearCombinationISK_Li1EffLNS1K_9ScaleType4KindE0ELNS_15FloatRoundStyleE2ESK_EENS1_15EpilogueDefaultEEEEEvvEEEEvNT_6ParamsE)
        /*0020*/ 	.word	0x000005a8
.L_16:


//--------------------- .nv.compat                --------------------------
	.section	.nv.compat,"",@"SHT_CUDA_COMPAT_INFO"
	.align	4
        /*0000*/ 	.byte	0x02, 0x09, 0x01, 0x00, 0x02, 0x02, 0x04, 0x00, 0x02, 0x05, 0x05, 0x00, 0x03, 0x07, 0x01, 0x01
        /*0010*/ 	.byte	0x02, 0x03, 0x01, 0x00, 0x02, 0x06, 0x01, 0x00, 0x04, 0x0b, 0x08, 0x00, 0x00, 0x00, 0x00, 0x00
        /*0020*/ 	.byte	0x00, 0x00, 0x00, 0x00


//--------------------- .nv.info._ZN7cutlass13device_kernelINS_4gemm6kernel13GemmUniversalIN4cute5tupleIJiiiiEEENS1_10collective13CollectiveMmaINS1_37MainloopSm90TmaGmmaWarpSpecializedFP8ILi8ENS5_IJNS4_1CILi2EEENSA_ILi1EEESC_EEENS1_35KernelTmaWarpSpecializedCooperativeEEENS5_IJNSA_ILi192EEENSA_ILi240EEENSA_ILi64EEEEEENS_12float_e4m3_tENS5_IJlSC_lEEESK_SL_NS4_8TiledMMAINS4_8MMA_AtomIJNS4_4SM904GMMA30MMA_64x16x32_F32E4M3E4M3_SS_TNILNSP_7ScaleInE1ELSR_1EEEEEENS4_6LayoutISD_NS5_IJSC_NSA_ILi0EEESV_EEEEENS5_IJNS4_10UnderscoreESY_SY_EEEEENS4_13SM90_TMA_LOADENS4_14ComposedLayoutINS4_7SwizzleILi2ELi4ELi3EEENS4_18smem_ptr_flag_bitsILi8EEENSU_INS5_IJNSA_ILi8EEESI_EEENS5_IJSI_SC_EEEEEEEvNS4_8identityENS4_23SM90_TMA_LOAD_MULTICASTES1B_vS1C_EENS_8epilogue10collective6detail29Sm90TmaWarpSpecializedAdapterINS1G_15DefaultEpilogueISK_SL_SL_NS1F_6thread17LinearCombinationISK_Li1EffLNS1K_9ScaleType4KindE0ELNS_15FloatRoundStyleE2ESK_EENS1_15EpilogueDefaultEEEEEvvEEEEvNT_6ParamsE --------------------------
	.section	.nv.info._ZN7cutlass13device_kernelINS_4gemm6kernel13GemmUniversalIN4cute5tupleIJiiiiEEENS1_10collective13CollectiveMmaINS1_37MainloopSm90TmaGmmaWarpSpecializedFP8ILi8ENS5_IJNS4_1CILi2EEENSA_ILi1EEESC_EEENS1_35KernelTmaWarpSpecializedCooperativeEEENS5_IJNSA_ILi192EEENSA_ILi240EEENSA_ILi64EEEEEENS_12float_e4m3_tENS5_IJlSC_lEEESK_SL_NS4_8TiledMMAINS4_8MMA_AtomIJNS4_4SM904GMMA30MMA_64x16x32_F32E4M3E4M3_SS_TNILNSP_7ScaleInE1ELSR_1EEEEEENS4_6LayoutISD_NS5_IJSC_NSA_ILi0EEESV_EEEEENS5_IJNS4_10UnderscoreESY_SY_EEEEENS4_13SM90_TMA_LOADENS4_14ComposedLayoutINS4_7SwizzleILi2ELi4ELi3EEENS4_18smem_ptr_flag_bitsILi8EEENSU_INS5_IJNSA_ILi8EEESI_EEENS5_IJSI_SC_EEEEEEEvNS4_8identityENS4_23SM90_TMA_LOAD_MULTICASTES1B_vS1C_EENS_8epilogue10collective6detail29Sm90TmaWarpSpecializedAdapterINS1G_15DefaultEpilogueISK_SL_SL_NS1F_6thread17LinearCombinationISK_Li1EffLNS1K_9ScaleType4KindE0ELNS_15FloatRoundStyleE2ESK_EENS1_15EpilogueDefaultEEEEEvvEEEEvNT_6ParamsE,"",@"SHT_CUDA_INFO"
	.sectionflags	@""
	.align	4


	//----- nvinfo : EIATTR_CUDA_API_VERSION
	.align		4
        /*0000*/ 	.byte	0x04, 0x37
        /*0002*/ 	.short	(.L_18 - .L_17)
.L_17:
        /*0004*/ 	.word	0x00000082


	//----- nvinfo : EIATTR_KPARAM_INFO
	.align		4
.L_18:
        /*0008*/ 	.byte	0x04, 0x17
        /*000a*/ 	.short	(.L_20 - .L_19)
.L_19:
        /*000c*/ 	.word	0x00000000
        /*0010*/ 	.short	0x0000
        /*0012*/ 	.short	0x0070
        /*0014*/ 	.byte	0x00, 0xf0, 0x01, 0x10


	//----- nvinfo : EIATTR_SPARSE_MMA_MASK
	.align		4
.L_20:
        /*0018*/ 	.byte	0x03, 0x50
        /*001a*/ 	.short	0x0000


	//----- nvinfo : EIATTR_MAXREG_COUNT
	.align		4
        /*001c*/ 	.byte	0x03, 0x1b
        /*001e*/ 	.short	0x00a8


	//----- nvinfo : EIATTR_NUM_BARRIERS
	.align		4
        /*0020*/ 	.byte	0x02, 0x4c
        /*0022*/ 	.byte	0x01
	.zero		1


	//----- nvinfo : EIATTR_ANNOTATIONS
	.align		4
        /*0024*/ 	.byte	0x04, 0x55
        /*0026*/ 	.short	(.L_22 - .L_21)


	//   ....[0]....
.L_21:
        /*0028*/ 	.word	0x00000001
        /*002c*/ 	.byte	0x50, 0x02, 0x00, 0x00, 0x01, 0x00, 0x00, 0x00, 0xe0, 0x07, 0x00, 0x00, 0x01, 0x00, 0x00, 0x00
        /* <DEDUP_REMOVED lines=1295> */
        /*512c*/ 	.byte	0xb0, 0x57, 0x02, 0x00


	//----- nvinfo : EIATTR_MERCURY_ISA_VERSION
	.align		4
.L_22:
        /*5130*/ 	.byte	0x03, 0x5f
        /*5132*/ 	.short	0x0101


	//----- nvinfo : EIATTR_INT_WARP_WIDE_INSTR_OFFSETS
	.align		4
        /*5134*/ 	.byte	0x04, 0x31
        /*5136*/ 	.short	(.L_24 - .L_23)


	//   ....[0]....
.L_23:
        /*5138*/ 	.word	0x00000620


	//   ....[1]....
        /*513c*/ 	.word	0x00000640


	//   ....[2]....
        /*5140*/ 	.word	0x000007b0


	//   ....[3]....
        /*5144*/ 	.word	0x000113c0


	//----- nvinfo : EIATTR_COOP_GROUP_MASK_REGIDS
	.align		4
.L_24:
        /*5148*/ 	.byte	0x04, 0x29
        /*514a*/ 	.short	(.L_26 - .L_25)


	//   ....[0]....
.L_25:
        /*514c*/ 	.word	0xffffffff


	//   ....[1]....
        /*5150*/ 	.word	0xffffffff


	//   ....[2]....
        /*5154*/ 	.word	0xffffffff


	//   ....[3]....
        /*5158*/ 	.word	0xffffffff


	//   ....[4]....
        /*515c*/ 	.word	0xffffffff


	//   ....[5]....
        /*5160*/ 	.word	0xffffffff


	//----- nvinfo : EIATTR_COOP_GROUP_INSTR_OFFSETS
	.align		4
.L_26:
        /*5164*/ 	.byte	0x04, 0x28
        /*5166*/ 	.short	(.L_28 - .L_27)


	//   ....[0]....
.L_27:
        /*5168*/ 	.word	0x00000070


	//   ....[1]....
        /*516c*/ 	.word	0x00000080


	//   ....[2]....
        /*5170*/ 	.word	0x000001b0


	//   ....[3]....
        /*5174*/ 	.word	0x00000490


	//   ....[4]....
        /*5178*/ 	.word	0x00000910


	//   ....[5]....
        /*517c*/ 	.word	0x00002530


	//----- nvinfo : EIATTR_REG_RECONFIG
	.align		4
.L_28:
        /*5180*/ 	.byte	0x01, 0x54
	.zero		2


	//----- nvinfo : EIATTR_MBARRIER_INSTR_OFFSETS
	.align		4
        /*5184*/ 	.byte	0x04, 0x39
        /*5186*/ 	.short	(.L_30 - .L_29)


	//   ....[0]....
.L_29:
        /*5188*/ 	.word	0x00000360
        /*518c*/ 	.word	0x000000ff
        /*5190*/ 	.word	0x00000000
        /*5194*/ 	.short	0x0100
        /*5196*/ 	.byte	0x09
	.zero		1


	//   ....[1]....
        /*5198*/ 	.word	0x00000370
        /*519c*/ 	.word	0x000000ff
        /*51a0*/ 	.word	0x00000040
        /*51a4*/ 	.short	0x0100
        /*51a6*/ 	.byte	0x09
	.zero		1


	//   ....[2]....
        /*51a8*/ 	.word	0x00000380
        /*51ac*/ 	.word	0x000000ff
        /*51b0*/ 	.word	0x00000008
        /*51b4*/ 	.short	0x0100
        /*51b6*/ 	.byte	0x09
	.zero		1


	//   ....[3]....
        /*51b8*/ 	.word	0x00000390
        /*51bc*/ 	.word	0x000000ff
        /*51c0*/ 	.word	0x00000048
        /*51c4*/ 	.short	0x0100
        /*51c6*/ 	.byte	0x09
	.zero		1


	//   ....[4]....
        /*51c8*/ 	.word	0x000003a0
        /*51cc*/ 	.word	0x000000ff
        /*51d0*/ 	.word	0x00000010
        /*51d4*/ 	.short	0x0100
        /*51d6*/ 	.byte	0x09
	.zero		1


	//   ....[5]....
        /*51d8*/ 	.word	0x000003b0
        /*51dc*/ 	.word	0x000000ff
        /*51e0*/ 	.word	0x00000050
        /*51e4*/ 	.short	0x0100
        /*51e6*/ 	.byte	0x09
	.zero		1


	//   ....[6]....
        /*51e8*/ 	.word	0x000003c0
        /*51ec*/ 	.word	0x000000ff
        /*51f0*/ 	.word	0x00000018
        /*51f4*/ 	.short	0x0100
        /*51f6*/ 	.byte	0x09
	.zero		1


	//   ....[7]....
        /*51f8*/ 	.word	0x000003d0
        /*51fc*/ 	.word	0x000000ff
        /*5200*/ 	.word	0x00000058
        /*5204*/ 	.short	0x0100
        /*5206*/ 	.byte	0x09
	.zero		1


	//   ....[8]....
        /*5208*/ 	.word	0x000003e0
        /*520c*/ 	.word	0x000000ff
        /*5210*/ 	.word	0x00000020
        /*5214*/ 	.short	0x0100
        /*5216*/ 	.byte	0x09
	.zero		1


	//   ....[9]....
        /*5218*/ 	.word	0x000003f0
        /*521c*/ 	.word	0x000000ff
        /*5220*/ 	.word	0x00000060
        /*5224*/ 	.short	0x0100
        /*5226*/ 	.byte	0x09
	.zero		1


	//   ....[10]....
        /*5228*/ 	.word	0x00000400
        /*522c*/ 	.word	0x000000ff
        /*5230*/ 	.word	0x00000028
        /*5234*/ 	.short	0x0100
        /*5236*/ 	.byte	0x09
	.zero		1


	//   ....[11]....
        /*5238*/ 	.word	0x00000410
        /*523c*/ 	.word	0x000000ff
        /*5240*/ 	.word	0x00000068
        /*5244*/ 	.short	0x0100
        /*5246*/ 	.byte	0x09
	.zero		1


	//   ....[12]....
        /*5248*/ 	.word	0x00000420
        /*524c*/ 	.word	0x000000ff
        /*5250*/ 	.word	0x00000030
        /*5254*/ 	.short	0x0100
        /*5256*/ 	.byte	0x09
	.zero		1


	//   ....[13]....
        /*5258*/ 	.word	0x00000430
        /*525c*/ 	.word	0x000000ff
        /*5260*/ 	.word	0x00000070
        /*5264*/ 	.short	0x0100
        /*5266*/ 	.byte	0x09
	.zero		1


	//   ....[14]....
        /*5268*/ 	.word	0x00000440
        /*526c*/ 	.word	0x000000ff
        /*5270*/ 	.word	0x00000038
        /*5274*/ 	.short	0x0100
        /*5276*/ 	.byte	0x09
	.zero		1


	//   ....[15]....
        /*5278*/ 	.word	0x00000450
        /*527c*/ 	.word	0x000000ff
        /*5280*/ 	.word	0x00000078
        /*5284*/ 	.short	0x0100
        /*5286*/ 	.byte	0x09
	.zero		1


	//   ....[16]....
        /*5288*/ 	.word	0x00000840
        /*528c*/ 	.word	0x000000ff
        /*5290*/ 	.word	0x00000090
        /*5294*/ 	.short	0x0100
        /*5296*/ 	.byte	0x06
	.zero		1


	//   ....[17]....
        /*5298*/ 	.word	0x000008b0
        /*529c*/ 	.word	0x000000ff
        /*52a0*/ 	.word	0x00000098
        /*52a4*/ 	.short	0x0100
        /*52a6*/ 	.byte	0x06
	.zero		1


	//   ....[18]....
        /*52a8*/ 	.word	0x00002e60
        /*52ac*/ 	.word	0x000000ff
        /*52b0*/ 	.word	0x00000000
        /*52b4*/ 	.short	0x010a
        /*52b6*/ 	.byte	0x05
	.zero		1


	//   ....[19]....
        /*52b8*/ 	.word	0x00002ed0
        /*52bc*/ 	.word	0x000000ff
        /*52c0*/ 	.word	0x00000000
        /*52c4*/ 	.short	0x010a
        /*52c6*/ 	.byte	0x05
	.zero		1


	//   ....[20]....
        /*52c8*/ 	.word	0x00008330
        /*52cc*/ 	.word	0x000000ff
        /*52d0*/ 	.word	0x00000000
        /*52d4*/ 	.short	0x010a
        /*52d6*/ 	.byte	0x08
	.zero		1


	//   ....[21]....
        /*52d8*/ 	.word	0x00008370
        /*52dc*/ 	.word	0x000000ff
        /*52e0*/ 	.word	0x00000000
        /*52e4*/ 	.short	0x010a
        /*52e6*/ 	.byte	0x08
	.zero		1


	//   ....[22]....
        /*52e8*/ 	.word	0x0000dea0
        /*52ec*/ 	.word	0x00000006
        /*52f0*/ 	.word	0x00000000
        /*52f4*/ 	.short	0x0101
        /*52f6*/ 	.byte	0x3f
	.zero		1


	//   ....[23]....
        /*52f8*/ 	.word	0x00011470
        /*52fc*/ 	.word	0x00000000
        /*5300*/ 	.word	0x00000000
        /*5304*/ 	.short	0x0101
        /*5306*/ 	.byte	0x3f
	.zero		1


	//   ....[24]....
        /*5308*/ 	.word	0x00024760
        /*530c*/ 	.word	0x0000000f
        /*5310*/ 	.word	0x00000040
        /*5314*/ 	.short	0x010a
        /*5316*/ 	.byte	0x3f
	.zero		1


	//   ....[25]....
        /*5318*/ 	.word	0x00024b30
        /*531c*/ 	.word	0x00000002
        /*5320*/ 	.word	0x00000098
        /*5324*/ 	.short	0x0101
        /*5326*/ 	.byte	0x3f
	.zero		1


	//   ....[26]....
        /*5328*/ 	.word	0x000252c0
        /*532c*/ 	.word	0x00000005
        /*5330*/ 	.word	0x00000000
        /*5334*/ 	.short	0x010a
        /*5336*/ 	.byte	0x3f
	.zero		1


	//   ....[27]....
        /*5338*/ 	.word	0x00025340
        /*533c*/ 	.word	0x00000007
        /*5340*/ 	.word	0x00000000
        /*5344*/ 	.short	0x010a
        /*5346*/ 	.byte	0x3f
	.zero		1


	//   ....[28]....
        /*5348*/ 	.word	0x000253d0
        /*534c*/ 	.word	0x00000006
        /*5350*/ 	.word	0x00000000
        /*5354*/ 	.short	0x010a
        /*5356*/ 	.byte	0x3f
	.zero		1


	//   ....[29]....
        /*5358*/ 	.word	0x00025460
        /*535c*/ 	.word	0x00000007
        /*5360*/ 	.word	0x00000000
        /*5364*/ 	.short	0x010a
        /*5366*/ 	.byte	0x3f
	.zero		1


	//   ....[30]....
        /*5368*/ 	.word	0x000254f0
        /*536c*/ 	.word	0x00000006
        /*5370*/ 	.word	0x00000000
        /*5374*/ 	.short	0x010a
        /*5376*/ 	.byte	0x3f
	.zero		1


	//   ....[31]....
        /*5378*/ 	.word	0x00025580
        /*537c*/ 	.word	0x00000007
        /*5380*/ 	.word	0x00000000
        /*5384*/ 	.short	0x010a
        /*5386*/ 	.byte	0x3f
	.zero		1


	//   ....[32]....
        /*5388*/ 	.word	0x00025610
        /*538c*/ 	.word	0x00000006
        /*5390*/ 	.word	0x00000000
        /*5394*/ 	.short	0x010a
        /*5396*/ 	.byte	0x3f
	.zero		1


	//   ....[33]....
        /*5398*/ 	.word	0x000256a0
        /*539c*/ 	.word	0x00000003
        /*53a0*/ 	.word	0x00000000
        /*53a4*/ 	.short	0x010a
        /*53a6*/ 	.byte	0x3f
	.zero		1


	//   ....[34]....
        /*53a8*/ 	.word	0x00025710
        /*53ac*/ 	.word	0x00000005
        /*53b0*/ 	.word	0x00000000
        /*53b4*/ 	.short	0x010a
        /*53b6*/ 	.byte	0x3f
	.zero		1


	//   ....[35]....
        /*53b8*/ 	.word	0x00025780
        /*53bc*/ 	.word	0x00000000
        /*53c0*/ 	.word	0x00000000
        /*53c4*/ 	.short	0x010a
        /*53c6*/ 	.byte	0x3f
	.zero		1


	//   ....[36]....
        /*53c8*/ 	.word	0x00025860
        /*53cc*/ 	.word	0x0000000f
        /*53d0*/ 	.word	0x00000040
        /*53d4*/ 	.short	0x010a
        /*53d6*/ 	.byte	0x3f
	.zero		1


	//   ....[37]....
        /*53d8*/ 	.word	0x00025930
        /*53dc*/ 	.word	0x00000005
        /*53e0*/ 	.word	0x00000000
        /*53e4*/ 	.short	0x010a
        /*53e6*/ 	.byte	0x3f
	.zero		1


	//   ....[38]....
        /*53e8*/ 	.word	0x00025980
        /*53ec*/ 	.word	0x00000007
        /*53f0*/ 	.word	0x00000000
        /*53f4*/ 	.short	0x010a
        /*53f6*/ 	.byte	0x3f
	.zero		1


	//   ....[39]....
        /*53f8*/ 	.word	0x000259d0
        /*53fc*/ 	.word	0x00000006
        /*5400*/ 	.word	0x00000000
        /*5404*/ 	.short	0x010a
        /*5406*/ 	.byte	0x3f
	.zero		1


	//   ....[40]....
        /*5408*/ 	.word	0x00025a20
        /*540c*/ 	.word	0x00000007
        /*5410*/ 	.word	0x00000000
        /*5414*/ 	.short	0x010a
        /*5416*/ 	.byte	0x3f
	.zero		1


	//   ....[41]....
        /*5418*/ 	.word	0x00025a70
        /*541c*/ 	.word	0x00000006
        /*5420*/ 	.word	0x00000000
        /*5424*/ 	.short	0x010a
        /*5426*/ 	.byte	0x3f
	.zero		1


	//   ....[42]....
        /*5428*/ 	.word	0x00025ac0
        /*542c*/ 	.word	0x00000007
        /*5430*/ 	.word	0x00000000
        /*5434*/ 	.short	0x010a
        /*5436*/ 	.byte	0x3f
	.zero		1


	//   ....[43]....
        /*5438*/ 	.word	0x00025b10
        /*543c*/ 	.word	0x00000006
        /*5440*/ 	.word	0x00000000
        /*5444*/ 	.short	0x010a
        /*5446*/ 	.byte	0x3f
	.zero		1


	//----- nvinfo : EIATTR_NUM_MBARRIERS
	.align		4
.L_30:
        /*5448*/ 	.byte	0x03, 0x38
        /*544a*/ 	.short	0x0012


	//----- nvinfo : EIATTR_EXIT_INSTR_OFFSETS
	.align		4
        /*544c*/ 	.byte	0x04, 0x1c
        /*544e*/ 	.short	(.L_32 - .L_31)


	//   ....[0]....
.L_31:
        /*5450*/ 	.word	0x00000aa0


	//   ....[1]....
        /*5454*/ 	.word	0x00001380


	//   ....[2]....
        /*5458*/ 	.word	0x00023e40


	//   ....[3]....
        /*545c*/ 	.word	0x000243d0


	//   ....[4]....
        /*5460*/ 	.word	0x000256f0


	//----- nvinfo : EIATTR_MAX_THREADS
	.align		4
.L_32:
        /*5464*/ 	.byte	0x04, 0x05
        /*5466*/ 	.short	(.L_34 - .L_33)
.L_33:
        /*5468*/ 	.word	0x00000180
        /*546c*/ 	.word	0x00000001
        /*5470*/ 	.word	0x00000001


	//----- nvinfo : EIATTR_CRS_STACK_SIZE
	.align		4
.L_34:
        /*5474*/ 	.byte	0x04, 0x1e
        /*5476*/ 	.short	(.L_36 - .L_35)
.L_35:
        /*5478*/ 	.word	0x00000000


	//----- nvinfo : EIATTR_CBANK_PARAM_SIZE
	.align		4
.L_36:
        /*547c*/ 	.byte	0x03, 0x19
        /*547e*/ 	.short	0x0470


	//----- nvinfo : EIATTR_PARAM_CBANK
	.align		4
        /*5480*/ 	.byte	0x04, 0x0a
        /*5482*/ 	.short	(.L_38 - .L_37)
	.align		4
.L_37:
        /*5484*/ 	.word	index@(.nv.constant0._ZN7cutlass13device_kernelINS_4gemm6kernel13GemmUniversalIN4cute5tupleIJiiiiEEENS1_10collective13CollectiveMmaINS1_37MainloopSm90TmaGmmaWarpSpecializedFP8ILi8ENS5_IJNS4_1CILi2EEENSA_ILi1EEESC_EEENS1_35KernelTmaWarpSpecializedCooperativeEEENS5_IJNSA_ILi192EEENSA_ILi240EEENSA_ILi64EEEEEENS_12float_e4m3_tENS5_IJlSC_lEEESK_SL_NS4_8TiledMMAINS4_8MMA_AtomIJNS4_4SM904GMMA30MMA_64x16x32_F32E4M3E4M3_SS_TNILNSP_7ScaleInE1ELSR_1EEEEEENS4_6LayoutISD_NS5_IJSC_NSA_ILi0EEESV_EEEEENS5_IJNS4_10UnderscoreESY_SY_EEEEENS4_13SM90_TMA_LOADENS4_14ComposedLayoutINS4_7SwizzleILi2ELi4ELi3EEENS4_18smem_ptr_flag_bitsILi8EEENSU_INS5_IJNSA_ILi8EEESI_EEENS5_IJSI_SC_EEEEEEEvNS4_8identityENS4_23SM90_TMA_LOAD_MULTICASTES1B_vS1C_EENS_8epilogue10collective6detail29Sm90TmaWarpSpecializedAdapterINS1G_15DefaultEpilogueISK_SL_SL_NS1F_6thread17LinearCombinationISK_Li1EffLNS1K_9ScaleType4KindE0ELNS_15FloatRoundStyleE2ESK_EENS1_15EpilogueDefaultEEEEEvvEEEEvNT_6ParamsE)
        /*5488*/ 	.short	0x0210
        /*548a*/ 	.short	0x0470


	//----- nvinfo : EIATTR_SW_WAR
	.align		4
.L_38:
        /*548c*/ 	.byte	0x04, 0x36
        /*548e*/ 	.short	(.L_40 - .L_39)
.L_39:
        /*5490*/ 	.word	0x00000008
.L_40:


//--------------------- .nv.callgraph             --------------------------
	.section	.nv.callgraph,"",@"SHT_CUDA_CALLGRAPH"
	.align	4
	.sectionentsize	8
	.align		4
        /*0000*/ 	.word	0x00000000
	.align		4
        /*0004*/ 	.word	0xffffffff
	.align		4
        /*0008*/ 	.word	0x00000000
	.align		4
        /*000c*/ 	.word	0xfffffffe
	.align		4
        /*0010*/ 	.word	0x00000000
	.align		4
        /*0014*/ 	.word	0xfffffffd
	.align		4
        /*0018*/ 	.word	0x00000000
	.align		4
        /*001c*/ 	.word	0xfffffffc


//--------------------- .nv.constant4             --------------------------
	.section	.nv.constant4,"a",@progbits
	.align	8
	.align		8
.nv.constant4:
        /*0000*/ 	.dword	_ZN39_INTERNAL_40d25348_4_k_cu_c101abfb_67794cuda3std3__45__cpo5beginE
	.align		8
        /*0008*/ 	.dword	_ZN39_INTERNAL_40d25348_4_k_cu_c101abfb_67794cuda3std3__45__cpo3endE
	.align		8
        /*0010*/ 	.dword	_ZN39_INTERNAL_40d25348_4_k_cu_c101abfb_67794cuda3std3__45__cpo6cbeginE
	.align		8
        /*0018*/ 	.dword	_ZN39_INTERNAL_40d25348_4_k_cu_c101abfb_67794cuda3std3__45__cpo4cendE
	.align		8
        /*0020*/ 	.dword	_ZN39_INTERNAL_40d25348_4_k_cu_c101abfb_67794cuda3std3__441_GLOBAL__N__40d25348_4_k_cu_c101abfb_67796ignoreE
	.align		8
        /*0028*/ 	.dword	_ZN39_INTERNAL_40d25348_4_k_cu_c101abfb_67794cuda3std3__419piecewise_constructE
	.align		8
        /*0030*/ 	.dword	_ZN39_INTERNAL_40d25348_4_k_cu_c101abfb_67794cuda3std3__48in_placeE
	.align		8
        /*0038*/ 	.dword	_ZN39_INTERNAL_40d25348_4_k_cu_c101abfb_67794cuda3std6ranges3__45__cpo4swapE
	.align		8
        /*0040*/ 	.dword	_ZN39_INTERNAL_40d25348_4_k_cu_c101abfb_67794cuda3std6ranges3__45__cpo9iter_moveE
	.align		8
        /*0048*/ 	.dword	_ZN39_INTERNAL_40d25348_4_k_cu_c101abfb_67794cute7productE
	.align		8
        /*0050*/ 	.dword	_ZN39_INTERNAL_40d25348_4_k_cu_c101abfb_67794cute1_E


//--------------------- .text._ZN7cutlass13device_kernelINS_4gemm6kernel13GemmUniversalIN4cute5tupleIJiiiiEEENS1_10collective13CollectiveMmaINS1_37MainloopSm90TmaGmmaWarpSpecializedFP8ILi8ENS5_IJNS4_1CILi2EEENSA_ILi1EEESC_EEENS1_35KernelTmaWarpSpecializedCooperativeEEENS5_IJNSA_ILi192EEENSA_ILi240EEENSA_ILi64EEEEEENS_12float_e4m3_tENS5_IJlSC_lEEESK_SL_NS4_8TiledMMAINS4_8MMA_AtomIJNS4_4SM904GMMA30MMA_64x16x32_F32E4M3E4M3_SS_TNILNSP_7ScaleInE1ELSR_1EEEEEENS4_6LayoutISD_NS5_IJSC_NSA_ILi0EEESV_EEEEENS5_IJNS4_10UnderscoreESY_SY_EEEEENS4_13SM90_TMA_LOADENS4_14ComposedLayoutINS4_7SwizzleILi2ELi4ELi3EEENS4_18smem_ptr_flag_bitsILi8EEENSU_INS5_IJNSA_ILi8EEESI_EEENS5_IJSI_SC_EEEEEEEvNS4_8identityENS4_23SM90_TMA_LOAD_MULTICASTES1B_vS1C_EENS_8epilogue10collective6detail29Sm90TmaWarpSpecializedAdapterINS1G_15DefaultEpilogueISK_SL_SL_NS1F_6thread17LinearCombinationISK_Li1EffLNS1K_9ScaleType4KindE0ELNS_15FloatRoundStyleE2ESK_EENS1_15EpilogueDefaultEEEEEvvEEEEvNT_6ParamsE --------------------------
	.section	.text._ZN7cutlass13device_kernelINS_4gemm6kernel13GemmUniversalIN4cute5tupleIJiiiiEEENS1_10collective13CollectiveMmaINS1_37MainloopSm90TmaGmmaWarpSpecializedFP8ILi8ENS5_IJNS4_1CILi2EEENSA_ILi1EEESC_EEENS1_35KernelTmaWarpSpecializedCooperativeEEENS5_IJNSA_ILi192EEENSA_ILi240EEENSA_ILi64EEEEEENS_12float_e4m3_tENS5_IJlSC_lEEESK_SL_NS4_8TiledMMAINS4_8MMA_AtomIJNS4_4SM904GMMA30MMA_64x16x32_F32E4M3E4M3_SS_TNILNSP_7ScaleInE1ELSR_1EEEEEENS4_6LayoutISD_NS5_IJSC_NSA_ILi0EEESV_EEEEENS5_IJNS4_10UnderscoreESY_SY_EEEEENS4_13SM90_TMA_LOADENS4_14ComposedLayoutINS4_7SwizzleILi2ELi4ELi3EEENS4_18smem_ptr_flag_bitsILi8EEENSU_INS5_IJNSA_ILi8EEESI_EEENS5_IJSI_SC_EEEEEEEvNS4_8identityENS4_23SM90_TMA_LOAD_MULTICASTES1B_vS1C_EENS_8epilogue10collective6detail29Sm90TmaWarpSpecializedAdapterINS1G_15DefaultEpilogueISK_SL_SL_NS1F_6thread17LinearCombinationISK_Li1EffLNS1K_9ScaleType4KindE0ELNS_15FloatRoundStyleE2ESK_EENS1_15EpilogueDefaultEEEEEvvEEEEvNT_6ParamsE,"ax",@progbits
	.align	128
.text._ZN7cutlass13device_kernelINS_4gemm6kernel13GemmUniversalIN4cute5tupleIJiiiiEEENS1_10collective13CollectiveMmaINS1_37MainloopSm90TmaGmmaWarpSpecializedFP8ILi8ENS5_IJNS4_1CILi2EEENSA_ILi1EEESC_EEENS1_35KernelTmaWarpSpecializedCooperativeEEENS5_IJNSA_ILi192EEENSA_ILi240EEENSA_ILi64EEEEEENS_12float_e4m3_tENS5_IJlSC_lEEESK_SL_NS4_8TiledMMAINS4_8MMA_AtomIJNS4_4SM904GMMA30MMA_64x16x32_F32E4M3E4M3_SS_TNILNSP_7ScaleInE1ELSR_1EEEEEENS4_6LayoutISD_NS5_IJSC_NSA_ILi0EEESV_EEEEENS5_IJNS4_10UnderscoreESY_SY_EEEEENS4_13SM90_TMA_LOADENS4_14ComposedLayoutINS4_7SwizzleILi2ELi4ELi3EEENS4_18smem_ptr_flag_bitsILi8EEENSU_INS5_IJNSA_ILi8EEESI_EEENS5_IJSI_SC_EEEEEEEvNS4_8identityENS4_23SM90_TMA_LOAD_MULTICASTES1B_vS1C_EENS_8epilogue10collective6detail29Sm90TmaWarpSpecializedAdapterINS1G_15DefaultEpilogueISK_SL_SL_NS1F_6thread17LinearCombinationISK_Li1EffLNS1K_9ScaleType4KindE0ELNS_15FloatRoundStyleE2ESK_EENS1_15EpilogueDefaultEEEEEvvEEEEvNT_6ParamsE:
        .type           _ZN7cutlass13device_kernelINS_4gemm6kernel13GemmUniversalIN4cute5tupleIJiiiiEEENS1_10collective13CollectiveMmaINS1_37MainloopSm90TmaGmmaWarpSpecializedFP8ILi8ENS5_IJNS4_1CILi2EEENSA_ILi1EEESC_EEENS1_35KernelTmaWarpSpecializedCooperativeEEENS5_IJNSA_ILi192EEENSA_ILi240EEENSA_ILi64EEEEEENS_12float_e4m3_tENS5_IJlSC_lEEESK_SL_NS4_8TiledMMAINS4_8MMA_AtomIJNS4_4SM904GMMA30MMA_64x16x32_F32E4M3E4M3_SS_TNILNSP_7ScaleInE1ELSR_1EEEEEENS4_6LayoutISD_NS5_IJSC_NSA_ILi0EEESV_EEEEENS5_IJNS4_10UnderscoreESY_SY_EEEEENS4_13SM90_TMA_LOADENS4_14ComposedLayoutINS4_7SwizzleILi2ELi4ELi3EEENS4_18smem_ptr_flag_bitsILi8EEENSU_INS5_IJNSA_ILi8EEESI_EEENS5_IJSI_SC_EEEEEEEvNS4_8identityENS4_23SM90_TMA_LOAD_MULTICASTES1B_vS1C_EENS_8epilogue10collective6detail29Sm90TmaWarpSpecializedAdapterINS1G_15DefaultEpilogueISK_SL_SL_NS1F_6thread17LinearCombinationISK_Li1EffLNS1K_9ScaleType4KindE0ELNS_15FloatRoundStyleE2ESK_EENS1_15EpilogueDefaultEEEEEvvEEEEvNT_6ParamsE,@function
        .size           _ZN7cutlass13device_kernelINS_4gemm6kernel13GemmUniversalIN4cute5tupleIJiiiiEEENS1_10collective13CollectiveMmaINS1_37MainloopSm90TmaGmmaWarpSpecializedFP8ILi8ENS5_IJNS4_1CILi2EEENSA_ILi1EEESC_EEENS1_35KernelTmaWarpSpecializedCooperativeEEENS5_IJNSA_ILi192EEENSA_ILi240EEENSA_ILi64EEEEEENS_12float_e4m3_tENS5_IJlSC_lEEESK_SL_NS4_8TiledMMAINS4_8MMA_AtomIJNS4_4SM904GMMA30MMA_64x16x32_F32E4M3E4M3_SS_TNILNSP_7ScaleInE1ELSR_1EEEEEENS4_6LayoutISD_NS5_IJSC_NSA_ILi0EEESV_EEEEENS5_IJNS4_10UnderscoreESY_SY_EEEEENS4_13SM90_TMA_LOADENS4_14ComposedLayoutINS4_7SwizzleILi2ELi4ELi3EEENS4_18smem_ptr_flag_bitsILi8EEENSU_INS5_IJNSA_ILi8EEESI_EEENS5_IJSI_SC_EEEEEEEvNS4_8identityENS4_23SM90_TMA_LOAD_MULTICASTES1B_vS1C_EENS_8epilogue10collective6detail29Sm90TmaWarpSpecializedAdapterINS1G_15DefaultEpilogueISK_SL_SL_NS1F_6thread17LinearCombinationISK_Li1EffLNS1K_9ScaleType4KindE0ELNS_15FloatRoundStyleE2ESK_EENS1_15EpilogueDefaultEEEEEvvEEEEvNT_6ParamsE,(.L_x_565 - _ZN7cutlass13device_kernelINS_4gemm6kernel13GemmUniversalIN4cute5tupleIJiiiiEEENS1_10collective13CollectiveMmaINS1_37MainloopSm90TmaGmmaWarpSpecializedFP8ILi8ENS5_IJNS4_1CILi2EEENSA_ILi1EEESC_EEENS1_35KernelTmaWarpSpecializedCooperativeEEENS5_IJNSA_ILi192EEENSA_ILi240EEENSA_ILi64EEEEEENS_12float_e4m3_tENS5_IJlSC_lEEESK_SL_NS4_8TiledMMAINS4_8MMA_AtomIJNS4_4SM904GMMA30MMA_64x16x32_F32E4M3E4M3_SS_TNILNSP_7ScaleInE1ELSR_1EEEEEENS4_6LayoutISD_NS5_IJSC_NSA_ILi0EEESV_EEEEENS5_IJNS4_10UnderscoreESY_SY_EEEEENS4_13SM90_TMA_LOADENS4_14ComposedLayoutINS4_7SwizzleILi2ELi4ELi3EEENS4_18smem_ptr_flag_bitsILi8EEENSU_INS5_IJNSA_ILi8EEESI_EEENS5_IJSI_SC_EEEEEEEvNS4_8identityENS4_23SM90_TMA_LOAD_MULTICASTES1B_vS1C_EENS_8epilogue10collective6detail29Sm90TmaWarpSpecializedAdapterINS1G_15DefaultEpilogueISK_SL_SL_NS1F_6thread17LinearCombinationISK_Li1EffLNS1K_9ScaleType4KindE0ELNS_15FloatRoundStyleE2ESK_EENS1_15EpilogueDefaultEEEEEvvEEEEvNT_6ParamsE)
        .other          _ZN7cutlass13device_kernelINS_4gemm6kernel13GemmUniversalIN4cute5tupleIJiiiiEEENS1_10collective13CollectiveMmaINS1_37MainloopSm90TmaGmmaWarpSpecializedFP8ILi8ENS5_IJNS4_1CILi2EEENSA_ILi1EEESC_EEENS1_35KernelTmaWarpSpecializedCooperativeEEENS5_IJNSA_ILi192EEENSA_ILi240EEENSA_ILi64EEEEEENS_12float_e4m3_tENS5_IJlSC_lEEESK_SL_NS4_8TiledMMAINS4_8MMA_AtomIJNS4_4SM904GMMA30MMA_64x16x32_F32E4M3E4M3_SS_TNILNSP_7ScaleInE1ELSR_1EEEEEENS4_6LayoutISD_NS5_IJSC_NSA_ILi0EEESV_EEEEENS5_IJNS4_10UnderscoreESY_SY_EEEEENS4_13SM90_TMA_LOADENS4_14ComposedLayoutINS4_7SwizzleILi2ELi4ELi3EEENS4_18smem_ptr_flag_bitsILi8EEENSU_INS5_IJNSA_ILi8EEESI_EEENS5_IJSI_SC_EEEEEEEvNS4_8identityENS4_23SM90_TMA_LOAD_MULTICASTES1B_vS1C_EENS_8epilogue10collective6detail29Sm90TmaWarpSpecializedAdapterINS1G_15DefaultEpilogueISK_SL_SL_NS1F_6thread17LinearCombinationISK_Li1EffLNS1K_9ScaleType4KindE0ELNS_15FloatRoundStyleE2ESK_EENS1_15EpilogueDefaultEEEEEvvEEEEvNT_6ParamsE,@"STO_CUDA_ENTRY STV_DEFAULT"
_ZN7cutlass13device_kernelINS_4gemm6kernel13GemmUniversalIN4cute5tupleIJiiiiEEENS1_10collective13CollectiveMmaINS1_37MainloopSm90TmaGmmaWarpSpecializedFP8ILi8ENS5_IJNS4_1CILi2EEENSA_ILi1EEESC_EEENS1_35KernelTmaWarpSpecializedCooperativeEEENS5_IJNSA_ILi192EEENSA_ILi240EEENSA_ILi64EEEEEENS_12float_e4m3_tENS5_IJlSC_lEEESK_SL_NS4_8TiledMMAINS4_8MMA_AtomIJNS4_4SM904GMMA30MMA_64x16x32_F32E4M3E4M3_SS_TNILNSP_7ScaleInE1ELSR_1EEEEEENS4_6LayoutISD_NS5_IJSC_NSA_ILi0EEESV_EEEEENS5_IJNS4_10UnderscoreESY_SY_EEEEENS4_13SM90_TMA_LOADENS4_14ComposedLayoutINS4_7SwizzleILi2ELi4ELi3EEENS4_18smem_ptr_flag_bitsILi8EEENSU_INS5_IJNSA_ILi8EEESI_EEENS5_IJSI_SC_EEEEEEEvNS4_8identityENS4_23SM90_TMA_LOAD_MULTICASTES1B_vS1C_EENS_8epilogue10collective6detail29Sm90TmaWarpSpecializedAdapterINS1G_15DefaultEpilogueISK_SL_SL_NS1F_6thread17LinearCombinationISK_Li1EffLNS1K_9ScaleType4KindE0ELNS_15FloatRoundStyleE2ESK_EENS1_15EpilogueDefaultEEEEEvvEEEEvNT_6ParamsE:
[----:B------:R-:W0:Y:S02]  /*0000*/  LDC R1, c[0x0][0x28] ;  /* 0x00000a00ff017b82 */ /* 0x000e240000000800 */
[----:B0-----:R-:W-:Y:S01]  /*0010*/  VIADD R1, R1, 0xfffffa58 ;  /* 0xfffffa5801017836 */ /* 0x001fe20000000000 */
[----:B------:R-:W0:Y:S01]  /*0020*/  S2R R4, SR_TID.X ;  /* 0x0000000000047919 */ /* 0x000e220000002100 */
[----:B------:R-:W-:Y:S01]  /*0030*/  ELECT P0, URZ, PT ;  /* 0x00000000003f782f */ /* 0x000fe20003800000 */
[----:B------:R-:W-:Y:S01]  /*0040*/  BSSY B0, `(.L_x_0) ;  /* 0x0000015000007945 */ /* 0x000fe20003800000 */
[--C-:B0-----:R-:W-:Y:S02]  /*0050*/  SHF.R.U32.HI R0, RZ, 0x5, R4.reuse ;  /* 0x00000005ff007819 */ /* 0x101fe40000011604 */
[----:B------:R-:W-:-:S03]  /*0060*/  SHF.R.U32.HI R2, RZ, 0x7, R4 ;  /* 0x00000007ff027819 */ /* 0x000fc60000011604 */
[----:B------:R-:W0:Y:S04]  /*0070*/  SHFL.IDX PT, R3, R0, RZ, 0x1f ;  /* 0x00001fff00037589 */ /* 0x000e2800000e0000 */
[----:B------:R-:W1:Y:S01]  /*0080*/  SHFL.IDX PT, R2, R2, RZ, 0x1f ;  /* 0x00001fff02027589 */ /* 0x000e6200000e0000 */
[----:B0-----:R-:W-:Y:S02]  /*0090*/  R2UR UR4, R3 ;  /* 0x00000000030472ca */ /* 0x001fe400000e0000 */
[----:B-1----:R-:W-:-:S11]  /*00a0*/  R2UR UR6, R2 ;  /* 0x00000000020672ca */ /* 0x002fd600000e0000 */
[----:B------:R-:W-:Y:S02]  /*00b0*/  USHF.R.S32.HI UR5, URZ, 0x1f, UR4 ;  /* 0x0000001f3f057899 */ /* 0x000fe40008011404 */
[----:B------:R-:W-:Y:S02]  /*00c0*/  ISETP.NE.OR P0, PT, RZ, UR4, !P0 ;  /* 0x00000004ff007c0c */ /* 0x000fe4000c705670 */
[----:B------:R-:W-:-:S04]  /*00d0*/  ULEA.HI UR5, UR5, UR4, URZ, 0x2 ;  /* 0x0000000405057291 */ /* 0x000fc8000f8f103f */
[----:B------:R-:W-:-:S04]  /*00e0*/  ULOP3.LUT UR5, UR5, 0xfffffffc, URZ, 0xc0, !UPT ;  /* 0xfffffffc05057892 */ /* 0x000fc8000f8ec03f */
[----:B------:R-:W-:-:S03]  /*00f0*/  UIADD3 UR8, UR4, -UR5, URZ ;  /* 0x8000000504087290 */ /* 0x000fc6000fffe03f */
[----:B------:R-:W-:Y:S09]  /*0100*/  @P0 BRA `(.L_x_1) ;  /* 0x0000000000200947 */ /* 0x000ff20003800000 */
[----:B------:R-:W-:Y:S02]  /*0110*/  ULDC.64 UR4, c[0x0][0x198] ;  /* 0x0000660000047ab9 */ /* 0x000fe40000000a00 */
[----:B------:R-:W-:Y:S02]  /*0120*/  UIADD3 UR10, UP0, UR4, 0xf0, URZ ;  /* 0x000000f0040a7890 */ /* 0x000fe4000ff1e03f */
[----:B------:R-:W-:Y:S02]  /*0130*/  UIADD3 UR4, UP1, UR4, 0x1f0, URZ ;  /* 0x000001f004047890 */ /* 0x000fe4000ff3e03f */
[----:B------:R-:W-:Y:S02]  /*0140*/  UIADD3.X UR11, URZ, UR5, URZ, UP0, !UPT ;  /* 0x000000053f0b7290 */ /* 0x000fe400087fe43f */
[----:B------:R-:W-:-:S07]  /*0150*/  UIADD3.X UR5, URZ, UR5, URZ, UP1, !UPT ;  /* 0x000000053f057290 */ /* 0x000fce0008ffe43f */
[----:B------:R0:W-:Y:S02]  /*0160*/  UTMACCTL.PF [UR10] ;  /* 0x000000000a0079b9 */ /* 0x0001e40008040000 */
[----:B------:R0:W-:Y:S02]  /*0170*/  UTMACCTL.PF [UR4] ;  /* 0x00000000040079b9 */ /* 0x0001e40008040000 */
[----:B0-----:R-:W-:Y:S01]  /*0180*/  NOP ;  /* 0x0000000000007918 */ /* 0x001fe20000000000 */
.L_x_1:
[----:B------:R-:W-:Y:S05]  /*0190*/  BSYNC B0 ;  /* 0x0000000000007941 */ /* 0x000fea0003800000 */
.L_x_0:
[----:B------:R-:W-:Y:S01]  /*01a0*/  UISETP.NE.AND UP0, UPT, UR8, 0x3, UPT ;  /* 0x000000030800788c */ /* 0x000fe2000bf05270 */
[----:B------:R-:W0:Y:S01]  /*01b0*/  SHFL.IDX PT, R3, R0, RZ, 0x1f ;  /* 0x00001fff00037589 */ /* 0x000e2200000e0000 */
[----:B------:R-:W-:Y:S02]  /*01c0*/  UIADD3 UR10, UR6, -0x1, URZ ;  /* 0xffffffff060a7890 */ /* 0x000fe4000fffe03f */
[----:B------:R-:W-:Y:S01]  /*01d0*/  ISETP.NE.AND P1, PT, RZ, UR6, PT ;  /* 0x00000006ff007c0c */ /* 0x000fe2000bf25270 */
[----:B------:R-:W-:Y:S02]  /*01e0*/  UISETP.EQ.OR UP0, UPT, UR8, URZ, !UP0 ;  /* 0x0000003f0800728c */ /* 0x000fe4000c702670 */
[----:B------:R-:W-:Y:S02]  /*01f0*/  UISETP.GE.U32.AND UP1, UPT, UR10, 0x2, UPT ;  /* 0x000000020a00788c */ /* 0x000fe4000bf26070 */
[----:B------:R-:W-:-:S04]  /*0200*/  UISETP.EQ.AND UP0, UPT, UR6, URZ, UP0 ;  /* 0x0000003f0600728c */ /* 0x000fc80008702270 */
[----:B------:R-:W-:-:S04]  /*0210*/  USEL UR4, URZ, 0x1, !UP0 ;  /* 0x000000013f047887 */ /* 0x000fc8000c000000 */
[----:B------:R-:W-:-:S06]  /*0220*/  USEL UR4, UR4, 0x2, UP1 ;  /* 0x0000000204047887 */ /* 0x000fcc0008800000 */
[----:B------:R-:W-:Y:S01]  /*0230*/  IMAD.U32 R2, RZ, RZ, UR4 ;  /* 0x00000004ff027e24 */ /* 0x000fe2000f8e00ff */
[----:B0-----:R-:W-:-:S04]  /*0240*/  ISETP.NE.AND P0, PT, R3, RZ, PT ;  /* 0x000000ff0300720c */ /* 0x001fc80003f05270 */
[----:B------:R0:W-:Y:S09]  /*0250*/  STL [R1+0x41c], R2 ;  /* 0x00041c0201007387 */ /* 0x0001f20000100800 */
[----:B0-----:R-:W-:Y:S05]  /*0260*/  @P0 BRA `(.L_x_2) ;  /* 0x0000000000840947 */ /* 0x001fea0003800000 */
[----:B------:R-:W-:Y:S01]  /*0270*/  ELECT P0, URZ, PT ;  /* 0x00000000003f782f */ /* 0x000fe20003800000 */
[----:B------:R-:W-:-:S12]  /*0280*/  BSSY B0, `(.L_x_2) ;  /* 0x000001f000007945 */ /* 0x000fd80003800000 */
[----:B------:R-:W-:Y:S05]  /*0290*/  @!P0 BRA `(.L_x_3) ;  /* 0x0000000000748947 */ /* 0x000fea0003800000 */
[----:B------:R-:W0:Y:S01]  /*02a0*/  S2UR UR9, SR_CgaCtaId ;  /* 0x00000000000979c3 */ /* 0x000e220000008800 */
[----:B------:R-:W-:Y:S01]  /*02b0*/  UMOV UR4, 0x400 ;  /* 0x0000040000047882 */ /* 0x000fe20000000000 */
[----:B------:R-:W-:Y:S01]  /*02c0*/  UMOV UR5, 0x1 ;  /* 0x0000000100057882 */ /* 0x000fe20000000000 */
[----:B------:R-:W-:Y:S02]  /*02d0*/  UMOV UR6, 0x4 ;  /* 0x0000000400067882 */ /* 0x000fe40000000000 */
[----:B------:R-:W-:-:S04]  /*02e0*/  UIADD3 UR6, -UR6, 0x100000, URZ ;  /* 0x0010000006067890 */ /* 0x000fc8000fffe13f */
[----:B------:R-:W-:Y:S02]  /*02f0*/  USHF.L.U32 UR7, UR6, 0xb, URZ ;  /* 0x0000000b06077899 */ /* 0x000fe4000800063f */
[----:B------:R-:W-:Y:S02]  /*0300*/  USHF.L.U32 UR6, UR6, 0x1, URZ ;  /* 0x0000000106067899 */ /* 0x000fe4000800063f */
[----:B0-----:R-:W-:Y:S02]  /*0310*/  ULEA UR9, UR9, UR4, 0x18 ;  /* 0x0000000409097291 */ /* 0x001fe4000f8ec03f */
[----:B------:R-:W-:-:S04]  /*0320*/  UIADD3 UR4, -UR5, 0x100000, URZ ;  /* 0x0010000005047890 */ /* 0x000fc8000fffe13f */
[----:B------:R-:W-:Y:S02]  /*0330*/  USHF.L.U32 UR5, UR4, 0xb, URZ ;  /* 0x0000000b04057899 */ /* 0x000fe4000800063f */
[----:B------:R-:W-:Y:S01]  /*0340*/  USHF.L.U32 UR4, UR4, 0x1, URZ ;  /* 0x0000000104047899 */ /* 0x000fe2000800063f */
[----:B------:R-:W0:Y:S11]  /*0350*/  FENCE.VIEW.ASYNC.S ;  /* 0x00000000000073c6 */ /* 0x000e360000000000 */
[----:B0-----:R0:W1:Y:S01]  /*0360*/  SYNCS.EXCH.64 URZ, [UR9], UR4 ;  /* 0x00000004093f75b2 */ /* 0x0010620008000100 */
[----:B------:R0:W2:Y:S01]  /*0370*/  SYNCS.EXCH.64 URZ, [UR9+0x40], UR6 ;  /* 0x00004006093f75b2 */ /* 0x0000a20008000100 */
[----:B------:R0:W3:Y:S01]  /*0380*/  SYNCS.EXCH.64 URZ, [UR9+0x8], UR4 ;  /* 0x00000804093f75b2 */ /* 0x0000e20008000100 */
[----:B------:R0:W4:Y:S01]  /*0390*/  SYNCS.EXCH.64 URZ, [UR9+0x48], UR6 ;  /* 0x00004806093f75b2 */ /* 0x0001220008000100 */
[----:B------:R0:W0:Y:S01]  /*03a0*/  SYNCS.EXCH.64 URZ, [UR9+0x10], UR4 ;  /* 0x00001004093f75b2 */ /* 0x0000220008000100 */
        /* <DEDUP_REMOVED lines=11> */
[----:B------:R-:W-:Y:S01]  /*0460*/  NOP ;  /* 0x0000000000007918 */ /* 0x000fe20000000000 */
.L_x_3:
[----:B0-----:R-:W-:Y:S05]  /*0470*/  BSYNC B0 ;  /* 0x0000000000007941 */ /* 0x001fea0003800000 */
.L_x_2:
[----:B------:R-:W-:Y:S01]  /*0480*/  SHF.R.S32.HI R2, RZ, 0x1f, R4 ;  /* 0x0000001fff027819 */ /* 0x000fe20000011404 */
[----:B------:R-:W0:Y:S01]  /*0490*/  SHFL.IDX PT, R0, R0, RZ, 0x1f ;  /* 0x00001fff00007589 */ /* 0x000e2200000e0000 */
[----:B------:R-:W5:Y:S01]  /*04a0*/  S2UR UR9, SR_CTAID.X ;  /* 0x00000000000979c3 */ /* 0x000f620000002500 */
[----:B------:R-:W-:Y:S02]  /*04b0*/  ELECT P0, URZ, PT ;  /* 0x00000000003f782f */ /* 0x000fe40003800000 */
[----:B------:R-:W-:Y:S01]  /*04c0*/  LEA.HI R2, R2, R4, RZ, 0x7 ;  /* 0x0000000402027211 */ /* 0x000fe200078f38ff */
[----:B------:R-:W-:Y:S01]  /*04d0*/  ULDC UR4, c[0x0][0x150] ;  /* 0x0000540000047ab9 */ /* 0x000fe20000000800 */
[----:B------:R-:W-:Y:S01]  /*04e0*/  SHF.R.S32.HI R6, RZ, 0x1f, R3 ;  /* 0x0000001fff067819 */ /* 0x000fe20000011403 */
[----:B------:R-:W-:Y:S01]  /*04f0*/  NOP ;  /* 0x0000000000007918 */ /* 0x000fe20000000000 */
[----:B------:R-:W-:Y:S01]  /*0500*/  LOP3.LUT R2, R2, 0xffffff80, RZ, 0xc0, !PT ;  /* 0xffffff8002027812 */ /* 0x000fe200078ec0ff */
[----:B------:R-:W-:Y:S01]  /*0510*/  NOP ;  /* 0x0000000000007918 */ /* 0x000fe20000000000 */
[----:B------:R-:W-:Y:S01]  /*0520*/  LEA.HI R6, R6, R3, RZ, 0x2 ;  /* 0x0000000306067211 */ /* 0x000fe200078f10ff */
[----:B------:R-:W1:Y:S02]  /*0530*/  LDC R8, c[0x0][0x144] ;  /* 0x00005100ff087b82 */ /* 0x000e640000000800 */
[----:B------:R-:W-:Y:S01]  /*0540*/  IMAD.IADD R4, R4, 0x1, -R2 ;  /* 0x0000000104047824 */ /* 0x000fe200078e0a02 */
[----:B------:R-:W-:Y:S01]  /*0550*/  LOP3.LUT R6, R6, 0x3ffffffc, RZ, 0xc0, !PT ;  /* 0x3ffffffc06067812 */ /* 0x000fe200078ec0ff */
[----:B------:R-:W2:Y:S03]  /*0560*/  S2R R2, SR_CTAID.Y ;  /* 0x0000000000027919 */ /* 0x000ea60000002600 */
[----:B------:R-:W-:Y:S01]  /*0570*/  SHF.R.S32.HI R5, RZ, 0x1f, R4 ;  /* 0x0000001fff057819 */ /* 0x000fe20000011404 */
[----:B------:R-:W-:Y:S01]  /*0580*/  IMAD.IADD R6, R3, 0x1, -R6 ;  /* 0x0000000103067824 */ /* 0x000fe200078e0a06 */
[----:B------:R-:W3:Y:S02]  /*0590*/  LDC R11, c[0x0][0x148] ;  /* 0x00005200ff0b7b82 */ /* 0x000ee40000000800 */
[----:B------:R-:W-:-:S02]  /*05a0*/  LEA.HI R5, R5, R4, RZ, 0x3 ;  /* 0x0000000405057211 */ /* 0x000fc400078f18ff */
[----:B0-----:R-:W-:Y:S02]  /*05b0*/  ISETP.NE.OR P0, PT, R0, RZ, !P0 ;  /* 0x000000ff0000720c */ /* 0x001fe40004705670 */
[--C-:B------:R-:W-:Y:S02]  /*05c0*/  SHF.R.S32.HI R0, RZ, 0x3, R5.reuse ;  /* 0x00000003ff007819 */ /* 0x100fe40000011405 */
[----:B------:R-:W-:Y:S02]  /*05d0*/  SHF.R.S32.HI R5, RZ, 0x1f, R5 ;  /* 0x0000001fff057819 */ /* 0x000fe40000011405 */
[----:B-----5:R-:W-:Y:S02]  /*05e0*/  I2FP.F32.U32 R7, UR9 ;  /* 0x0000000900077c45 */ /* 0x020fe40008201000 */
[----:B------:R-:W-:-:S03]  /*05f0*/  LEA.HI R5, R5, R0, RZ, 0x2 ;  /* 0x0000000005057211 */ /* 0x000fc600078f10ff */
[----:B------:R-:W-:Y:S01]  /*0600*/  FMUL R7, R7, UR4 ;  /* 0x0000000407077c20 */ /* 0x000fe20008400000 */
[----:B------:R-:W-:Y:S01]  /*0610*/  LOP3.LUT R5, R5, 0xfffffffc, RZ, 0xc0, !PT ;  /* 0xfffffffc05057812 */ /* 0x000fe200078ec0ff */
[----:B------:R-:W-:Y:S01]  /*0620*/  VOTEU.ALL UP0, P0 ;  /* 0x00000000003f7886 */ /* 0x000fe20000000000 */
[----:B------:R-:W-:Y:S01]  /*0630*/  ULDC UR4, c[0x0][0x154] ;  /* 0x0000550000047ab9 */ /* 0x000fe20000000800 */
[----:B------:R-:W-:Y:S02]  /*0640*/  VOTEU.ALL UP1, P0 ;  /* 0x00000000003f7886 */ /* 0x000fe40000020000 */
[----:B------:R-:W0:Y:S01]  /*0650*/  F2I.U32.TRUNC.NTZ R7, R7 ;  /* 0x0000000700077305 */ /* 0x000e22000020f000 */
[----:B------:R-:W-:Y:S01]  /*0660*/  IMAD.IADD R5, R0, 0x1, -R5 ;  /* 0x0000000100057824 */ /* 0x000fe200078e0a05 */
[----:B------:R-:W5:Y:S01]  /*0670*/  @!UP0 S2UR UR7, SR_CgaCtaId ;  /* 0x00000000000789c3 */ /* 0x000f620000008800 */
[----:B------:R-:W-:Y:S02]  /*0680*/  @!UP0 UMOV UR6, 0x400 ;  /* 0x0000040000068882 */ /* 0x000fe40000000000 */
[----:B------:R-:W-:Y:S01]  /*0690*/  IMAD R5, R6, 0x4, R5 ;  /* 0x0000000406057824 */ /* 0x000fe200078e0205 */
[----:B--2---:R-:W-:-:S04]  /*06a0*/  I2FP.F32.U32 R9, R2 ;  /* 0x0000000200097245 */ /* 0x004fc80000201000 */
[----:B------:R-:W-:Y:S01]  /*06b0*/  LEA.HI R0, R5, R5, RZ, 0x1 ;  /* 0x0000000505007211 */ /* 0x000fe200078f08ff */
[----:B------:R-:W-:Y:S01]  /*06c0*/  FMUL R9, R9, UR4 ;  /* 0x0000000409097c20 */ /* 0x000fe20008400000 */
[----:B------:R-:W-:Y:S02]  /*06d0*/  UMOV UR4, 0x20 ;  /* 0x0000002000047882 */ /* 0x000fe40000000000 */
[----:B------:R-:W-:Y:S01]  /*06e0*/  LOP3.LUT R6, R0, 0xfffffffe, RZ, 0xc0, !PT ;  /* 0xfffffffe00067812 */ /* 0x000fe200078ec0ff */
[----:B0-----:R-:W-:Y:S01]  /*06f0*/  IMAD.MOV R13, RZ, RZ, -R7 ;  /* 0x000000ffff0d7224 */ /* 0x001fe200078e0a07 */
[----:B------:R-:W-:-:S04]  /*0700*/  @!UP0 UIADD3 UR4, -UR4, 0x100000, URZ ;  /* 0x0010000004048890 */ /* 0x000fc8000fffe13f */
[----:B------:R-:W-:Y:S02]  /*0710*/  @!UP0 USHF.L.U32 UR5, UR4, 0xb, URZ ;  /* 0x0000000b04058899 */ /* 0x000fe4000800063f */
[----:B------:R-:W-:Y:S01]  /*0720*/  @!UP0 USHF.L.U32 UR4, UR4, 0x1, URZ ;  /* 0x0000000104048899 */ /* 0x000fe2000800063f */
[----:B------:R-:W0:Y:S01]  /*0730*/  F2I.U32.TRUNC.NTZ R9, R9 ;  /* 0x0000000900097305 */ /* 0x000e22000020f000 */
[----:B-1----:R-:W-:Y:S02]  /*0740*/  IMAD R0, R8, R13, UR9 ;  /* 0x0000000908007e24 */ /* 0x002fe4000f8e020d */
[C---:B------:R-:W-:Y:S02]  /*0750*/  IMAD.IADD R7, R5.reuse, 0x1, -R6 ;  /* 0x0000000105077824 */ /* 0x040fe400078e0a06 */
[----:B------:R-:W-:-:S03]  /*0760*/  IMAD.SHL.U32 R6, R5, 0x4, RZ ;  /* 0x0000000405067824 */ /* 0x000fc600078e00ff */
[----:B------:R-:W-:Y:S01]  /*0770*/  ISETP.NE.AND P2, PT, R7, R0, PT ;  /* 0x000000000700720c */ /* 0x000fe20003f45270 */
[----:B-----5:R-:W-:Y:S01]  /*0780*/  @!UP0 ULEA UR6, UR7, UR6, 0x18 ;  /* 0x0000000607068291 */ /* 0x020fe2000f8ec03f */
[----:B------:R-:W-:Y:S01]  /*0790*/  LOP3.LUT R10, R5, 0xc, R6, 0x78, !PT ;  /* 0x0000000c050a7812 */ /* 0x000fe200078e7806 */
[----:B------:R-:W1:Y:S01]  /*07a0*/  LDC R7, c[0x0][0x140] ;  /* 0x00005000ff077b82 */ /* 0x000e620000000800 */
[----:B------:R-:W-:Y:S01]  /*07b0*/  VOTEU.ALL UP0, P0 ;  /* 0x00000000003f7886 */ /* 0x000fe20000000000 */
[----:B------:R-:W-:Y:S01]  /*07c0*/  LOP3.LUT P0, RZ, R4, 0x7, RZ, 0xc0, !PT ;  /* 0x0000000704ff7812 */ /* 0x000fe2000780c0ff */
[----:B0-----:R-:W-:Y:S01]  /*07d0*/  IMAD.MOV R12, RZ, RZ, -R9 ;  /* 0x000000ffff0c7224 */ /* 0x001fe200078e0a09 */
[----:B------:R0:W-:Y:S01]  /*07e0*/  STL [R1+0x418], R10 ;  /* 0x0004180a01007387 */ /* 0x0001e20000100800 */
[----:B------:R-:W-:Y:S01]  /*07f0*/  IMAD.MOV.U32 R4, RZ, RZ, 0x1 ;  /* 0x00000001ff047424 */ /* 0x000fe200078e00ff */
[----:B------:R-:W-:Y:S01]  /*0800*/  ISETP.LT.U32.AND P0, PT, R10, 0x2, !P0 ;  /* 0x000000020a00780c */ /* 0x000fe20004701070 */
[----:B---3--:R-:W-:-:S03]  /*0810*/  IMAD R6, R11, R12, R2 ;  /* 0x0000000c0b067224 */ /* 0x008fc600078e0202 */
[----:B------:R-:W-:Y:S01]  /*0820*/  @P2 LEA.HI R5, R10, R10, RZ, 0x1 ;  /* 0x0000000a0a052211 */ /* 0x000fe200078f08ff */
[----:B------:R-:W2:Y:S02]  /*0830*/  FENCE.VIEW.ASYNC.S ;  /* 0x00000000000073c6 */ /* 0x000ea40000000000 */
[----:B--2---:R0:W2:Y:S01]  /*0840*/  @!UP0 SYNCS.EXCH.64 URZ, [UR6+0x90], UR4 ;  /* 0x00009004063f85b2 */ /* 0x0040a20008000100 */
[----:B------:R-:W-:-:S04]  /*0850*/  @P2 SHF.R.S32.HI R5, RZ, 0x1, R5 ;  /* 0x00000001ff052819 */ /* 0x000fc80000011405 */
[----:B------:R-:W-:Y:S02]  /*0860*/  @P2 ISETP.NE.AND P3, PT, R5, R6, PT ;  /* 0x000000060500220c */ /* 0x000fe40003f65270 */
[----:B------:R-:W-:Y:S02]  /*0870*/  SEL R5, RZ, 0x1, !P0 ;  /* 0x00000001ff057807 */ /* 0x000fe40004000000 */
[----:B------:R-:W-:Y:S02]  /*0880*/  @P2 SEL R4, RZ, 0x1, P3 ;  /* 0x00000001ff042807 */ /* 0x000fe40001800000 */
[----:B-1----:R-:W-:Y:S02]  /*0890*/  ISETP.EQ.U32.AND P5, PT, R7, 0x1, PT ;  /* 0x000000010700780c */ /* 0x002fe40003fa2070 */
[----:B------:R-:W-:Y:S01]  /*08a0*/  LOP3.LUT R4, R4, R5, RZ, 0xc0, !PT ;  /* 0x0000000504047212 */ /* 0x000fe200078ec0ff */
[----:B------:R0:W1:Y:S01]  /*08b0*/  @!UP1 SYNCS.EXCH.64 URZ, [UR6+0x98], UR4 ;  /* 0x00009804063f95b2 */ /* 0x0000620008000100 */
[----:B------:R-:W-:-:S03]  /*08c0*/  NOP ;  /* 0x0000000000007918 */ /* 0x000fc60000000000 */
[----:B------:R0:W-:Y:S06]  /*08d0*/  STL [R1+0x414], R4 ;  /* 0x0004140401007387 */ /* 0x0001ec0000100800 */
[----:B--2---:R-:W-:Y:S05]  /*08e0*/  @!P5 BRA `(.L_x_4) ;  /* 0x000000000008d947 */ /* 0x004fea0003800000 */
[----:B-1--4-:R-:W-:Y:S01]  /*08f0*/  UCGABAR_ARV ;  /* 0x00000000000079c7 */ /* 0x012fe20008000000 */
[----:B------:R-:W-:Y:S05]  /*0900*/  BRA `(.L_x_5) ;  /* 0x0000000000047947 */ /* 0x000fea0003800000 */
.L_x_4:
[----:B-1--4-:R-:W-:Y:S01]  /*0910*/  NOP ;  /* 0x0000000000007918 */ /* 0x012fe20000000000 */
.L_x_5:
[----:B------:R-:W1:Y:S01]  /*0920*/  LDC R3, c[0x0][0x65c] ;  /* 0x00019700ff037b82 */ /* 0x000e620000000800 */
[----:B0-----:R-:W-:Y:S02]  /*0930*/  IMAD.U32 R4, RZ, RZ, UR9 ;  /* 0x00000009ff047e24 */ /* 0x001fe4000f8e00ff */
[----:B------:R-:W-:Y:S01]  /*0940*/  IMAD.MOV.U32 R5, RZ, RZ, RZ ;  /* 0x000000ffff057224 */ /* 0x000fe200078e00ff */
[----:B-1----:R-:W-:-:S13]  /*0950*/  ISETP.NE.AND P4, PT, R3, 0x1, PT ;  /* 0x000000010300780c */ /* 0x002fda0003f85270 */
[----:B------:R-:W0:Y:S01]  /*0960*/  @P4 LDC R7, c[0x0][0x10] ;  /* 0x00000400ff074b82 */ /* 0x000e220000000800 */
[----:B------:R-:W-:Y:S02]  /*0970*/  @P4 IMAD.MOV.U32 R3, RZ, RZ, RZ ;  /* 0x000000ffff034224 */ /* 0x000fe400078e00ff */
[----:B------:R-:W-:-:S05]  /*0980*/  @P4 IMAD.MOV.U32 R13, RZ, RZ, RZ ;  /* 0x000000ffff0d4224 */ /* 0x000fca00078e00ff */
[----:B------:R-:W1:Y:S01]  /*0990*/  @!P4 LDC R9, c[0x0][0xc] ;  /* 0x00000300ff09cb82 */ /* 0x000e620000000800 */
[----:B0-----:R-:W-:-:S04]  /*09a0*/  @P4 IMAD.WIDE.U32 R6, R7, UR9, R2 ;  /* 0x0000000907064c25 */ /* 0x001fc8000f8e0002 */
[----:B------:R-:W-:Y:S02]  /*09b0*/  @P4 IMAD.MOV.U32 R10, RZ, RZ, R6 ;  /* 0x000000ffff0a4224 */ /* 0x000fe400078e0006 */
[----:B------:R-:W-:Y:S02]  /*09c0*/  @P4 IMAD.IADD R15, R7, 0x1, R13 ;  /* 0x00000001070f4824 */ /* 0x000fe400078e020d */
[----:B-1----:R-:W-:-:S04]  /*09d0*/  @!P4 IMAD.WIDE.U32 R4, R2, R9, R4 ;  /* 0x000000090204c225 */ /* 0x002fc800078e0004 */
[----:B------:R-:W-:Y:S02]  /*09e0*/  @!P4 IMAD.MOV.U32 R10, RZ, RZ, R4 ;  /* 0x000000ffff0ac224 */ /* 0x000fe400078e0004 */
[----:B------:R-:W-:-:S03]  /*09f0*/  @!P4 IMAD.MOV.U32 R15, RZ, RZ, R5 ;  /* 0x000000ffff0fc224 */ /* 0x000fc600078e0005 */
[----:B------:R0:W-:Y:S04]  /*0a00*/  STL [R1+0x424], R10 ;  /* 0x0004240a01007387 */ /* 0x0001e80000100800 */
[----:B------:R0:W-:Y:S01]  /*0a10*/  STL [R1+0x420], R15 ;  /* 0x0004200f01007387 */ /* 0x0001e20000100800 */
[----:B------:R-:W-:Y:S05]  /*0a20*/  @!P5 BRA `(.L_x_6) ;  /* 0x00000000000cd947 */ /* 0x000fea0003800000 */
[----:B------:R-:W-:Y:S01]  /*0a30*/  UCGABAR_WAIT ;  /* 0x0000000000007dc7 */ /* 0x000fe20008000000 */
[----:B------:R-:W-:Y:S01]  /*0a40*/  CCTL.IVALL ;  /* 0x00000000ff00798f */ /* 0x000fe20002000000 */
[----:B------:R-:W-:Y:S05]  /*0a50*/  BRA `(.L_x_7) ;  /* 0x0000000000047947 */ /* 0x000fea0003800000 */
.L_x_6:
[----:B------:R-:W-:Y:S06]  /*0a60*/  BAR.SYNC.DEFER_BLOCKING 0x0 ;  /* 0x0000000000007b1d */ /* 0x000fec0000010000 */
.L_x_7:
[----:B------:R-:W-:Y:S05]  /*0a70*/  @!P1 BRA `(.L_x_8) ;  /* 0x0000023000f49947 */ /* 0x000fea0003800000 */
[----:B------:R-:W-:-:S06]  /*0a80*/  UISETP.GT.U32.AND UP0, UPT, UR10, 0x1, UPT ;  /* 0x000000010a00788c */ /* 0x000fcc000bf04070 */
[----:B------:R-:W-:-:S13]  /*0a90*/  PLOP3.LUT P0, PT, PT, PT, UP0, 0x80, 0x0 ;  /* 0x000000000000781c */ /* 0x000fda0003f0f008 */
[----:B------:R-:W-:Y:S05]  /*0aa0*/  @P0 EXIT ;  /* 0x000000000000094d */ /* 0x000fea0003800000 */
[----:B------:R-:W-:Y:S01]  /*0ab0*/  IMAD.MOV.U32 R5, RZ, RZ, -0x1 ;  /* 0xffffffffff057424 */ /* 0x000fe200078e00ff */
[----:B------:R-:W-:Y:S01]  /*0ac0*/  ULDC.64 UR4, c[0x0][0x650] ;  /* 0x0001940000047ab9 */ /* 0x000fe20000000a00 */
[----:B------:R-:W-:Y:S01]  /*0ad0*/  IMAD.MOV.U32 R6, RZ, RZ, -0x1 ;  /* 0xffffffffff067424 */ /* 0x000fe200078e00ff */
[----:B------:R-:W-:Y:S01]  /*0ae0*/  ISETP.GE.U32.AND P0, PT, R10, UR4, PT ;  /* 0x000000040a007c0c */ /* 0x000fe2000bf06070 */
[----:B------:R-:W-:Y:S01]  /*0af0*/  UMOV UR4, 0xffffffff ;  /* 0xffffffff00047882 */ /* 0x000fe20000000000 */
[----:B------:R1:W-:Y:S01]  /*0b00*/  STL [R1+0x438], R5 ;  /* 0x0004380501007387 */ /* 0x0003e20000100800 */
[----:B------:R-:W-:Y:S02]  /*0b10*/  PRMT R4, RZ, 0x7610, R4 ;  /* 0x00007610ff047816 */ /* 0x000fe40000000004 */
[----:B------:R-:W-:Y:S01]  /*0b20*/  ISETP.GE.U32.AND.EX P0, PT, R15, UR5, PT, P0 ;  /* 0x000000050f007c0c */ /* 0x000fe2000bf06100 */
[----:B------:R2:W-:Y:S01]  /*0b30*/  STL [R1+0x434], R6 ;  /* 0x0004340601007387 */ /* 0x0005e20000100800 */
[----:B-1----:R-:W-:-:S05]  /*0b40*/  IMAD.U32 R5, RZ, RZ, UR4 ;  /* 0x00000004ff057e24 */ /* 0x002fca000f8e00ff */
[----:B------:R2:W-:Y:S06]  /*0b50*/  STL [R1+0x42c], R5 ;  /* 0x00042c0501007387 */ /* 0x0005ec0000100800 */
[----:B------:R-:W-:Y:S05]  /*0b60*/  @P0 BRA `(.L_x_9) ;  /* 0x0000000400440947 */ /* 0x000fea0003800000 */
[----:B------:R-:W-:Y:S01]  /*0b70*/  ULDC.64 UR12, c[0x0][0x628] ;  /* 0x00018a00000c7ab9 */ /* 0x000fe20000000a00 */
[----:B------:R-:W1:Y:S01]  /*0b80*/  LDC.64 R8, c[0x0][0x620] ;  /* 0x00018800ff087b82 */ /* 0x000e620000000a00 */
[----:B------:R-:W-:Y:S01]  /*0b90*/  ISETP.NE.U32.AND P0, PT, RZ, UR12, PT ;  /* 0x0000000cff007c0c */ /* 0x000fe2000bf05070 */
[----:B------:R-:W-:Y:S01]  /*0ba0*/  ULDC UR11, c[0x0][0x630] ;  /* 0x00018c00000b7ab9 */ /* 0x000fe20000000800 */
[----:B------:R-:W-:Y:S02]  /*0bb0*/  R2UR UR4, R10 ;  /* 0x000000000a0472ca */ /* 0x000fe400000e0000 */
[----:B------:R-:W-:Y:S02]  /*0bc0*/  ISETP.NE.AND.EX P0, PT, RZ, UR13, PT, P0 ;  /* 0x0000000dff007c0c */ /* 0x000fe4000bf05300 */
[----:B------:R-:W-:-:S11]  /*0bd0*/  R2UR UR5, R15 ;  /* 0x000000000f0572ca */ /* 0x000fd600000e0000 */
[----:B------:R-:W-:Y:S05]  /*0be0*/  @!P0 BRA `(.L_x_10) ;  /* 0x0000000000308947 */ /* 0x000fea0003800000 */
[----:B------:R-:W-:Y:S01]  /*0bf0*/  R2UR UR4, R10 ;  /* 0x000000000a0472ca */ /* 0x000fe200000e0000 */
[----:B------:R-:W-:Y:S01]  /*0c00*/  ULDC UR8, c[0x0][0x634] ;  /* 0x00018d0000087ab9 */ /* 0x000fe20000000800 */
[----:B------:R-:W-:-:S11]  /*0c10*/  R2UR UR10, R15 ;  /* 0x000000000f0a72ca */ /* 0x000fd600000e0000 */
[----:B------:R-:W-:-:S04]  /*0c20*/  UIADD3 UR8, UP0, UR4, UR8, URZ ;  /* 0x0000000804087290 */ /* 0x000fc8000ff1e03f */
[----:B------:R-:W-:-:S04]  /*0c30*/  UIADD3.X UR10, URZ, UR10, URZ, UP0, !UPT ;  /* 0x0000000a3f0a7290 */ /* 0x000fc800087fe43f */
[----:B------:R-:W-:-:S04]  /*0c40*/  UIMAD.WIDE.U32 UR4, UR10, UR12, URZ ;  /* 0x0000000c0a0472a5 */ /* 0x000fc8000f8e003f */
[----:B------:R-:W-:Y:S02]  /*0c50*/  UIMAD.WIDE.U32 UR6, UP0, UR8, UR13, UR4 ;  /* 0x0000000d080672a5 */ /* 0x000fe4000f800004 */
[----:B------:R-:W-:Y:S02]  /*0c60*/  UIMAD.WIDE.U32 UR4, UR8, UR12, URZ ;  /* 0x0000000c080472a5 */ /* 0x000fe4000f8e003f */
[----:B------:R-:W-:Y:S02]  /*0c70*/  UIADD3.X UR9, URZ, URZ, URZ, UP0, !UPT ;  /* 0x0000003f3f097290 */ /* 0x000fe400087fe43f */
[----:B------:R-:W-:Y:S01]  /*0c80*/  UIADD3 URZ, UP0, UR5, UR6, URZ ;  /* 0x00000006053f7290 */ /* 0x000fe2000ff1e03f */
[----:B------:R-:W-:-:S03]  /*0c90*/  UMOV UR8, UR7 ;  /* 0x0000000700087c82 */ /* 0x000fc60008000000 */
[----:B------:R-:W-:-:S12]  /*0ca0*/  UIMAD.WIDE.U32.X UR4, UR10, UR13, UR8, UP0 ;  /* 0x0000000d0a0472a5 */ /* 0x000fd800080e0408 */
.L_x_10:
[----:B------:R-:W-:Y:S01]  /*0cb0*/  USHF.R.U64 UR6, UR4, UR11, UR5 ;  /* 0x0000000b04067299 */ /* 0x000fe20008001205 */
[----:B------:R-:W3:Y:S01]  /*0cc0*/  LDC.64 R20, c[0x0][0x640] ;  /* 0x00019000ff147b82 */ /* 0x000ee20000000a00 */
[----:B------:R-:W-:Y:S01]  /*0cd0*/  USHF.R.U32.HI UR4, URZ, UR11, UR5 ;  /* 0x0000000b3f047299 */ /* 0x000fe20008011605 */
[----:B------:R-:W-:Y:S02]  /*0ce0*/  IMAD.MOV.U32 R4, RZ, RZ, R10 ;  /* 0x000000ffff047224 */ /* 0x000fe400078e000a */
[----:B------:R-:W-:Y:S01]  /*0cf0*/  IMAD R25, R11, R12, R2 ;  /* 0x0000000c0b197224 */ /* 0x000fe200078e0202 */
[----:B------:R-:W-:Y:S01]  /*0d00*/  IADD3 R3, P0, RZ, -UR6, RZ ;  /* 0x80000006ff037c10 */ /* 0x000fe2000ff1e0ff */
[----:B------:R-:W-:Y:S02]  /*0d10*/  IMAD.MOV.U32 R11, RZ, RZ, 0x1 ;  /* 0x00000001ff0b7424 */ /* 0x000fe400078e00ff */
[----:B------:R-:W0:Y:S02]  /*0d20*/  LDC R14, c[0x0][0x618] ;  /* 0x00018600ff0e7b82 */ /* 0x000e240000000800 */
[----:B--2---:R-:W-:-:S04]  /*0d30*/  IMAD.X R5, RZ, RZ, ~UR4, P0 ;  /* 0x80000004ff057e24 */ /* 0x004fc800080e06ff */
[-C--:B-1----:R-:W-:Y:S02]  /*0d40*/  IMAD R6, R5, R8.reuse, RZ ;  /* 0x0000000805067224 */ /* 0x082fe400078e02ff */
[----:B------:R-:W1:Y:S01]  /*0d50*/  LDC R16, c[0x0][0x608] ;  /* 0x00018200ff107b82 */ /* 0x000e620000000800 */
[----:B------:R-:W-:Y:S02]  /*0d60*/  IMAD.MOV.U32 R5, RZ, RZ, R15 ;  /* 0x000000ffff057224 */ /* 0x000fe400078e000f */
[----:B------:R-:W-:-:S05]  /*0d70*/  IMAD.WIDE.U32 R4, R3, R8, R4 ;  /* 0x0000000803047225 */ /* 0x000fca00078e0004 */
[----:B------:R-:W2:Y:S01]  /*0d80*/  LDC R18, c[0x0][0x658] ;  /* 0x00019600ff127b82 */ /* 0x000ea20000000800 */
[----:B------:R-:W-:Y:S01]  /*0d90*/  IMAD R3, R3, R9, R6 ;  /* 0x0000000903037224 */ /* 0x000fe200078e0206 */
[----:B---3--:R-:W-:-:S03]  /*0da0*/  ISETP.NE.U32.AND P0, PT, R20, RZ, PT ;  /* 0x000000ff1400720c */ /* 0x008fc60003f05070 */
[----:B------:R-:W-:Y:S01]  /*0db0*/  IMAD.IADD R3, R5, 0x1, R3 ;  /* 0x0000000105037824 */ /* 0x000fe200078e0203 */
[----:B------:R-:W-:Y:S01]  /*0dc0*/  ISETP.NE.AND.EX P0, PT, R21, RZ, PT, P0 ;  /* 0x000000ff1500720c */ /* 0x000fe20003f05300 */
[----:B------:R-:W-:Y:S01]  /*0dd0*/  IMAD.MOV.U32 R5, RZ, RZ, -0x1 ;  /* 0xffffffffff057424 */ /* 0x000fe200078e00ff */
[----:B------:R-:W3:Y:S02]  /*0de0*/  LDC R13, c[0x0][0x600] ;  /* 0x00018000ff0d7b82 */ /* 0x000ee40000000800 */
[-CC-:B0-----:R-:W-:Y:S02]  /*0df0*/  SHF.R.U64 R10, R4, R14.reuse, R3.reuse ;  /* 0x0000000e040a7219 */ /* 0x181fe40000001203 */
[----:B------:R-:W-:-:S04]  /*0e00*/  SHF.R.U32.HI R3, RZ, R14, R3 ;  /* 0x0000000eff037219 */ /* 0x000fc80000011603 */
[----:B------:R-:W0:Y:S01]  /*0e10*/  LDC R15, c[0x0][0x648] ;  /* 0x00019200ff0f7b82 */ /* 0x000e220000000800 */
[-CC-:B-1----:R-:W-:Y:S02]  /*0e20*/  SHF.R.U64 R23, R10, R16.reuse, R3.reuse ;  /* 0x000000100a177219 */ /* 0x182fe40000001203 */
[----:B------:R-:W-:-:S05]  /*0e30*/  SHF.R.U32.HI R3, RZ, R16, R3 ;  /* 0x00000010ff037219 */ /* 0x000fca0000011603 */
[----:B------:R-:W1:Y:S01]  /*0e40*/  LDC R17, c[0x0][0x638] ;  /* 0x00018e00ff117b82 */ /* 0x000e620000000800 */
[-C--:B--2---:R-:W-:Y:S02]  /*0e50*/  SHF.L.U32 R2, R5, R18.reuse, RZ ;  /* 0x0000001205027219 */ /* 0x084fe400000006ff */
[--C-:B------:R-:W-:Y:S02]  /*0e60*/  SHF.R.U64 R12, R23, R18, R3.reuse ;  /* 0x00000012170c7219 */ /* 0x100fe40000001203 */
[----:B------:R-:W-:Y:S02]  /*0e70*/  LOP3.LUT R8, RZ, R2, RZ, 0x33, !PT ;  /* 0x00000002ff087212 */ /* 0x000fe400078e33ff */
[----:B------:R-:W-:Y:S01]  /*0e80*/  SHF.R.U32.HI R3, RZ, R18, R3 ;  /* 0x00000012ff037219 */ /* 0x000fe20000011603 */
[----:B------:R-:W2:Y:S01]  /*0e90*/  LDC R19, c[0x0][0x610] ;  /* 0x00018400ff137b82 */ /* 0x000ea20000000800 */
[----:B------:R-:W-:Y:S01]  /*0ea0*/  IMAD.MOV.U32 R2, RZ, RZ, R12 ;  /* 0x000000ffff027224 */ /* 0x000fe200078e000c */
[----:B------:R-:W-:Y:S06]  /*0eb0*/  @!P0 BRA `(.L_x_11) ;  /* 0x0000000000288947 */ /* 0x000fec0003800000 */
[----:B------:R-:W4:Y:S02]  /*0ec0*/  LDC R7, c[0x0][0x64c] ;  /* 0x00019300ff077b82 */ /* 0x000f240000000800 */
[----:B----4-:R-:W-:-:S05]  /*0ed0*/  IADD3 R7, P0, R12, R7, RZ ;  /* 0x000000070c077210 */ /* 0x010fca0007f1e0ff */
[----:B------:R-:W-:-:S04]  /*0ee0*/  IMAD.X R9, RZ, RZ, R3, P0 ;  /* 0x000000ffff097224 */ /* 0x000fc800000e0603 */
[----:B------:R-:W-:-:S04]  /*0ef0*/  IMAD.WIDE.U32 R2, R9, R20, RZ ;  /* 0x0000001409027225 */ /* 0x000fc800078e00ff */
[----:B------:R-:W-:-:S04]  /*0f00*/  IMAD.WIDE.U32 R4, P0, R7, R21, R2 ;  /* 0x0000001507047225 */ /* 0x000fc80007800002 */
[----:B------:R-:W-:-:S04]  /*0f10*/  IMAD.WIDE.U32 R2, R7, R20, RZ ;  /* 0x0000001407027225 */ /* 0x000fc800078e00ff */
[----:B------:R-:W-:Y:S01]  /*0f20*/  IMAD.X R7, RZ, RZ, RZ, P0 ;  /* 0x000000ffff077224 */ /* 0x000fe200000e06ff */
[----:B------:R-:W-:Y:S01]  /*0f30*/  IADD3 RZ, P0, R3, R4, RZ ;  /* 0x0000000403ff7210 */ /* 0x000fe20007f1e0ff */
[----:B------:R-:W-:-:S04]  /*0f40*/  IMAD.MOV.U32 R6, RZ, RZ, R5 ;  /* 0x000000ffff067224 */ /* 0x000fc800078e0005 */
[----:B------:R-:W-:-:S08]  /*0f50*/  IMAD.WIDE.U32.X R2, R9, R21, R6, P0 ;  /* 0x0000001509027225 */ /* 0x000fd000000e0406 */
.L_x_11:
[----:B0-----:R-:W-:Y:S01]  /*0f60*/  SHF.R.U64 R4, R2, R15, R3 ;  /* 0x0000000f02047219 */ /* 0x001fe20000001203 */
[----:B---3--:R-:W-:Y:S01]  /*0f70*/  VIADD R5, R13, 0xffffffff ;  /* 0xffffffff0d057836 */ /* 0x008fe20000000000 */
[----:B------:R-:W-:Y:S02]  /*0f80*/  SHF.L.U32 R2, R11, R18, RZ ;  /* 0x000000120b027219 */ /* 0x000fe400000006ff */
[----:B------:R-:W-:Y:S01]  /*0f90*/  LOP3.LUT R3, R23, R8, RZ, 0xc0, !PT ;  /* 0x0000000817037212 */ /* 0x000fe200078ec0ff */
[----:B------:R-:W-:Y:S01]  /*0fa0*/  IMAD.MOV R6, RZ, RZ, -R4 ;  /* 0x000000ffff067224 */ /* 0x000fe200078e0a04 */
[----:B------:R-:W-:Y:S02]  /*0fb0*/  SEL R0, R0, R25, !P4 ;  /* 0x0000001900007207 */ /* 0x000fe40006000000 */
[----:B------:R-:W-:Y:S01]  /*0fc0*/  LOP3.LUT R5, R10, R5, RZ, 0xc0, !PT ;  /* 0x000000050a057212 */ /* 0x000fe200078ec0ff */
[----:B------:R-:W-:Y:S02]  /*0fd0*/  IMAD R3, R2, R4, R3 ;  /* 0x0000000402037224 */ /* 0x000fe400078e0203 */
[----:B-1----:R-:W-:-:S02]  /*0fe0*/  IMAD R2, R6, R17, R12 ;  /* 0x0000001106027224 */ /* 0x002fc400078e020c */
[----:B--2---:R-:W-:Y:S02]  /*0ff0*/  IMAD R0, R3, R19, R0 ;  /* 0x0000001303007224 */ /* 0x004fe400078e0200 */
[----:B------:R-:W-:Y:S02]  /*1000*/  IMAD R3, R2, R13, R5 ;  /* 0x0000000d02037224 */ /* 0x000fe400078e0205 */
[----:B------:R-:W-:-:S03]  /*1010*/  IMAD.MOV.U32 R4, RZ, RZ, 0x1 ;  /* 0x00000001ff047424 */ /* 0x000fc600078e00ff */
[----:B------:R-:W-:Y:S02]  /*1020*/  SEL R5, R3, R0, !P4 ;  /* 0x0000000003057207 */ /* 0x000fe40006000000 */
[----:B------:R-:W-:Y:S01]  /*1030*/  SEL R2, R0, R3, !P4 ;  /* 0x0000000300027207 */ /* 0x000fe20006000000 */
[----:B------:R-:W-:Y:S02]  /*1040*/  IMAD.U32 R0, RZ, RZ, UR6 ;  /* 0x00000006ff007e24 */ /* 0x000fe4000f8e00ff */
[----:B------:R1:W-:Y:S04]  /*1050*/  STL [R1+0x434], R5 ;  /* 0x0004340501007387 */ /* 0x0003e80000100800 */
[----:B------:R1:W-:Y:S04]  /*1060*/  STL [R1+0x438], R2 ;  /* 0x0004380201007387 */ /* 0x0003e80000100800 */
[----:B------:R1:W-:Y:S02]  /*1070*/  STL [R1+0x42c], R0 ;  /* 0x00042c0001007387 */ /* 0x0003e40000100800 */
.L_x_9:
[----:B------:R-:W-:-:S08]  /*1080*/  NOP ;  /* 0x0000000000007918 */ /* 0x000fd00000000000 */
[----:B------:R-:W3:Y:S02]  /*1090*/  USETMAXREG.TRY_ALLOC.CTAPOOL UP0, 0xe8 ;  /* 0x000000e8000079c8 */ /* 0x000ee40008000600 */
[----:B---3--:R-:W-:-:S13]  /*10a0*/  PLOP3.LUT P0, PT, PT, PT, UP0, 0x80, 0x0 ;  /* 0x000000000000781c */ /* 0x008fda0003f0f008 */
[----:B------:R-:W-:Y:S05]  /*10b0*/  @!P0 BRA `(.L_x_9) ;  /* 0xfffffffc00f08947 */ /* 0x000fea000383ffff */
[----:B------:R-:W-:Y:S01]  /*10c0*/  ULDC.64 UR4, c[0x0][0x598] ;  /* 0x0001660000047ab9 */ /* 0x000fe20000000a00 */
[----:B------:R-:W-:Y:S01]  /*10d0*/  ULDC.64 UR60, c[0x0][0x208] ;  /* 0x00008200003c7ab9 */ /* 0x000fe20000000a00 */
[----:B------:R-:W-:-:S04]  /*10e0*/  ISETP.NE.U32.AND P0, PT, RZ, UR4, PT ;  /* 0x00000004ff007c0c */ /* 0x000fc8000bf05070 */
[----:B------:R-:W-:-:S13]  /*10f0*/  ISETP.NE.AND.EX P0, PT, RZ, UR5, PT, P0 ;  /* 0x00000005ff007c0c */ /* 0x000fda000bf05300 */
[----:B------:R-:W-:Y:S05]  /*1100*/  @!P0 BRA `(.L_x_12) ;  /* 0x0000000000208947 */ /* 0x000fea0003800000 */
[----:B-1----:R-:W1:Y:S02]  /*1110*/  LDC.64 R2, c[0x0][0x598] ;  /* 0x00016600ff027b82 */ /* 0x002e640000000a00 */
[----:B-1----:R-:W3:Y:S02]  /*1120*/  LDG.E.64 R2, desc[UR60][R2.64] ;  /* 0x0000003c02027981 */ /* 0x002ee4000c1e1b00 */
[----:B---3--:R-:W-:-:S04]  /*1130*/  ISETP.NE.U32.AND P0, PT, R2, RZ, PT ;  /* 0x000000ff0200720c */ /* 0x008fc80003f05070 */
[----:B------:R-:W-:-:S13]  /*1140*/  ISETP.NE.AND.EX P0, PT, R3, RZ, PT, P0 ;  /* 0x000000ff0300720c */ /* 0x000fda0003f05300 */
[----:B------:R-:W-:Y:S05]  /*1150*/  @!P0 BRA `(.L_x_12) ;  /* 0x00000000000c8947 */ /* 0x000fea0003800000 */
[----:B------:R-:W3:Y:S02]  /*1160*/  LD.E R2, desc[UR60][R2.64] ;  /* 0x0000003c02027980 */ /* 0x000ee4000c101900 */
[----:B---3--:R-:W-:Y:S01]  /*1170*/  R2UR UR4, R2 ;  /* 0x00000000020472ca */ /* 0x008fe200000e0000 */
[----:B------:R-:W-:-:S14]  /*1180*/  BRA `(.L_x_13) ;  /* 0x0000000000247947 */ /* 0x000fdc0003800000 */
.L_x_12:
[----:B------:R-:W-:Y:S02]  /*1190*/  ULDC.64 UR4, c[0x0][0x588] ;  /* 0x0001620000047ab9 */ /* 0x000fe40000000a00 */
[----:B------:R-:W-:-:S04]  /*11a0*/  ISETP.NE.U32.AND P0, PT, RZ, UR4, PT ;  /* 0x00000004ff007c0c */ /* 0x000fc8000bf05070 */
[----:B------:R-:W-:-:S13]  /*11b0*/  ISETP.NE.AND.EX P0, PT, RZ, UR5, PT, P0 ;  /* 0x00000005ff007c0c */ /* 0x000fda000bf05300 */
[----:B------:R-:W-:Y:S05]  /*11c0*/  @!P0 BRA `(.L_x_14) ;  /* 0x0000000000108947 */ /* 0x000fea0003800000 */
[----:B-1----:R-:W1:Y:S02]  /*11d0*/  LDC.64 R2, c[0x0][0x588] ;  /* 0x00016200ff027b82 */ /* 0x002e640000000a00 */
[----:B-1----:R-:W3:Y:S02]  /*11e0*/  LDG.E R2, desc[UR60][R2.64] ;  /* 0x0000003c02027981 */ /* 0x002ee4000c1e1900 */
[----:B---3--:R-:W-:Y:S01]  /*11f0*/  R2UR UR4, R2 ;  /* 0x00000000020472ca */ /* 0x008fe200000e0000 */
[----:B------:R-:W-:-:S14]  /*1200*/  BRA `(.L_x_13) ;  /* 0x0000000000047947 */ /* 0x000fdc0003800000 */
.L_x_14:
[----:B------:R-:W-:-:S05]  /*1210*/  ULDC UR4, c[0x0][0x580] ;  /* 0x0001600000047ab9 */ /* 0x000fca0000000800 */
.L_x_13:
[----:B------:R-:W-:Y:S02]  /*1220*/  ULDC.64 UR6, c[0x0][0x5a0] ;  /* 0x0001680000067ab9 */ /* 0x000fe40000000a00 */
        /* <DEDUP_REMOVED lines=11> */
.L_x_15:
        /* <DEDUP_REMOVED lines=8> */
.L_x_17:
[----:B------:R-:W-:-:S05]  /*1360*/  ULDC UR6, c[0x0][0x584] ;  /* 0x0001610000067ab9 */ /* 0x000fca0000000800 */
.L_x_16:
[----:B------:R-:W-:-:S13]  /*1370*/  LOP3.LUT P0, RZ, R4, 0xff, RZ, 0xc0, !PT ;  /* 0x000000ff04ff7812 */ /* 0x000fda000780c0ff */
[----:B------:R-:W-:Y:S05]  /*1380*/  @!P0 EXIT ;  /* 0x000000000000894d */ /* 0x000fea0003800000 */
[----:B-1----:R-:W3:Y:S01]  /*1390*/  LDL R0, [R1+0x41c] ;  /* 0x00041c0001007983 */ /* 0x002ee20000100800 */
[----:B------:R-:W-:Y:S02]  /*13a0*/  ULDC UR5, c[0x0][0x28c] ;  /* 0x0000a30000057ab9 */ /* 0x000fe40000000800 */
[----:B------:R-:W-:-:S04]  /*13b0*/  UIADD3 UR5, UR5, 0x3f, URZ ;  /* 0x0000003f05057890 */ /* 0x000fc8000fffe03f */
[----:B------:R-:W-:-:S04]  /*13c0*/  USHF.R.S32.HI UR7, URZ, 0x1f, UR5 ;  /* 0x0000001f3f077899 */ /* 0x000fc80008011405 */
[----:B------:R-:W-:Y:S01]  /*13d0*/  ULEA.HI UR7, UR7, UR5, URZ, 0x6 ;  /* 0x0000000507077291 */ /* 0x000fe2000f8f303f */
[----:B---3--:R-:W-:-:S13]  /*13e0*/  R2UR UR8, R0 ;  /* 0x00000000000872ca */ /* 0x008fda00000e0000 */
[----:B------:R-:W-:Y:S02]  /*13f0*/  ULOP3.LUT UR5, UR8, 0x1, URZ, 0xfc, !UPT ;  /* 0x0000000108057892 */ /* 0x000fe4000f8efc3f */
[----:B------:R-:W-:-:S03]  /*1400*/  USHF.R.S32.HI UR8, URZ, 0x6, UR7 ;  /* 0x000000063f087899 */ /* 0x000fc60008011407 */
[----:B------:R-:W-:Y:S01]  /*1410*/  UMOV UR7, URZ ;  /* 0x0000003f00077c82 */ /* 0x000fe20008000000 */
[----:B------:R-:W-:Y:S01]  /*1420*/  IMAD.U32 R0, RZ, RZ, UR5 ;  /* 0x00000005ff007e24 */ /* 0x000fe2000f8e00ff */
[----:B------:R-:W-:Y:S01]  /*1430*/  UMOV UR5, URZ ;  /* 0x0000003f00057c82 */ /* 0x000fe20008000000 */
[----:B------:R-:W-:Y:S02]  /*1440*/  IMAD.U32 R3, RZ, RZ, UR8 ;  /* 0x00000008ff037e24 */ /* 0x000fe4000f8e00ff */
[----:B------:R-:W-:Y:S01]  /*1450*/  IMAD.U32 R2, RZ, RZ, UR5 ;  /* 0x00000005ff027e24 */ /* 0x000fe2000f8e00ff */
[----:B------:R1:W-:Y:S04]  /*1460*/  STL [R1+0x410], R0 ;  /* 0x0004100001007387 */ /* 0x0003e80000100800 */
[----:B------:R3:W-:Y:S01]  /*1470*/  STL [R1+0x43c], R3 ;  /* 0x00043c0301007387 */ /* 0x0007e20000100800 */
[----:B-1----:R-:W-:-:S05]  /*1480*/  IMAD.U32 R0, RZ, RZ, UR7 ;  /* 0x00000007ff007e24 */ /* 0x002fca000f8e00ff */
[----:B------:R3:W-:Y:S04]  /*1490*/  STL [R1+0x430], R0 ;  /* 0x0004300001007387 */ /* 0x0007e80000100800 */
[----:B------:R3:W-:Y:S02]  /*14a0*/  STL [R1+0x428], R2 ;  /* 0x0004280201007387 */ /* 0x0007e40000100800 */
.L_x_522:
[----:B--2---:R-:W2:Y:S01]  /*14b0*/  LDL R5, [R1+0x430] ;  /* 0x0004300001057983 */ /* 0x004ea20000100800 */
[----:B-1-3--:R-:W1:Y:S03]  /*14c0*/  LDC R2, c[0x0][0x28c] ;  /* 0x0000a300ff027b82 */ /* 0x00ae660000000800 */
[----:B------:R-:W-:Y:S04]  /*14d0*/  STL [R1+0x400], RZ ;  /* 0x000400ff01007387 */ /* 0x000fe80000100800 */
        /* <DEDUP_REMOVED lines=248> */
[----:B------:R-:W-:Y:S04]  /*2460*/  STL [R1], RZ ;  /* 0x000000ff01007387 */ /* 0x000fe80000100800 */
[----:B------:R-:W-:Y:S04]  /*2470*/  STL [R1+0x4], RZ ;  /* 0x000004ff01007387 */ /* 0x000fe80000100800 */
[----:B------:R-:W-:Y:S04]  /*2480*/  STL [R1+0x8], RZ ;  /* 0x000008ff01007387 */ /* 0x000fe80000100800 */
[----:B------:R-:W-:Y:S04]  /*2490*/  STL [R1+0xc], RZ ;  /* 0x00000cff01007387 */ /* 0x000fe80000100800 */
[----:B------:R-:W-:Y:S04]  /*24a0*/  STL [R1+0x10], RZ ;  /* 0x000010ff01007387 */ /* 0x000fe80000100800 */
[----:B------:R-:W-:Y:S04]  /*24b0*/  STL [R1+0x14], RZ ;  /* 0x000014ff01007387 */ /* 0x000fe80000100800 */
[----:B------:R-:W-:Y:S04]  /*24c0*/  STL [R1+0x18], RZ ;  /* 0x000018ff01007387 */ /* 0x000fe80000100800 */
[----:B------:R-:W-:Y:S04]  /*24d0*/  STL [R1+0x1c], RZ ;  /* 0x00001cff01007387 */ /* 0x000fe80000100800 */
[----:B------:R-:W3:Y:S01]  /*24e0*/  LDL R6, [R1+0x428] ;  /* 0x0004280001067983 */ /* 0x000ee20000100800 */
[----:B0---4-:R-:W4:Y:S01]  /*24f0*/  S2R R0, SR_TID.X ;  /* 0x0000000000007919 */ /* 0x011f220000002100 */
[----:B------:R-:W5:Y:S01]  /*2500*/  S2UR UR11, SR_CgaCtaId ;  /* 0x00000000000b79c3 */ /* 0x000f620000008800 */
[----:B----4-:R-:W-:-:S04]  /*2510*/  LOP3.LUT R0, R0, 0x80, RZ, 0xc0, !PT ;  /* 0x0000008000007812 */ /* 0x010fc800078ec0ff */
[----:B------:R-:W-:-:S06]  /*2520*/  SHF.R.U32.HI R0, RZ, 0x7, R0 ;  /* 0x00000007ff007819 */ /* 0x000fcc0000011600 */
[----:B------:R-:W4:Y:S01]  /*2530*/  SHFL.IDX PT, R0, R0, RZ, 0x1f ;  /* 0x00001fff00007589 */ /* 0x000f2200000e0000 */
[----:B--2---:R-:W-:Y:S01]  /*2540*/  R2UR UR9, R5 ;  /* 0x00000000050972ca */ /* 0x004fe200000e0000 */
[----:B------:R-:W-:Y:S01]  /*2550*/  UMOV UR10, 0x400 ;  /* 0x00000400000a7882 */ /* 0x000fe20000000000 */
[----:B----4-:R-:W-:-:S11]  /*2560*/  R2UR UR8, R0 ;  /* 0x00000000000872ca */ /* 0x010fd600000e0000 */
[----:B------:R-:W-:Y:S01]  /*2570*/  IMAD.U32 R4, RZ, RZ, UR9 ;  /* 0x00000009ff047e24 */ /* 0x000fe2000f8e00ff */
[----:B-----5:R-:W-:Y:S02]  /*2580*/  ULEA UR10, UR11, UR10, 0x18 ;  /* 0x0000000a0b0a7291 */ /* 0x020fe4000f8ec03f */
[----:B------:R-:W-:-:S04]  /*2590*/  ULEA.HI UR9, UR8, UR8, URZ, 0x1 ;  /* 0x0000000808097291 */ /* 0x000fc8000f8f083f */
[----:B------:R-:W-:-:S04]  /*25a0*/  ULOP3.LUT UR9, UR9, 0xffffe, URZ, 0xc0, !UPT ;  /* 0x000ffffe09097892 */ /* 0x000fc8000f8ec03f */
[----:B------:R-:W-:-:S04]  /*25b0*/  UIADD3 UR9, UR8, -UR9, URZ ;  /* 0x8000000908097290 */ /* 0x000fc8000fffe03f */
[----:B------:R-:W-:-:S04]  /*25c0*/  ULEA UR9, UR9, UR10, 0xc ;  /* 0x0000000a09097291 */ /* 0x000fc8000f8e603f */
[----:B------:R-:W-:-:S04]  /*25d0*/  UIADD3 UR9, UR9, 0x180, URZ ;  /* 0x0000018009097890 */ /* 0x000fc8000fffe03f */
[----:B------:R-:W-:-:S04]  /*25e0*/  USHF.R.U32.HI UR9, URZ, 0x4, UR9 ;  /* 0x000000043f097899 */ /* 0x000fc80008011609 */
[----:B------:R-:W-:Y:S01]  /*25f0*/  ULOP3.LUT UR8, UR9, 0x3fff, URZ, 0xc0, !UPT ;  /* 0x00003fff09087892 */ /* 0x000fe2000f8ec03f */
[----:B-1----:R-:W-:-:S05]  /*2600*/  ISETP.GE.AND P0, PT, R2, 0x1, PT ;  /* 0x000000010200780c */ /* 0x002fca0003f06270 */
[----:B------:R-:W-:Y:S01]  /*2610*/  IMAD.U32 R0, RZ, RZ, UR8 ;  /* 0x00000008ff007e24 */ /* 0x000fe2000f8e00ff */
[----:B------:R-:W-:Y:S01]  /*2620*/  UMOV UR5, URZ ;  /* 0x0000003f00057c82 */ /* 0x000fe20008000000 */
[----:B------:R-:W-:Y:S01]  /*2630*/  UMOV UR7, URZ ;  /* 0x0000003f00077c82 */ /* 0x000fe20008000000 */
[----:B------:R-:W-:Y:S02]  /*2640*/  IMAD.U32 R3, RZ, RZ, UR5 ;  /* 0x00000005ff037e24 */ /* 0x000fe4000f8e00ff */
[----:B------:R1:W-:Y:S01]  /*2650*/  STL [R1+0x40c], R0 ;  /* 0x00040c0001007387 */ /* 0x0003e20000100800 */
[----:B------:R-:W-:Y:S01]  /*2660*/  IMAD.U32 R2, RZ, RZ, UR10 ;  /* 0x0000000aff027e24 */ /* 0x000fe2000f8e00ff */
[----:B------:R-:W-:Y:S02]  /*2670*/  CS2R R228, SRZ ;  /* 0x0000000000e47805 */ /* 0x000fe4000001ff00 */
[----:B------:R-:W-:Y:S02]  /*2680*/  CS2R R226, SRZ ;  /* 0x0000000000e27805 */ /* 0x000fe4000001ff00 */
[----:B------:R-:W-:-:S02]  /*2690*/  CS2R R224, SRZ ;  /* 0x0000000000e07805 */ /* 0x000fc4000001ff00 */
[----:B------:R-:W-:Y:S02]  /*26a0*/  CS2R R22, SRZ ;  /* 0x0000000000167805 */ /* 0x000fe4000001ff00 */
[----:B------:R-:W-:Y:S02]  /*26b0*/  CS2R R20, SRZ ;  /* 0x0000000000147805 */ /* 0x000fe4000001ff00 */
[----:B------:R-:W-:Y:S02]  /*26c0*/  CS2R R18, SRZ ;  /* 0x0000000000127805 */ /* 0x000fe4000001ff00 */
[----:B------:R-:W-:Y:S02]  /*26d0*/  CS2R R16, SRZ ;  /* 0x0000000000107805 */ /* 0x000fe4000001ff00 */
[----:B0-----:R-:W-:Y:S02]  /*26e0*/  CS2R R14, SRZ ;  /* 0x00000000000e7805 */ /* 0x001fe4000001ff00 */
[----:B------:R-:W-:-:S02]  /*26f0*/  CS2R R12, SRZ ;  /* 0x00000000000c7805 */ /* 0x000fc4000001ff00 */
[----:B------:R-:W-:Y:S02]  /*2700*/  CS2R R10, SRZ ;  /* 0x00000000000a7805 */ /* 0x000fe4000001ff00 */
[----:B------:R-:W-:Y:S01]  /*2710*/  CS2R R8, SRZ ;  /* 0x0000000000087805 */ /* 0x000fe2000001ff00 */
[----:B------:R-:W-:Y:S01]  /*2720*/  IMAD.MOV.U32 R7, RZ, RZ, RZ ;  /* 0x000000ffff077224 */ /* 0x000fe200078e00ff */
[----:B------:R-:W-:Y:S02]  /*2730*/  CS2R R216, SRZ ;  /* 0x0000000000d87805 */ /* 0x000fe4000001ff00 */
[----:B------:R-:W-:Y:S02]  /*2740*/  CS2R R218, SRZ ;  /* 0x0000000000da7805 */ /* 0x000fe4000001ff00 */
[----:B------:R-:W-:Y:S02]  /*2750*/  CS2R R220, SRZ ;  /* 0x0000000000dc7805 */ /* 0x000fe4000001ff00 */
[----:B------:R-:W-:-:S02]  /*2760*/  CS2R R222, SRZ ;  /* 0x0000000000de7805 */ /* 0x000fc4000001ff00 */
[----:B------:R-:W-:Y:S02]  /*2770*/  CS2R R208, SRZ ;  /* 0x0000000000d07805 */ /* 0x000fe4000001ff00 */
[----:B------:R-:W-:Y:S02]  /*2780*/  CS2R R210, SRZ ;  /* 0x0000000000d27805 */ /* 0x000fe4000001ff00 */
        /* <DEDUP_REMOVED lines=94> */
[----:B---3--:R-:W-:-:S13]  /*2d70*/  R2UR UR8, R6 ;  /* 0x00000000060872ca */ /* 0x008fda00000e0000 */
[----:B-1----:R-:W-:Y:S01]  /*2d80*/  IMAD.U32 R0, RZ, RZ, UR8 ;  /* 0x00000008ff007e24 */ /* 0x002fe2000f8e00ff */
[----:B------:R-:W-:Y:S06]  /*2d90*/  @!P0 BRA `(.L_x_18) ;  /* 0x0000005000fc8947 */ /* 0x000fec0003800000 */
[----:B------:R-:W2:Y:S02]  /*2da0*/  LDL R3, [R1+0x410] ;  /* 0x0004100001037983 */ /* 0x000ea40000100800 */
[----:B--2---:R-:W-:-:S13]  /*2db0*/  R2UR UR5, R3 ;  /* 0x00000000030572ca */ /* 0x004fda00000e0000 */
[----:B------:R-:W-:-:S06]  /*2dc0*/  UISETP.NE.AND UP0, UPT, UR5, 0x3, UPT ;  /* 0x000000030500788c */ /* 0x000fcc000bf05270 */
[----:B------:R-:W-:-:S13]  /*2dd0*/  PLOP3.LUT P1, PT, PT, PT, UP0, 0x80, 0x0 ;  /* 0x000000000000781c */ /* 0x000fda0003f2f008 */
[----:B------:R-:W-:Y:S05]  /*2de0*/  @!P1 BRA `(.L_x_19) ;  /* 0x0000000000049947 */ /* 0x000fea0003800000 */
[----:B------:R-:W-:Y:S01]  /*2df0*/  BPT.TRAP 0x1 ;  /* 0x000000040000795c */ /* 0x000fe20000300000 */
.L_x_19:
[----:B------:R-:W-:Y:S02]  /*2e00*/  R2UR UR8, R2 ;  /* 0x00000000020872ca */ /* 0x000fe400000e0000 */
[----:B------:R-:W-:Y:S02]  /*2e10*/  R2UR UR5, R6 ;  /* 0x00000000060572ca */ /* 0x000fe400000e0000 */
[----:B------:R-:W-:-:S11]  /*2e20*/  R2UR UR7, R5 ;  /* 0x00000000050772ca */ /* 0x000fd600000e0000 */
[----:B------:R-:W-:Y:S02]  /*2e30*/  ULEA UR5, UR5, UR8, 0x3 ;  /* 0x0000000805057291 */ /* 0x000fe4000f8e183f */
[----:B------:R-:W-:-:S05]  /*2e40*/  IMAD.U32 R0, RZ, RZ, UR7 ;  /* 0x00000007ff007e24 */ /* 0x000fca000f8e00ff */
[----:B------:R-:W-:-:S04]  /*2e50*/  SHF.L.U32 R0, R0, 0x1f, RZ ;  /* 0x0000001f00007819 */ /* 0x000fc800000006ff */
[----:B------:R0:W1:Y:S01]  /*2e60*/  SYNCS.PHASECHK.TRANS64.TRYWAIT P0, [UR5], R0 ;  /* 0x00000000ff0075a7 */ /* 0x0000620008000145 */
[----:B------:R-:W-:Y:S05]  /*2e70*/  @!P1 BRA `(.L_x_20) ;  /* 0x0000000000049947 */ /* 0x000fea0003800000 */
[----:B------:R-:W-:Y:S01]  /*2e80*/  BPT.TRAP 0x1 ;  /* 0x000000040000795c */ /* 0x000fe20000300000 */
.L_x_20:
[----:B------:R2:W-:Y:S01]  /*2e90*/  STL [R1+0x400], RZ ;  /* 0x000400ff01007387 */ /* 0x0005e20000100800 */
[----:B------:R-:W-:Y:S02]  /*2ea0*/  UMOV UR7, 0x2 ;  /* 0x0000000200077882 */ /* 0x000fe40000000000 */
[----:B------:R-:W-:Y:S01]  /*2eb0*/  IMAD.U32 R3, RZ, RZ, UR7 ;  /* 0x00000007ff037e24 */ /* 0x000fe2000f8e00ff */
[----:B-1----:R-:W-:Y:S06]  /*2ec0*/  @P0 BRA `(.L_x_21) ;  /* 0x0000000000080947 */ /* 0x002fec0003800000 */
[----:B------:R-:W1:Y:S02]  /*2ed0*/  SYNCS.PHASECHK.TRANS64.TRYWAIT P0, [UR5], R0 ;  /* 0x00000000ff0075a7 */ /* 0x000e640008000145 */
[----:B-1----:R-:W-:Y:S05]  /*2ee0*/  @!P0 BRA `(.L_x_22) ;  /* 0x0000022800048947 */ /* 0x002fea0003800000 */
.L_x_21:
[----:B-1----:R-:W3:Y:S04]  /*2ef0*/  LDL R5, [R1+0x40c] ;  /* 0x00040c0001057983 */ /* 0x002ee80000100800 */
[----:B------:R-:W4:Y:S01]  /*2f00*/  LDL R4, [R1+0x428] ;  /* 0x0004280001047983 */ /* 0x000f220000100800 */
[----:B------:R-:W-:Y:S01]  /*2f10*/  R2UR UR5, R2 ;  /* 0x00000000020572ca */ /* 0x000fe200000e0000 */
[----:B------:R-:W-:Y:S01]  /*2f20*/  WARPGROUP.ARRIVE ;  /* 0x00000000000079c5 */ /* 0x000fe20000000000 */
[----:B------:R-:W-:Y:S01]  /*2f30*/  UMOV UR9, 0x80000020 ;  /* 0x8000002000097882 */ /* 0x000fe20000000000 */
[----:B------:R-:W-:Y:S01]  /*2f40*/  UMOV UR11, 0x80000020 ;  /* 0x80000020000b7882 */ /* 0x000fe20000000000 */
[----:B------:R-:W-:Y:S01]  /*2f50*/  UMOV UR17, UR9 ;  /* 0x0000000900117c82 */ /* 0x000fe20008000000 */
[----:B------:R-:W-:Y:S01]  /*2f60*/  UMOV UR19, 0x80000020 ;  /* 0x8000002000137882 */ /* 0x000fe20000000000 */
[----:B------:R-:W-:Y:S01]  /*2f70*/  UMOV UR57, UR9 ;  /* 0x0000000900397c82 */ /* 0x000fe20008000000 */
[----:B------:R-:W-:Y:S01]  /*2f80*/  UMOV UR15, UR19 ;  /* 0x00000013000f7c82 */ /* 0x000fe20008000000 */
[----:B------:R-:W-:Y:S01]  /*2f90*/  UMOV UR59, 0x80000020 ;  /* 0x80000020003b7882 */ /* 0x000fe20000000000 */
[----:B------:R-:W-:Y:S01]  /*2fa0*/  UMOV UR53, UR9 ;  /* 0x0000000900357c82 */ /* 0x000fe20008000000 */
[----:B------:R-:W-:Y:S01]  /*2fb0*/  UMOV UR55, 0x80000020 ;  /* 0x8000002000377882 */ /* 0x000fe20000000000 */
[----:B------:R-:W-:Y:S01]  /*2fc0*/  UMOV UR49, UR9 ;  /* 0x0000000900317c82 */ /* 0x000fe20008000000 */
[----:B------:R-:W-:Y:S01]  /*2fd0*/  UMOV UR51, 0x80000020 ;  /* 0x8000002000337882 */ /* 0x000fe20000000000 */
[----:B------:R-:W-:Y:S01]  /*2fe0*/  UIADD3 UR5, UR5, 0x18180, URZ ;  /* 0x0001818005057890 */ /* 0x000fe2000fffe03f */
[----:B------:R-:W-:Y:S01]  /*2ff0*/  STL [R1+0x3fc], RZ ;  /* 0x0003fcff01007387 */ /* 0x000fe20000100800 */
[----:B------:R-:W-:Y:S01]  /*3000*/  UMOV UR45, UR9 ;  /* 0x00000009002d7c82 */ /* 0x000fe20008000000 */
[----:B------:R-:W-:Y:S01]  /*3010*/  UMOV UR47, 0x80000020 ;  /* 0x80000020002f7882 */ /* 0x000fe20000000000 */
[----:B------:R-:W-:Y:S01]  /*3020*/  USHF.R.U32.HI UR5, URZ, 0x4, UR5 ;  /* 0x000000043f057899 */ /* 0x000fe20008011605 */
[----:B------:R-:W-:Y:S01]  /*3030*/  STL [R1+0x3f8], RZ ;  /* 0x0003f8ff01007387 */ /* 0x000fe20000100800 */
[----:B------:R-:W-:Y:S01]  /*3040*/  UMOV UR21, UR9 ;  /* 0x0000000900157c82 */ /* 0x000fe20008000000 */
[----:B------:R-:W-:Y:S01]  /*3050*/  UMOV UR23, 0x80000020 ;  /* 0x8000002000177882 */ /* 0x000fe20000000000 */
[----:B------:R-:W-:Y:S01]  /*3060*/  ULOP3.LUT UR5, UR5, 0x3fff, URZ, 0xc0, !UPT ;  /* 0x00003fff05057892 */ /* 0x000fe2000f8ec03f */
[----:B------:R-:W-:Y:S01]  /*3070*/  STL [R1+0x3f4], RZ ;  /* 0x0003f4ff01007387 */ /* 0x000fe20000100800 */
[----:B------:R-:W-:Y:S01]  /*3080*/  UMOV UR25, UR9 ;  /* 0x0000000900197c82 */ /* 0x000fe20008000000 */
[----:B------:R-:W-:Y:S01]  /*3090*/  UMOV UR27, 0x80000020 ;  /* 0x80000020001b7882 */ /* 0x000fe20000000000 */
[----:B------:R-:W-:Y:S01]  /*30a0*/  ULOP3.LUT UR5, UR5, 0x10000, URZ, 0xfc, !UPT ;  /* 0x0001000005057892 */ /* 0x000fe2000f8efc3f */
[----:B------:R-:W-:Y:S01]  /*30b0*/  STL [R1+0x3f0], RZ ;  /* 0x0003f0ff01007387 */ /* 0x000fe20000100800 */
[----:B------:R-:W-:Y:S01]  /*30c0*/  UMOV UR29, UR9 ;  /* 0x00000009001d7c82 */ /* 0x000fe20008000000 */
[----:B------:R-:W-:Y:S01]  /*30d0*/  UMOV UR31, 0x80000020 ;  /* 0x80000020001f7882 */ /* 0x000fe20000000000 */
[----:B------:R-:W-:Y:S01]  /*30e0*/  UMOV UR33, UR9 ;  /* 0x0000000900217c82 */ /* 0x000fe20008000000 */
[----:B------:R-:W-:Y:S01]  /*30f0*/  STL [R1+0x3ec], RZ ;  /* 0x0003ecff01007387 */ /* 0x000fe20000100800 */
[----:B------:R-:W-:Y:S01]  /*3100*/  UMOV UR35, 0x80000020 ;  /* 0x8000002000237882 */ /* 0x000fe20000000000 */
[----:B------:R-:W-:Y:S01]  /*3110*/  UMOV UR37, UR9 ;  /* 0x0000000900257c82 */ /* 0x000fe20008000000 */
[----:B------:R-:W-:Y:S01]  /*3120*/  UMOV UR39, 0x80000020 ;  /* 0x8000002000277882 */ /* 0x000fe20000000000 */
[----:B------:R-:W-:Y:S01]  /*3130*/  STL [R1+0x3e8], RZ ;  /* 0x0003e8ff01007387 */ /* 0x000fe20000100800 */
[----:B------:R-:W-:Y:S01]  /*3140*/  UMOV UR41, UR9 ;  /* 0x0000000900297c82 */ /* 0x000fe20008000000 */
[----:B------:R-:W-:-:S02]  /*3150*/  UMOV UR43, 0x80000020 ;  /* 0x80000020002b7882 */ /* 0x000fc40000000000 */
        /* <DEDUP_REMOVED lines=64> */
[----:B------:R-:W-:Y:S01]  /*3560*/  STL [R1+0x2e4], RZ ;  /* 0x0002e4ff01007387 */ /* 0x000fe20000100800 */
[----:B---3--:R-:W-:-:S03]  /*3570*/  R2UR UR7, R5 ;  /* 0x00000000050772ca */ /* 0x008fc600000e0000 */
[----:B------:R-:W-:Y:S01]  /*3580*/  STL [R1+0x2e0], RZ ;  /* 0x0002e0ff01007387 */ /* 0x000fe20000100800 */
[----:B----4-:R-:W-:-:S03]  /*3590*/  R2UR UR8, R4 ;  /* 0x00000000040872ca */ /* 0x010fc600000e0000 */
[----:B------:R-:W-:Y:S04]  /*35a0*/  STL [R1+0x2dc], RZ ;  /* 0x0002dcff01007387 */ /* 0x000fe80000100800 */
[----:B------:R-:W-:Y:S02]  /*35b0*/  STL [R1+0x2d8], RZ ;  /* 0x0002d8ff01007387 */ /* 0x000fe40000100800 */
[----:B------:R-:W-:Y:S02]  /*35c0*/  ULOP3.LUT UR7, UR7, 0x10000, URZ, 0xfc, !UPT ;  /* 0x0001000007077892 */ /* 0x000fe4000f8efc3f */
[----:B------:R-:W-:Y:S02]  /*35d0*/  STL [R1+0x2d4], RZ ;  /* 0x0002d4ff01007387 */ /* 0x000fe40000100800 */
[----:B------:R-:W-:-:S02]  /*35e0*/  UIMAD UR7, UR8, 0x300, UR7 ;  /* 0x00000300080778a4 */ /* 0x000fc4000f8e0207 */
[----:B------:R-:W-:Y:S01]  /*35f0*/  UIMAD UR5, UR8, 0x3c0, UR5 ;  /* 0x000003c0080578a4 */ /* 0x000fe2000f8e0205 */
[----:B------:R-:W-:Y:S03]  /*3600*/  STL [R1+0x2d0], RZ ;  /* 0x0002d0ff01007387 */ /* 0x000fe60000100800 */
[----:B------:R-:W-:Y:S01]  /*3610*/  UIADD3 UR12, UR5, 0x40, URZ ;  /* 0x00000040050c7890 */ /* 0x000fe2000fffe03f */
[----:B------:R-:W-:Y:S01]  /*3620*/  STL [R1+0x2cc], RZ ;  /* 0x0002ccff01007387 */ /* 0x000fe20000100800 */
[----:B------:R-:W-:Y:S01]  /*3630*/  UMOV UR8, UR7 ;  /* 0x0000000700087c82 */ /* 0x000fe20008000000 */
[----:B------:R-:W-:Y:S01]  /*3640*/  UMOV UR10, UR5 ;  /* 0x00000005000a7c82 */ /* 0x000fe20008000000 */
[----:B------:R-:W-:Y:S01]  /*3650*/  UMOV UR16, UR8 ;  /* 0x0000000800107c82 */ /* 0x000fe20008000000 */
[----:B------:R-:W-:Y:S01]  /*3660*/  QGMMA.64x16x32.F32.E4M3.E4M3 R12, gdesc[UR8], RZ, !UPT, gsb0 ;  /* 0x00200000080c79f3 */ /* 0x000fe2000c0008ff */
[----:B------:R-:W-:Y:S01]  /*3670*/  UIADD3 UR13, UR5, 0x80, URZ ;  /* 0x00000080050d7890 */ /* 0x000fe2000fffe03f */
[----:B------:R-:W-:Y:S01]  /*3680*/  STL [R1+0x2c8], RZ ;  /* 0x0002c8ff01007387 */ /* 0x000fe20000100800 */
[----:B------:R-:W-:Y:S01]  /*3690*/  UMOV UR18, UR12 ;  /* 0x0000000c00127c82 */ /* 0x000fe20008000000 */
[----:B------:R-:W-:Y:S01]  /*36a0*/  UIADD3 UR58, UR5, 0xc0, URZ ;  /* 0x000000c0053a7890 */ /* 0x000fe2000fffe03f */
[----:B------:R-:W-:Y:S01]  /*36b0*/  UMOV UR14, UR18 ;  /* 0x00000012000e7c82 */ /* 0x000fe20008000000 */
[----:B------:R-:W-:Y:S01]  /*36c0*/  UMOV UR56, UR8 ;  /* 0x0000000800387c82 */ /* 0x000fe20008000000 */
[----:B------:R-:W-:Y:S01]  /*36d0*/  UIADD3 UR54, UR5, 0x100, URZ ;  /* 0x0000010005367890 */ /* 0x000fe2000fffe03f */
[----:B------:R-:W-:Y:S01]  /*36e0*/  STL [R1+0x2c4], RZ ;  /* 0x0002c4ff01007387 */ /* 0x000fe20000100800 */
[----:B------:R-:W-:Y:S01]  /*36f0*/  UMOV UR52, UR8 ;  /* 0x0000000800347c82 */ /* 0x000fe20008000000 */
[----:B------:R-:W-:Y:S01]  /*3700*/  UIADD3 UR50, UR5, 0x140, URZ ;  /* 0x0000014005327890 */ /* 0x000fe2000fffe03f */
        /* <DEDUP_REMOVED lines=16> */
[----:B------:R-:W-:Y:S01]  /*3810*/  STL [R1+0x2b4], RZ ;  /* 0x0002b4ff01007387 */ /* 0x000fe20000100800 */
[----:B------:R-:W-:Y:S01]  /*3820*/  UIADD3 UR42, UR5, 0x380, URZ ;  /* 0x00000380052a7890 */ /* 0x000fe2000fffe03f */
[----:B------:R-:W-:-:S02]  /*3830*/  UMOV UR40, UR8 ;  /* 0x0000000800287c82 */ /* 0x000fc40008000000 */
[----:B------:R-:W-:Y:S04]  /*3840*/  STL [R1+0x2b0], RZ ;  /* 0x0002b0ff01007387 */ /* 0x000fe80000100800 */
[----:B------:R-:W-:Y:S04]  /*3850*/  STL [R1+0x2ac], RZ ;  /* 0x0002acff01007387 */ /* 0x000fe80000100800 */
[----:B------:R-:W-:Y:S04]  /*3860*/  STL [R1+0x2a8], RZ ;  /* 0x0002a8ff01007387 */ /* 0x000fe80000100800 */
[----:B------:R-:W-:Y:S01]  /*3870*/  STL [R1+0x2a4], RZ ;  /* 0x0002a4ff01007387 */ /* 0x000fe20000100800 */
[----:B------:R-:W-:-:S02]  /*3880*/  WARPGROUP.DEPBAR.LE gsb0, 0x0 ;  /* 0x00008000000079c5 */ /* 0x000fc40000010000 */
[----:B------:R-:W-:Y:S01]  /*3890*/  WARPGROUP.ARRIVE ;  /* 0x00000000000079c5 */ /* 0x000fe20000000000 */
[----:B------:R-:W-:Y:S01]  /*38a0*/  IMAD.MOV.U32 R11, RZ, RZ, R12 ;  /* 0x000000ffff0b7224 */ /* 0x000fe200078e000c */
[----:B------:R-:W-:Y:S01]  /*38b0*/  STL [R1+0x2a0], RZ ;  /* 0x0002a0ff01007387 */ /* 0x000fe20000100800 */
[----:B------:R-:W-:Y:S02]  /*38c0*/  IMAD.MOV.U32 R10, RZ, RZ, R13 ;  /* 0x000000ffff0a7224 */ /* 0x000fe400078e000d */
[----:B------:R-:W-:Y:S01]  /*38d0*/  IMAD.MOV.U32 R9, RZ, RZ, R14 ;  /* 0x000000ffff097224 */ /* 0x000fe200078e000e */
[----:B------:R-:W-:Y:S01]  /*38e0*/  QGMMA.64x16x32.F32.E4M3.E4M3 R20, gdesc[UR16], RZ, !UPT, gsb0 ;  /* 0x00200000101479f3 */ /* 0x000fe2000c0008ff */
[----:B------:R-:W-:Y:S01]  /*38f0*/  IMAD.MOV.U32 R8, RZ, RZ, R15 ;  /* 0x000000ffff087224 */ /* 0x000fe200078e000f */
[----:B------:R-:W-:Y:S01]  /*3900*/  UMOV UR16, UR8 ;  /* 0x0000000800107c82 */ /* 0x000fe20008000000 */
[----:B------:R-:W-:Y:S01]  /*3910*/  UMOV UR17, UR9 ;  /* 0x0000000900117c82 */ /* 0x000fe20008000000 */
[----:B------:R-:W-:Y:S01]  /*3920*/  UMOV UR18, UR13 ;  /* 0x0000000d00127c82 */ /* 0x000fe20008000000 */
[----:B------:R-:W-:Y:S01]  /*3930*/  UMOV UR19, 0x80000020 ;  /* 0x8000002000137882 */ /* 0x000fe20000000000 */
[----:B------:R-:W-:Y:S01]  /*3940*/  UMOV UR12, UR18 ;  /* 0x00000012000c7c82 */ /* 0x000fe20008000000 */
[----:B------:R-:W-:Y:S01]  /*3950*/  UMOV UR13, UR19 ;  /* 0x00000013000d7c82 */ /* 0x000fe20008000000 */
[----:B------:R-:W-:Y:S01]  /*3960*/  STL [R1+0x29c], RZ ;  /* 0x00029cff01007387 */ /* 0x000fe20000100800 */
[----:B------:R-:W-:-:S02]  /*3970*/  IMAD.MOV.U32 R7, RZ, RZ, R16 ;  /* 0x000000ffff077224 */ /* 0x000fc400078e0010 */
[----:B------:R-:W-:Y:S01]  /*3980*/  IMAD.MOV.U32 R6, RZ, RZ, R17 ;  /* 0x000000ffff067224 */ /* 0x000fe200078e0011 */
[----:B------:R-:W-:Y:S01]  /*3990*/  STL [R1+0x298], RZ ;  /* 0x000298ff01007387 */ /* 0x000fe20000100800 */
[----:B------:R-:W-:Y:S02]  /*39a0*/  IMAD.MOV.U32 R5, RZ, RZ, R18 ;  /* 0x000000ffff057224 */ /* 0x000fe400078e0012 */
[----:B0-----:R-:W-:Y:S01]  /*39b0*/  IMAD.MOV.U32 R0, RZ, RZ, R19 ;  /* 0x000000ffff007224 */ /* 0x001fe200078e0013 */
        /* <DEDUP_REMOVED lines=9> */
[----:B------:R-:W-:-:S02]  /*3a50*/  WARPGROUP.DEPBAR.LE gsb0, 0x0 ;  /* 0x00008000000079c5 */ /* 0x000fc40000010000 */
[----:B------:R-:W-:Y:S01]  /*3a60*/  IMAD.MOV.U32 R15, RZ, RZ, R24 ;  /* 0x000000ffff0f7224 */ /* 0x000fe200078e0018 */
[----:B------:R-:W-:Y:S01]  /*3a70*/  STL [R1+0x270], RZ ;  /* 0x000270ff01007387 */ /* 0x000fe20000100800 */
[----:B------:R-:W-:Y:S02]  /*3a80*/  IMAD.MOV.U32 R14, RZ, RZ, R25 ;  /* 0x000000ffff0e7224 */ /* 0x000fe400078e0019 */
[----:B------:R-:W-:Y:S01]  /*3a90*/  IMAD.MOV.U32 R13, RZ, RZ, R26 ;  /* 0x000000ffff0d7224 */ /* 0x000fe200078e001a */
[----:B------:R-:W-:Y:S01]  /*3aa0*/  STL [R1+0x26c], RZ ;  /* 0x00026cff01007387 */ /* 0x000fe20000100800 */
[----:B------:R-:W-:Y:S02]  /*3ab0*/  IMAD.MOV.U32 R12, RZ, RZ, R27 ;  /* 0x000000ffff0c7224 */ /* 0x000fe400078e001b */
[----:B------:R-:W-:Y:S01]  /*3ac0*/  WARPGROUP.ARRIVE ;  /* 0x00000000000079c5 */ /* 0x000fe20000000000 */
[----:B------:R-:W-:Y:S01]  /*3ad0*/  STL [R1+0x268], RZ ;  /* 0x000268ff01007387 */ /* 0x000fe20000100800 */
[----:B------:R-:W-:-:S02]  /*3ae0*/  IMAD.MOV.U32 R19, RZ, RZ, R20 ;  /* 0x000000ffff137224 */ /* 0x000fc400078e0014 */
[----:B------:R-:W-:Y:S01]  /*3af0*/  IMAD.MOV.U32 R18, RZ, RZ, R21 ;  /* 0x000000ffff127224 */ /* 0x000fe200078e0015 */
[----:B------:R-:W-:Y:S01]  /*3b00*/  STL [R1+0x264], RZ ;  /* 0x000264ff01007387 */ /* 0x000fe20000100800 */
[----:B------:R-:W-:Y:S01]  /*3b10*/  QGMMA.64x16x32.F32.E4M3.E4M3 R24, gdesc[UR16], RZ, !UPT, gsb0 ;  /* 0x00200000101879f3 */ /* 0x000fe2000c0008ff */
[----:B------:R-:W-:Y:S01]  /*3b20*/  UIADD3 UR18, UR5, 0x200, URZ ;  /* 0x0000020005127890 */ /* 0x000fe2000fffe03f */
[----:B------:R-:W-:Y:S01]  /*3b30*/  IMAD.MOV.U32 R17, RZ, RZ, R22 ;  /* 0x000000ffff117224 */ /* 0x000fe200078e0016 */
[----:B------:R-:W-:Y:S01]  /*3b40*/  UMOV UR16, UR8 ;  /* 0x0000000800107c82 */ /* 0x000fe20008000000 */
[----:B------:R-:W-:Y:S01]  /*3b50*/  UMOV UR17, UR9 ;  /* 0x0000000900117c82 */ /* 0x000fe20008000000 */
[----:B------:R-:W-:Y:S01]  /*3b60*/  UMOV UR19, 0x80000020 ;  /* 0x8000002000137882 */ /* 0x000fe20000000000 */
[----:B------:R-:W-:Y:S01]  /*3b70*/  STL [R1+0x260], RZ ;  /* 0x000260ff01007387 */ /* 0x000fe20000100800 */
[----:B------:R-:W-:-:S03]  /*3b80*/  IMAD.MOV.U32 R16, RZ, RZ, R23 ;  /* 0x000000ffff107224 */ /* 0x000fc600078e0017 */
        /* <DEDUP_REMOVED lines=12> */
[----:B------:R-:W-:Y:S01]  /*3c50*/  WARPGROUP.ARRIVE ;  /* 0x00000000000079c5 */ /* 0x000fe20000000000 */
[----:B------:R-:W-:Y:S04]  /*3c60*/  STL [R1+0x230], RZ ;  /* 0x000230ff01007387 */ /* 0x000fe80000100800 */
[----:B------:R-:W-:Y:S01]  /*3c70*/  STL [R1+0x22c], RZ ;  /* 0x00022cff01007387 */ /* 0x000fe20000100800 */
[----:B------:R-:W-:Y:S01]  /*3c80*/  QGMMA.64x16x32.F32.E4M3.E4M3 R208, gdesc[UR56], RZ, !UPT, gsb0 ;  /* 0x0020000038d079f3 */ /* 0x000fe2000c0008ff */
[----:B------:R-:W-:Y:S01]  /*3c90*/  UMOV UR56, UR12 ;  /* 0x0000000c00387c82 */ /* 0x000fe20008000000 */
[----:B------:R-:W-:Y:S01]  /*3ca0*/  UMOV UR57, UR13 ;  /* 0x0000000d00397c82 */ /* 0x000fe20008000000 */
[----:B------:R-:W-:Y:S01]  /*3cb0*/  UMOV UR12, UR8 ;  /* 0x00000008000c7c82 */ /* 0x000fe20008000000 */
[----:B------:R-:W-:Y:S01]  /*3cc0*/  UMOV UR13, UR9 ;  /* 0x00000009000d7c82 */ /* 0x000fe20008000000 */
        /* <DEDUP_REMOVED lines=18> */
[----:B------:R-:W-:Y:S01]  /*3df0*/  UIADD3 UR14, UR5, 0x1c0, URZ ;  /* 0x000001c0050e7890 */ /* 0x000fe2000fffe03f */
[----:B------:R-:W-:Y:S01]  /*3e00*/  STL [R1+0x1f0], RZ ;  /* 0x0001f0ff01007387 */ /* 0x000fe20000100800 */
[----:B------:R-:W-:Y:S01]  /*3e10*/  UMOV UR53, UR15 ;  /* 0x0000000f00357c82 */ /* 0x000fe20008000000 */
[----:B------:R-:W-:Y:S01]  /*3e20*/  UMOV UR15, 0x80000020 ;  /* 0x80000020000f7882 */ /* 0x000fe20000000000 */
[----:B------:R-:W-:Y:S01]  /*3e30*/  UMOV UR8, UR52 ;  /* 0x0000003400087c82 */ /* 0x000fe20008000000 */
[----:B------:R-:W-:Y:S01]  /*3e40*/  STL [R1+0x1ec], RZ ;  /* 0x0001ecff01007387 */ /* 0x000fe20000100800 */
[----:B------:R-:W-:-:S03]  /*3e50*/  UMOV UR9, UR53 ;  /* 0x0000003500097c82 */ /* 0x000fc60008000000 */
        /* <DEDUP_REMOVED lines=15> */
[----:B------:R-:W-:Y:S03]  /*3f50*/  QGMMA.64x16x32.F32.E4M3.E4M3 R176, gdesc[UR48], RZ, !UPT, gsb0 ;  /* 0x0020000030b079f3 */ /* 0x000fe6000c0008ff */
        /* <DEDUP_REMOVED lines=36> */
[----:B------:R-:W-:Y:S02]  /*41a0*/  UIADD3 UR12, UR7, 0x200, URZ ;  /* 0x00000200070c7890 */ /* 0x000fe4000fffe03f */
        /* <DEDUP_REMOVED lines=10> */
[----:B------:R-:W-:Y:S04]  /*4250*/  STL.64 [R1], R24 ;  /* 0x0000001801007387 */ /* 0x000fe80000100a00 */
[----:B------:R-:W-:Y:S04]  /*4260*/  STL.64 [R1+0x8], R26 ;  /* 0x0000081a01007387 */ /* 0x000fe80000100a00 */
[----:B------:R-:W-:Y:S01]  /*4270*/  STL.64 [R1+0x10], R28 ;  /* 0x0000101c01007387 */ /* 0x000fe20000100a00 */
[----:B------:R-:W-:-:S02]  /*4280*/  WARPGROUP.DEPBAR.LE gsb0, 0x0 ;  /* 0x00008000000079c5 */ /* 0x000fc40000010000 */
[----:B------:R-:W-:Y:S01]  /*4290*/  WARPGROUP.ARRIVE ;  /* 0x00000000000079c5 */ /* 0x000fe20000000000 */
[----:B------:R-:W-:Y:S04]  /*42a0*/  STL.64 [R1+0x18], R30 ;  /* 0x0000181e01007387 */ /* 0x000fe80000100a00 */
[----:B------:R-:W-:Y:S01]  /*42b0*/  STL.64 [R1+0x498], R214 ;  /* 0x000498d601007387 */ /* 0x000fe20000100a00 */
[----:B------:R-:W-:Y:S03]  /*42c0*/  QGMMA.64x16x32.F32.E4M3.E4M3 R128, gdesc[UR16], RZ, !UPT, gsb0 ;  /* 0x00200000108079f3 */ /* 0x000fe6000c0008ff */
[----:B------:R-:W-:Y:S04]  /*42d0*/  STL.64 [R1+0x490], R212 ;  /* 0x000490d401007387 */ /* 0x000fe80000100a00 */
[----:B------:R-:W-:Y:S04]  /*42e0*/  STL.64 [R1+0x488], R210 ;  /* 0x000488d201007387 */ /* 0x000fe80000100a00 */
[----:B------:R-:W-:Y:S04]  /*42f0*/  STL.64 [R1+0x480], R208 ;  /* 0x000480d001007387 */ /* 0x000fe80000100a00 */
[----:B------:R0:W-:Y:S04]  /*4300*/  STL.64 [R1+0x4b8], R198 ;  /* 0x0004b8c601007387 */ /* 0x0001e80000100a00 */
[----:B------:R1:W-:Y:S04]  /*4310*/  STL.64 [R1+0x4b0], R196 ;  /* 0x0004b0c401007387 */ /* 0x0003e80000100a00 */
[----:B------:R3:W-:Y:S04]  /*4320*/  STL.64 [R1+0x4a8], R194 ;  /* 0x0004a8c201007387 */ /* 0x0007e80000100a00 */
[----:B------:R4:W-:Y:S01]  /*4330*/  STL.64 [R1+0x4a0], R192 ;  /* 0x0004a0c001007387 */ /* 0x0009e20000100a00 */
[----:B0-----:R-:W-:-:S02]  /*4340*/  IMAD.MOV.U32 R198, RZ, RZ, R13 ;  /* 0x000000ffffc67224 */ /* 0x001fc400078e000d */
[----:B------:R-:W-:Y:S01]  /*4350*/  IMAD.MOV.U32 R199, RZ, RZ, R12 ;  /* 0x000000ffffc77224 */ /* 0x000fe200078e000c */
[----:B------:R0:W-:Y:S01]  /*4360*/  STL.64 [R1+0x4d8], R182 ;  /* 0x0004d8b601007387 */ /* 0x0001e20000100a00 */
[----:B-1----:R-:W-:Y:S02]  /*4370*/  IMAD.MOV.U32 R196, RZ, RZ, R15 ;  /* 0x000000ffffc47224 */ /* 0x002fe400078e000f */
[----:B------:R-:W-:Y:S01]  /*4380*/  IMAD.MOV.U32 R197, RZ, RZ, R14 ;  /* 0x000000ffffc57224 */ /* 0x000fe200078e000e */
[----:B------:R1:W-:Y:S01]  /*4390*/  STL.64 [R1+0x4d0], R180 ;  /* 0x0004d0b401007387 */ /* 0x0003e20000100a00 */
[----:B---3--:R-:W-:Y:S02]  /*43a0*/  IMAD.MOV.U32 R194, RZ, RZ, R17 ;  /* 0x000000ffffc27224 */ /* 0x008fe400078e0011 */
[----:B------:R-:W-:Y:S01]  /*43b0*/  IMAD.MOV.U32 R195, RZ, RZ, R16 ;  /* 0x000000ffffc37224 */ /* 0x000fe200078e0010 */
[----:B------:R-:W-:Y:S01]  /*43c0*/  STL.64 [R1+0x4c8], R178 ;  /* 0x0004c8b201007387 */ /* 0x000fe20000100a00 */
[----:B----4-:R-:W-:-:S02]  /*43d0*/  IMAD.MOV.U32 R192, RZ, RZ, R19 ;  /* 0x000000ffffc07224 */ /* 0x010fc400078e0013 */
[----:B------:R-:W-:Y:S01]  /*43e0*/  IMAD.MOV.U32 R193, RZ, RZ, R18 ;  /* 0x000000ffffc17224 */ /* 0x000fe200078e0012 */
[----:B------:R3:W-:Y:S01]  /*43f0*/  STL.64 [R1+0x4c0], R176 ;  /* 0x0004c0b001007387 */ /* 0x0007e20000100a00 */
[----:B0-----:R-:W-:Y:S02]  /*4400*/  IMAD.MOV.U32 R182, RZ, RZ, R5 ;  /* 0x000000ffffb67224 */ /* 0x001fe400078e0005 */
[----:B------:R-:W-:Y:S01]  /*4410*/  IMAD.MOV.U32 R183, RZ, RZ, R0 ;  /* 0x000000ffffb77224 */ /* 0x000fe200078e0000 */
[----:B------:R-:W-:Y:S01]  /*4420*/  STL.64 [R1+0x4f8], R166 ;  /* 0x0004f8a601007387 */ /* 0x000fe20000100a00 */
[----:B-1----:R-:W-:Y:S02]  /*4430*/  IMAD.MOV.U32 R180, RZ, RZ, R7 ;  /* 0x000000ffffb47224 */ /* 0x002fe400078e0007 */
[----:B------:R-:W-:Y:S01]  /*4440*/  IMAD.MOV.U32 R181, RZ, RZ, R6 ;  /* 0x000000ffffb57224 */ /* 0x000fe200078e0006 */
[----:B------:R-:W-:Y:S01]  /*4450*/  STL.64 [R1+0x4f0], R164 ;  /* 0x0004f0a401007387 */ /* 0x000fe20000100a00 */
[----:B------:R-:W-:-:S02]  /*4460*/  WARPGROUP.DEPBAR.LE gsb0, 0x0 ;  /* 0x00008000000079c5 */ /* 0x000fc40000010000 */
[----:B------:R-:W-:Y:S01]  /*4470*/  WARPGROUP.ARRIVE ;  /* 0x00000000000079c5 */ /* 0x000fe20000000000 */
[----:B------:R-:W-:Y:S01]  /*4480*/  STL.64 [R1+0x4e8], R162 ;  /* 0x0004e8a201007387 */ /* 0x000fe20000100a00 */
[----:B---3--:R-:W-:Y:S02]  /*4490*/  IMAD.MOV.U32 R176, RZ, RZ, R11 ;  /* 0x000000ffffb07224 */ /* 0x008fe400078e000b */
[----:B------:R-:W-:Y:S01]  /*44a0*/  IMAD.MOV.U32 R177, RZ, RZ, R10 ;  /* 0x000000ffffb17224 */ /* 0x000fe200078e000a */
[----:B------:R0:W-:Y:S01]  /*44b0*/  STL.64 [R1+0x4e0], R160 ;  /* 0x0004e0a001007387 */ /* 0x0001e20000100a00 */
[----:B------:R-:W-:Y:S01]  /*44c0*/  QGMMA.64x16x32.F32.E4M3.E4M3 R112, gdesc[UR20], RZ, !UPT, gsb0 ;  /* 0x00200000147079f3 */ /* 0x000fe2000c0008ff */
[----:B------:R-:W-:Y:S02]  /*44d0*/  IMAD.MOV.U32 R178, RZ, RZ, R9 ;  /* 0x000000ffffb27224 */ /* 0x000fe400078e0009 */
        /* <DEDUP_REMOVED lines=13> */
[----:B------:R-:W3:Y:S01]  /*45b0*/  LDL.LU.64 R208, [R1] ;  /* 0x0000000001d07983 */ /* 0x000ee20000300a00 */
[----:B------:R-:W-:-:S02]  /*45c0*/  WARPGROUP.DEPBAR.LE gsb0, 0x0 ;  /* 0x00008000000079c5 */ /* 0x000fc40000010000 */
[----:B------:R-:W-:Y:S01]  /*45d0*/  WARPGROUP.ARRIVE ;  /* 0x00000000000079c5 */ /* 0x000fe20000000000 */
[----:B------:R-:W3:Y:S04]  /*45e0*/  LDL.LU.64 R210, [R1+0x8] ;  /* 0x0000080001d27983 */ /* 0x000ee80000300a00 */
[----:B------:R-:W3:Y:S01]  /*45f0*/  LDL.LU.64 R212, [R1+0x10] ;  /* 0x0000100001d47983 */ /* 0x000ee20000300a00 */
[----:B------:R-:W-:Y:S03]  /*4600*/  QGMMA.64x16x32.F32.E4M3.E4M3 R96, gdesc[UR24], RZ, !UPT, gsb0 ;  /* 0x00200000186079f3 */ /* 0x000fe6000c0008ff */
[----:B------:R-:W3:Y:S01]  /*4610*/  LDL.LU.64 R214, [R1+0x18] ;  /* 0x0000180001d67983 */ /* 0x000ee20000300a00 */
[----:B------:R-:W-:-:S02]  /*4620*/  WARPGROUP.DEPBAR.LE gsb0, 0x0 ;  /* 0x00008000000079c5 */ /* 0x000fc40000010000 */
[----:B------:R-:W-:-:S06]  /*4630*/  WARPGROUP.ARRIVE ;  /* 0x00000000000079c5 */ /* 0x000fcc0000000000 */
[----:B------:R-:W-:Y:S03]  /*4640*/  QGMMA.64x16x32.F32.E4M3.E4M3 R80, gdesc[UR28], RZ, !UPT, gsb0 ;  /* 0x002000001c5079f3 */ /* 0x000fe6000c0008ff */
[----:B------:R-:W-:Y:S02]  /*4650*/  WARPGROUP.DEPBAR.LE gsb0, 0x0 ;  /* 0x00008000000079c5 */ /* 0x000fe40000010000 */
[----:B------:R-:W-:-:S06]  /*4660*/  WARPGROUP.ARRIVE ;  /* 0x00000000000079c5 */ /* 0x000fcc0000000000 */
[----:B------:R-:W-:Y:S03]  /*4670*/  QGMMA.64x16x32.F32.E4M3.E4M3 R64, gdesc[UR32], RZ, !UPT, gsb0 ;  /* 0x00200000204079f3 */ /* 0x000fe6000c0008ff */
[----:B------:R-:W-:Y:S02]  /*4680*/  WARPGROUP.DEPBAR.LE gsb0, 0x0 ;  /* 0x00008000000079c5 */ /* 0x000fe40000010000 */
[----:B------:R-:W-:-:S06]  /*4690*/  WARPGROUP.ARRIVE ;  /* 0x00000000000079c5 */ /* 0x000fcc0000000000 */
[----:B------:R-:W-:Y:S03]  /*46a0*/  QGMMA.64x16x32.F32.E4M3.E4M3 R48, gdesc[UR36], RZ, !UPT, gsb0 ;  /* 0x00200000243079f3 */ /* 0x000fe6000c0008ff */
[----:B------:R-:W-:Y:S02]  /*46b0*/  WARPGROUP.DEPBAR.LE gsb0, 0x0 ;  /* 0x00008000000079c5 */ /* 0x000fe40000010000 */
[----:B------:R-:W-:-:S06]  /*46c0*/  WARPGROUP.ARRIVE ;  /* 0x00000000000079c5 */ /* 0x000fcc0000000000 */
[----:B------:R-:W-:Y:S01]  /*46d0*/  QGMMA.64x16x32.F32.E4M3.E4M3 R32, gdesc[UR40], RZ, !UPT, gsb0 ;  /* 0x00200000282079f3 */ /* 0x000fe2000c0008ff */
[----:B------:R-:W-:Y:S01]  /*46e0*/  UMOV UR40, UR12 ;  /* 0x0000000c00287c82 */ /* 0x000fe20008000000 */
[----:B------:R-:W-:Y:S01]  /*46f0*/  UMOV UR41, 0x80000020 ;  /* 0x8000002000297882 */ /* 0x000fe20000000000 */
[----:B------:R-:W-:Y:S01]  /*4700*/  UMOV UR36, UR40 ;  /* 0x0000002800247c82 */ /* 0x000fe20008000000 */
        /* <DEDUP_REMOVED lines=19> */
[----:B------:R-:W-:-:S02]  /*4840*/  WARPGROUP.DEPBAR.LE gsb0, 0x0 ;  /* 0x00008000000079c5 */ /* 0x000fc40000010000 */
[----:B------:R-:W-:-:S06]  /*4850*/  WARPGROUP.ARRIVE ;  /* 0x00000000000079c5 */ /* 0x000fcc0000000000 */
[----:B------:R-:W-:Y:S01]  /*4860*/  QGMMA.64x16x32.F32.E4M3.E4M3 R24, gdesc[UR40], RZ, !UPT, gsb0 ;  /* 0x00200000281879f3 */ /* 0x000fe2000c0008ff */
[----:B------:R-:W-:Y:S01]  /*4870*/  UMOV UR42, UR56 ;  /* 0x00000038002a7c82 */ /* 0x000fe20008000000 */
[----:B------:R-:W-:Y:S01]  /*4880*/  UMOV UR43, UR57 ;  /* 0x00000039002b7c82 */ /* 0x000fe20008000000 */
[----:B------:R-:W-:Y:S01]  /*4890*/  UMOV UR56, UR40 ;  /* 0x0000002800387c82 */ /* 0x000fe20008000000 */
[----:B------:R-:W-:Y:S01]  /*48a0*/  UMOV UR57, UR41 ;  /* 0x0000002900397c82 */ /* 0x000fe20008000000 */
        /* <DEDUP_REMOVED lines=46> */
[----:B------:R-:W-:Y:S01]  /*4b90*/  QGMMA.64x16x32.F32.E4M3.E4M3 R8, gdesc[UR12], RZ, !UPT, gsb0 ;  /* 0x002000000c0879f3 */ /* 0x000fe2000c0008ff */
[----:B------:R-:W-:Y:S01]  /*4ba0*/  UMOV UR8, UR40 ;  /* 0x0000002800087c82 */ /* 0x000fe20008000000 */
[----:B------:R-:W-:Y:S01]  /*4bb0*/  UMOV UR9, UR41 ;  /* 0x0000002900097c82 */ /* 0x000fe20008000000 */
[----:B------:R-:W-:Y:S02]  /*4bc0*/  WARPGROUP.DEPBAR.LE gsb0, 0x0 ;  /* 0x00008000000079c5 */ /* 0x000fe40000010000 */
[----:B0-----:R-:W-:-:S06]  /*4bd0*/  WARPGROUP.ARRIVE ;  /* 0x00000000000079c5 */ /* 0x001fcc0000000000 */
[----:B------:R-:W-:Y:S01]  /*4be0*/  QGMMA.64x16x32.F32.E4M3.E4M3 R160, gdesc[UR8], RZ, !UPT, gsb0 ;  /* 0x0020000008a079f3 */ /* 0x000fe2000c0008ff */
[----:B------:R-:W-:Y:S02]  /*4bf0*/  UIADD3 UR16, UR7, 0x2, URZ ;  /* 0x0000000207107890 */ /* 0x000fe4000fffe03f */
[----:B------:R-:W-:Y:S01]  /*4c00*/  UIADD3 UR12, UR5, 0x2, URZ ;  /* 0x00000002050c7890 */ /* 0x000fe2000fffe03f */
[----:B------:R-:W-:Y:S01]  /*4c10*/  UMOV UR9, 0x80000020 ;  /* 0x8000002000097882 */ /* 0x000fe20000000000 */
[----:B------:R-:W-:-:S03]  /*4c20*/  UMOV UR11, 0x80000020 ;  /* 0x80000020000b7882 */ /* 0x000fc60000000000 */
[----:B------:R-:W-:Y:S02]  /*4c30*/  UMOV UR8, UR16 ;  /* 0x0000001000087c82 */ /* 0x000fe40008000000 */
[----:B------:R-:W-:Y:S01]  /*4c40*/  UMOV UR10, UR12 ;  /* 0x0000000c000a7c82 */ /* 0x000fe20008000000 */
[----:B------:R-:W-:Y:S02]  /*4c50*/  WARPGROUP.DEPBAR.LE gsb0, 0x0 ;  /* 0x00008000000079c5 */ /* 0x000fe40000010000 */
[----:B------:R-:W-:-:S06]  /*4c60*/  WARPGROUP.ARRIVE ;  /* 0x00000000000079c5 */ /* 0x000fcc0000000000 */
[----:B------:R-:W-:Y:S01]  /*4c70*/  QGMMA.64x16x32.F32.E4M3.E4M3 R176, gdesc[UR8], R176, gsb0 ;  /* 0x0020000008b079f3 */ /* 0x000fe200080008b0 */
[----:B------:R-:W-:Y:S01]  /*4c80*/  UIADD3 UR13, UR5, 0x42, URZ ;  /* 0x00000042050d7890 */ /* 0x000fe2000fffe03f */
[----:B------:R-:W-:Y:S01]  /*4c90*/  UMOV UR20, UR8 ;  /* 0x0000000800147c82 */ /* 0x000fe20008000000 */
[----:B------:R-:W-:Y:S01]  /*4ca0*/  UMOV UR21, UR9 ;  /* 0x0000000900157c82 */ /* 0x000fe20008000000 */
[----:B------:R-:W-:-:S04]  /*4cb0*/  UMOV UR23, 0x80000020 ;  /* 0x8000002000177882 */ /* 0x000fc80000000000 */
        /* <DEDUP_REMOVED lines=9> */
[----:B------:R-:W-:Y:S01]  /*4d50*/  IMAD.MOV.U32 R22, RZ, RZ, R8 ;  /* 0x000000ffff167224 */ /* 0x000fe200078e0008 */
[----:B------:R-:W-:Y:S01]  /*4d60*/  STL [R1+0xe4], RZ ;  /* 0x0000e4ff01007387 */ /* 0x000fe20000100800 */
[----:B------:R-:W-:Y:S02]  /*4d70*/  IMAD.MOV.U32 R21, RZ, RZ, R9 ;  /* 0x000000ffff157224 */ /* 0x000fe400078e0009 */
[----:B------:R-:W-:Y:S01]  /*4d80*/  IMAD.MOV.U32 R20, RZ, RZ, R10 ;  /* 0x000000ffff147224 */ /* 0x000fe200078e000a */
[----:B------:R-:W-:Y:S02]  /*4d90*/  WARPGROUP.DEPBAR.LE gsb0, 0x0 ;  /* 0x00008000000079c5 */ /* 0x000fe40000010000 */
[----:B---3--:R-:W-:-:S06]  /*4da0*/  WARPGROUP.ARRIVE ;  /* 0x00000000000079c5 */ /* 0x008fcc0000000000 */
[----:B------:R-:W-:Y:S01]  /*4db0*/  QGMMA.64x16x32.F32.E4M3.E4M3 R208, gdesc[UR16], R208, gsb0 ;  /* 0x0020000010d079f3 */ /* 0x000fe200080008d0 */
[----:B------:R-:W-:Y:S02]  /*4dc0*/  IMAD.MOV.U32 R8, RZ, RZ, R166 ;  /* 0x000000ffff087224 */ /* 0x000fe400078e00a6 */
[----:B------:R-:W-:Y:S02]  /*4dd0*/  IMAD.MOV.U32 R7, RZ, RZ, R167 ;  /* 0x000000ffff077224 */ /* 0x000fe400078e00a7 */
[----:B------:R-:W-:Y:S01]  /*4de0*/  IMAD.MOV.U32 R19, RZ, RZ, R11 ;  /* 0x000000ffff137224 */ /* 0x000fe200078e000b */
[----:B------:R-:W3:Y:S01]  /*4df0*/  LDL.LU.64 R166, [R1+0x4f8] ;  /* 0x0004f80001a67983 */ /* 0x000ee20000300a00 */
[----:B------:R-:W-:Y:S02]  /*4e00*/  IMAD.MOV.U32 R18, RZ, RZ, R12 ;  /* 0x000000ffff127224 */ /* 0x000fe400078e000c */
[----:B------:R-:W-:Y:S02]  /*4e10*/  IMAD.MOV.U32 R10, RZ, RZ, R164 ;  /* 0x000000ffff0a7224 */ /* 0x000fe400078e00a4 */
[----:B------:R-:W-:-:S02]  /*4e20*/  IMAD.MOV.U32 R9, RZ, RZ, R165 ;  /* 0x000000ffff097224 */ /* 0x000fc400078e00a5 */
[----:B------:R-:W-:Y:S01]  /*4e30*/  IMAD.MOV.U32 R17, RZ, RZ, R13 ;  /* 0x000000ffff117224 */ /* 0x000fe200078e000d */
[----:B------:R-:W3:Y:S01]  /*4e40*/  LDL.LU.64 R164, [R1+0x4f0] ;  /* 0x0004f00001a47983 */ /* 0x000ee20000300a00 */
[----:B------:R-:W-:Y:S02]  /*4e50*/  IMAD.MOV.U32 R16, RZ, RZ, R14 ;  /* 0x000000ffff107224 */ /* 0x000fe400078e000e */
[----:B------:R-:W-:Y:S02]  /*4e60*/  IMAD.MOV.U32 R12, RZ, RZ, R162 ;  /* 0x000000ffff0c7224 */ /* 0x000fe400078e00a2 */
[----:B------:R-:W-:Y:S02]  /*4e70*/  IMAD.MOV.U32 R11, RZ, RZ, R163 ;  /* 0x000000ffff0b7224 */ /* 0x000fe400078e00a3 */
[----:B------:R-:W-:Y:S01]  /*4e80*/  IMAD.MOV.U32 R14, RZ, RZ, R160 ;  /* 0x000000ffff0e7224 */ /* 0x000fe200078e00a0 */
[----:B------:R-:W3:Y:S01]  /*4e90*/  LDL.LU.64 R162, [R1+0x4e8] ;  /* 0x0004e80001a27983 */ /* 0x000ee20000300a00 */
[----:B------:R-:W-:-:S03]  /*4ea0*/  IMAD.MOV.U32 R13, RZ, RZ, R161 ;  /* 0x000000ffff0d7224 */ /* 0x000fc600078e00a1 */
[----:B------:R-:W3:Y:S04]  /*4eb0*/  LDL.LU.64 R160, [R1+0x4e0] ;  /* 0x0004e00001a07983 */ /* 0x000ee80000300a00 */
[----:B------:R-:W-:Y:S04]  /*4ec0*/  STL.64 [R1+0x80], R176 ;  /* 0x000080b001007387 */ /* 0x000fe80000100a00 */
[----:B------:R-:W-:Y:S04]  /*4ed0*/  STL.64 [R1+0x88], R178 ;  /* 0x000088b201007387 */ /* 0x000fe80000100a00 */
[----:B------:R-:W-:Y:S04]  /*4ee0*/  STL.64 [R1+0x90], R180 ;  /* 0x000090b401007387 */ /* 0x000fe80000100a00 */
[----:B------:R0:W-:Y:S04]  /*4ef0*/  STL.64 [R1+0x98], R182 ;  /* 0x000098b601007387 */ /* 0x0001e80000100a00 */
[----:B0-----:R-:W4:Y:S04]  /*4f00*/  LDL.LU.64 R182, [R1+0x4d8] ;  /* 0x0004d80001b67983 */ /* 0x001f280000300a00 */
[----:B------:R-:W4:Y:S04]  /*4f10*/  LDL.LU.64 R180, [R1+0x4d0] ;  /* 0x0004d00001b47983 */ /* 0x000f280000300a00 */
[----:B------:R-:W4:Y:S04]  /*4f20*/  LDL.LU.64 R178, [R1+0x4c8] ;  /* 0x0004c80001b27983 */ /* 0x000f280000300a00 */
[----:B------:R-:W4:Y:S04]  /*4f30*/  LDL.LU.64 R176, [R1+0x4c0] ;  /* 0x0004c00001b07983 */ /* 0x000f280000300a00 */
[----:B------:R-:W-:Y:S04]  /*4f40*/  STL.64 [R1+0x40], R192 ;  /* 0x000040c001007387 */ /* 0x000fe80000100a00 */
[----:B------:R-:W-:Y:S04]  /*4f50*/  STL.64 [R1+0x48], R194 ;  /* 0x000048c201007387 */ /* 0x000fe80000100a00 */
[----:B------:R-:W-:Y:S04]  /*4f60*/  STL.64 [R1+0x50], R196 ;  /* 0x000050c401007387 */ /* 0x000fe80000100a00 */
[----:B------:R0:W-:Y:S01]  /*4f70*/  STL.64 [R1+0x58], R198 ;  /* 0x000058c601007387 */ /* 0x0001e20000100a00 */
[----:B------:R-:W-:-:S02]  /*4f80*/  WARPGROUP.DEPBAR.LE gsb0, 0x0 ;  /* 0x00008000000079c5 */ /* 0x000fc40000010000 */
[----:B------:R-:W-:Y:S02]  /*4f90*/  IMAD.MOV.U32 R5, RZ, RZ, R214 ;  /* 0x000000ffff057224 */ /* 0x000fe400078e00d6 */
[----:B------:R-:W-:Y:S01]  /*4fa0*/  IMAD.MOV.U32 R0, RZ, RZ, R215 ;  /* 0x000000ffff007224 */ /* 0x000fe200078e00d7 */
[----:B0-----:R-:W2:Y:S04]  /*4fb0*/  LDL.LU.64 R198, [R1+0x4b8] ;  /* 0x0004b80001c67983 */ /* 0x001ea80000300a00 */
[----:B------:R-:W2:Y:S04]  /*4fc0*/  LDL.LU.64 R196, [R1+0x4b0] ;  /* 0x0004b00001c47983 */ /* 0x000ea80000300a00 */
[----:B------:R-:W2:Y:S04]  /*4fd0*/  LDL.LU.64 R194, [R1+0x4a8] ;  /* 0x0004a80001c27983 */ /* 0x000ea80000300a00 */
[----:B------:R-:W2:Y:S04]  /*4fe0*/  LDL.LU.64 R192, [R1+0x4a0] ;  /* 0x0004a00001c07983 */ /* 0x000ea80000300a00 */
[----:B------:R-:W-:Y:S01]  /*4ff0*/  STL.64 [R1], R208 ;  /* 0x000000d001007387 */ /* 0x000fe20000100a00 */
[----:B------:R-:W-:-:S03]  /*5000*/  IMAD.MOV.U32 R6, RZ, RZ, R213 ;  /* 0x000000ffff067224 */ /* 0x000fc600078e00d5 */
[----:B------:R-:W-:Y:S04]  /*5010*/  STL.64 [R1+0x8], R210 ;  /* 0x000008d201007387 */ /* 0x000fe80000100a00 */
[----:B------:R-:W-:Y:S04]  /*5020*/  STL.64 [R1+0x10], R212 ;  /* 0x000010d401007387 */ /* 0x000fe80000100a00 */
[----:B------:R0:W-:Y:S04]  /*5030*/  STL.64 [R1+0x18], R214 ;  /* 0x000018d601007387 */ /* 0x0001e80000100a00 */
[----:B0-----:R-:W3:Y:S04]  /*5040*/  LDL.LU.64 R214, [R1+0x498] ;  /* 0x0004980001d67983 */ /* 0x001ee80000300a00 */
[----:B------:R-:W3:Y:S04]  /*5050*/  LDL.LU.64 R212, [R1+0x490] ;  /* 0x0004900001d47983 */ /* 0x000ee80000300a00 */
[----:B------:R-:W3:Y:S04]  /*5060*/  LDL.LU.64 R210, [R1+0x488] ;  /* 0x0004880001d27983 */ /* 0x000ee80000300a00 */
[----:B------:R-:W3:Y:S01]  /*5070*/  LDL.LU.64 R208, [R1+0x480] ;  /* 0x0004800001d07983 */ /* 0x000ee20000300a00 */
[----:B------:R-:W-:Y:S01]  /*5080*/  UIADD3 UR58, UR5, 0xc2, URZ ;  /* 0x000000c2053a7890 */ /* 0x000fe2000fffe03f */
[----:B------:R-:W-:Y:S01]  /*5090*/  UMOV UR56, UR8 ;  /* 0x0000000800387c82 */ /* 0x000fe20008000000 */
[----:B------:R-:W-:Y:S01]  /*50a0*/  UMOV UR57, UR9 ;  /* 0x0000000900397c82 */ /* 0x000fe20008000000 */
[----:B------:R-:W-:Y:S01]  /*50b0*/  UMOV UR59, 0x80000020 ;  /* 0x80000020003b7882 */ /* 0x000fe20000000000 */
        /* <DEDUP_REMOVED lines=12> */
[----:B------:R-:W-:Y:S01]  /*5180*/  UMOV UR14, UR22 ;  /* 0x00000016000e7c82 */ /* 0x000fe20008000000 */
[----:B------:R-:W-:Y:S01]  /*5190*/  UMOV UR15, UR23 ;  /* 0x00000017000f7c82 */ /* 0x000fe20008000000 */
[----:B------:R-:W-:Y:S01]  /*51a0*/  UMOV UR12, UR18 ;  /* 0x00000012000c7c82 */ /* 0x000fe20008000000 */
[----:B------:R-:W-:Y:S01]  /*51b0*/  UMOV UR13, UR19 ;  /* 0x00000013000d7c82 */ /* 0x000fe20008000000 */
[----:B---3--:R-:W-:-:S06]  /*51c0*/  WARPGROUP.ARRIVE ;  /* 0x00000000000079c5 */ /* 0x008fcc0000000000 */
[----:B------:R-:W-:Y:S03]  /*51d0*/  QGMMA.64x16x32.F32.E4M3.E4M3 R208, gdesc[UR56], R208, gsb0 ;  /* 0x0020000038d079f3 */ /* 0x000fe600080008d0 */
[----:B------:R-:W-:Y:S02]  /*51e0*/  WARPGROUP.DEPBAR.LE gsb0, 0x0 ;  /* 0x00008000000079c5 */ /* 0x000fe40000010000 */
[----:B--2---:R-:W-:-:S06]  /*51f0*/  WARPGROUP.ARRIVE ;  /* 0x00000000000079c5 */ /* 0x004fcc0000000000 */
[----:B------:R-:W-:Y:S03]  /*5200*/  QGMMA.64x16x32.F32.E4M3.E4M3 R192, gdesc[UR52], R192, gsb0 ;  /* 0x0020000034c079f3 */ /* 0x000fe600080008c0 */
[----:B------:R-:W-:Y:S02]  /*5210*/  WARPGROUP.DEPBAR.LE gsb0, 0x0 ;  /* 0x00008000000079c5 */ /* 0x000fe40000010000 */
[----:B----4-:R-:W-:-:S06]  /*5220*/  WARPGROUP.ARRIVE ;  /* 0x00000000000079c5 */ /* 0x010fcc0000000000 */
[----:B------:R-:W-:Y:S03]  /*5230*/  QGMMA.64x16x32.F32.E4M3.E4M3 R176, gdesc[UR48], R176, gsb0 ;  /* 0x0020000030b079f3 */ /* 0x000fe600080008b0 */
[----:B------:R-:W-:Y:S02]  /*5240*/  WARPGROUP.DEPBAR.LE gsb0, 0x0 ;  /* 0x00008000000079c5 */ /* 0x000fe40000010000 */
[----:B------:R-:W-:-:S06]  /*5250*/  WARPGROUP.ARRIVE ;  /* 0x00000000000079c5 */ /* 0x000fcc0000000000 */
[----:B------:R-:W-:Y:S01]  /*5260*/  QGMMA.64x16x32.F32.E4M3.E4M3 R160, gdesc[UR44], R160, gsb0 ;  /* 0x002000002ca079f3 */ /* 0x000fe200080008a0 */
[----:B------:R-:W-:Y:S01]  /*5270*/  UMOV UR52, UR14 ;  /* 0x0000000e00347c82 */ /* 0x000fe20008000000 */
[----:B------:R-:W-:Y:S01]  /*5280*/  UIADD3 UR14, UR5, 0x1c2, URZ ;  /* 0x000001c2050e7890 */ /* 0x000fe2000fffe03f */
[----:B------:R-:W-:Y:S01]  /*5290*/  UMOV UR56, UR12 ;  /* 0x0000000c00387c82 */ /* 0x000fe20008000000 */
[----:B------:R-:W-:Y:S01]  /*52a0*/  UMOV UR57, UR13 ;  /* 0x0000000d00397c82 */ /* 0x000fe20008000000 */
[----:B------:R-:W-:Y:S01]  /*52b0*/  UMOV UR53, UR15 ;  /* 0x0000000f00357c82 */ /* 0x000fe20008000000 */
[----:B------:R-:W-:Y:S01]  /*52c0*/  UMOV UR12, UR8 ;  /* 0x00000008000c7c82 */ /* 0x000fe20008000000 */
[----:B------:R-:W-:Y:S01]  /*52d0*/  UMOV UR13, UR9 ;  /* 0x00000009000d7c82 */ /* 0x000fe20008000000 */
[----:B------:R-:W-:Y:S01]  /*52e0*/  UMOV UR15, 0x80000020 ;  /* 0x80000020000f7882 */ /* 0x000fe20000000000 */
[----:B------:R-:W-:Y:S02]  /*52f0*/  WARPGROUP.DEPBAR.LE gsb0, 0x0 ;  /* 0x00008000000079c5 */ /* 0x000fe40000010000 */
[----:B------:R-:W-:-:S06]  /*5300*/  WARPGROUP.ARRIVE ;  /* 0x00000000000079c5 */ /* 0x000fcc0000000000 */
[----:B------:R-:W-:Y:S01]  /*5310*/  QGMMA.64x16x32.F32.E4M3.E4M3 R144, gdesc[UR12], R144, gsb0 ;  /* 0x002000000c9079f3 */ /* 0x000fe20008000890 */
[----:B------:R-:W-:Y:S01]  /*5320*/  UIADD3 UR18, UR5, 0x202, URZ ;  /* 0x0000020205127890 */ /* 0x000fe2000fffe03f */
        /* <DEDUP_REMOVED lines=46> */
[----:B------:R-:W-:Y:S01]  /*5610*/  WARPGROUP.ARRIVE ;  /* 0x00000000000079c5 */ /* 0x000fe20000000000 */
[----:B------:R-:W-:Y:S01]  /*5620*/  UIADD3 UR7, UR7, 0x202, URZ ;  /* 0x0000020207077890 */ /* 0x000fe2000fffe03f */
[----:B------:R-:W-:Y:S01]  /*5630*/  STL.64 [R1+0x458], R214 ;  /* 0x000458d601007387 */ /* 0x000fe20000100a00 */
[----:B------:R-:W-:-:S03]  /*5640*/  ULDC UR5, c[0x0][0x50c] ;  /* 0x0001430000057ab9 */ /* 0x000fc60000000800 */
[----:B------:R-:W-:Y:S01]  /*5650*/  QGMMA.64x16x32.F32.E4M3.E4M3 R32, gdesc[UR40], R32, gsb0 ;  /* 0x00200000282079f3 */ /* 0x000fe20008000820 */
[----:B------:R-:W-:Y:S01]  /*5660*/  UMOV UR41, 0x80000020 ;  /* 0x8000002000297882 */ /* 0x000fe20000000000 */
[----:B------:R-:W-:Y:S01]  /*5670*/  UMOV UR40, UR7 ;  /* 0x0000000700287c82 */ /* 0x000fe20008000000 */
[----:B------:R-:W-:Y:S02]  /*5680*/  WARPGROUP.DEPBAR.LE gsb0, 0x0 ;  /* 0x00008000000079c5 */ /* 0x000fe40000010000 */
[----:B------:R-:W-:-:S06]  /*5690*/  WARPGROUP.ARRIVE ;  /* 0x00000000000079c5 */ /* 0x000fcc0000000000 */
[----:B------:R-:W-:Y:S01]  /*56a0*/  QGMMA.64x16x32.F32.E4M3.E4M3 R24, gdesc[UR40], R24, gsb0 ;  /* 0x00200000281879f3 */ /* 0x000fe20008000818 */
[----:B------:R-:W-:Y:S01]  /*56b0*/  UMOV UR36, UR40 ;  /* 0x0000002800247c82 */ /* 0x000fe20008000000 */
        /* <DEDUP_REMOVED lines=62> */
[----:B------:R-:W-:Y:S01]  /*5aa0*/  STL.64 [R1+0x450], R212 ;  /* 0x000450d401007387 */ /* 0x000fe20000100a00 */
[----:B------:R-:W-:Y:S02]  /*5ab0*/  WARPGROUP.DEPBAR.LE gsb0, 0x0 ;  /* 0x00008000000079c5 */ /* 0x000fe40000010000 */
[----:B------:R-:W-:-:S06]  /*5ac0*/  WARPGROUP.ARRIVE ;  /* 0x00000000000079c5 */ /* 0x000fcc0000000000 */
[----:B------:R-:W-:Y:S01]  /*5ad0*/  QGMMA.64x16x32.F32.E4M3.E4M3 R216, gdesc[UR12], R216, gsb0 ;  /* 0x002000000cd879f3 */ /* 0x000fe200080008d8 */
[----:B------:R-:W-:Y:S04]  /*5ae0*/  STL.64 [R1+0x448], R210 ;  /* 0x000448d201007387 */ /* 0x000fe80000100a00 */
[----:B------:R-:W-:Y:S04]  /*5af0*/  STL.64 [R1+0x440], R208 ;  /* 0x000440d001007387 */ /* 0x000fe80000100a00 */
[----:B------:R0:W-:Y:S04]  /*5b00*/  STL.64 [R1+0x478], R198 ;  /* 0x000478c601007387 */ /* 0x0001e80000100a00 */
[----:B------:R1:W-:Y:S04]  /*5b10*/  STL.64 [R1+0x470], R196 ;  /* 0x000470c401007387 */ /* 0x0003e80000100a00 */
[----:B------:R2:W-:Y:S04]  /*5b20*/  STL.64 [R1+0x468], R194 ;  /* 0x000468c201007387 */ /* 0x0005e80000100a00 */
[----:B------:R3:W-:Y:S01]  /*5b30*/  STL.64 [R1+0x460], R192 ;  /* 0x000460c001007387 */ /* 0x0007e20000100a00 */
[----:B0-----:R-:W-:-:S02]  /*5b40*/  IMAD.MOV.U32 R198, RZ, RZ, R16 ;  /* 0x000000ffffc67224 */ /* 0x001fc400078e0010 */
[----:B------:R-:W-:Y:S02]  /*5b50*/  IMAD.MOV.U32 R199, RZ, RZ, R15 ;  /* 0x000000ffffc77224 */ /* 0x000fe400078e000f */
[----:B-1----:R-:W-:Y:S02]  /*5b60*/  IMAD.MOV.U32 R196, RZ, RZ, R18 ;  /* 0x000000ffffc47224 */ /* 0x002fe400078e0012 */
[----:B------:R-:W-:Y:S02]  /*5b70*/  IMAD.MOV.U32 R197, RZ, RZ, R17 ;  /* 0x000000ffffc57224 */ /* 0x000fe400078e0011 */
[----:B--2---:R-:W-:Y:S02]  /*5b80*/  IMAD.MOV.U32 R194, RZ, RZ, R20 ;  /* 0x000000ffffc27224 */ /* 0x004fe400078e0014 */
[----:B------:R-:W-:Y:S02]  /*5b90*/  IMAD.MOV.U32 R195, RZ, RZ, R19 ;  /* 0x000000ffffc37224 */ /* 0x000fe400078e0013 */
[----:B---3--:R-:W-:-:S02]  /*5ba0*/  IMAD.MOV.U32 R192, RZ, RZ, R22 ;  /* 0x000000ffffc07224 */ /* 0x008fc400078e0016 */
[----:B------:R-:W-:Y:S01]  /*5bb0*/  IMAD.MOV.U32 R193, RZ, RZ, R21 ;  /* 0x000000ffffc17224 */ /* 0x000fe200078e0015 */
[----:B------:R-:W-:Y:S01]  /*5bc0*/  UMOV UR42, UR8 ;  /* 0x00000008002a7c82 */ /* 0x000fe20008000000 */
[----:B------:R-:W-:Y:S01]  /*5bd0*/  UMOV UR43, UR9 ;  /* 0x00000009002b7c82 */ /* 0x000fe20008000000 */
[----:B------:R-:W-:-:S03]  /*5be0*/  WARPGROUP.DEPBAR.LE gsb0, 0x0 ;  /* 0x00008000000079c5 */ /* 0x000fc60000010000 */
[----:B------:R-:W-:-:S06]  /*5bf0*/  WARPGROUP.ARRIVE ;  /* 0x00000000000079c5 */ /* 0x000fcc0000000000 */
[----:B------:R-:W-:Y:S01]  /*5c00*/  QGMMA.64x16x32.F32.E4M3.E4M3 R192, gdesc[UR40], R192, gsb0 ;  /* 0x0020000028c079f3 */ /* 0x000fe200080008c0 */
[----:B------:R-:W-:Y:S02]  /*5c10*/  IMAD.MOV.U32 R208, RZ, RZ, R14 ;  /* 0x000000ffffd07224 */ /* 0x000fe400078e000e */
[----:B------:R-:W-:Y:S02]  /*5c20*/  IMAD.MOV.U32 R209, RZ, RZ, R13 ;  /* 0x000000ffffd17224 */ /* 0x000fe400078e000d */
[----:B------:R-:W-:Y:S02]  /*5c30*/  IMAD.MOV.U32 R210, RZ, RZ, R12 ;  /* 0x000000ffffd27224 */ /* 0x000fe400078e000c */
[----:B------:R-:W-:Y:S02]  /*5c40*/  IMAD.MOV.U32 R211, RZ, RZ, R11 ;  /* 0x000000ffffd37224 */ /* 0x000fe400078e000b */
[----:B------:R-:W-:Y:S02]  /*5c50*/  IMAD.MOV.U32 R212, RZ, RZ, R10 ;  /* 0x000000ffffd47224 */ /* 0x000fe400078e000a */
[----:B------:R-:W-:-:S02]  /*5c60*/  IMAD.MOV.U32 R213, RZ, RZ, R9 ;  /* 0x000000ffffd57224 */ /* 0x000fc400078e0009 */
[----:B------:R-:W-:Y:S02]  /*5c70*/  IMAD.MOV.U32 R214, RZ, RZ, R8 ;  /* 0x000000ffffd67224 */ /* 0x000fe400078e0008 */
[----:B------:R-:W-:Y:S01]  /*5c80*/  IMAD.MOV.U32 R215, RZ, RZ, R7 ;  /* 0x000000ffffd77224 */ /* 0x000fe200078e0007 */
[----:B------:R-:W-:Y:S01]  /*5c90*/  UMOV UR8, UR40 ;  /* 0x0000002800087c82 */ /* 0x000fe20008000000 */
[----:B------:R-:W-:Y:S01]  /*5ca0*/  UMOV UR9, UR41 ;  /* 0x0000002900097c82 */ /* 0x000fe20008000000 */
[----:B------:R-:W-:-:S03]  /*5cb0*/  WARPGROUP.DEPBAR.LE gsb0, 0x0 ;  /* 0x00008000000079c5 */ /* 0x000fc60000010000 */
[----:B------:R-:W-:-:S06]  /*5cc0*/  WARPGROUP.ARRIVE ;  /* 0x00000000000079c5 */ /* 0x000fcc0000000000 */
[----:B------:R-:W-:Y:S01]  /*5cd0*/  QGMMA.64x16x32.F32.E4M3.E4M3 R208, gdesc[UR8], R208, gsb0 ;  /* 0x0020000008d079f3 */ /* 0x000fe200080008d0 */
        /* <DEDUP_REMOVED lines=11> */
[----:B------:R-:W-:Y:S04]  /*5d90*/  STL.64 [R1+0x20], R192 ;  /* 0x000020c001007387 */ /* 0x000fe80000100a00 */
[----:B------:R-:W-:Y:S04]  /*5da0*/  STL.64 [R1+0x28], R194 ;  /* 0x000028c201007387 */ /* 0x000fe80000100a00 */
[----:B------:R-:W-:Y:S04]  /*5db0*/  STL.64 [R1+0x30], R196 ;  /* 0x000030c401007387 */ /* 0x000fe80000100a00 */
[----:B------:R0:W-:Y:S01]  /*5dc0*/  STL.64 [R1+0x38], R198 ;  /* 0x000038c601007387 */ /* 0x0001e20000100a00 */
[----:B------:R-:W-:-:S03]  /*5dd0*/  WARPGROUP.DEPBAR.LE gsb0, 0x0 ;  /* 0x00008000000079c5 */ /* 0x000fc60000010000 */
[----:B0-----:R0:W5:Y:S04]  /*5de0*/  LDL.LU.64 R198, [R1+0x478] ;  /* 0x0004780001c67983 */ /* 0x0011680000300a00 */
[----:B------:R0:W5:Y:S04]  /*5df0*/  LDL.LU.64 R196, [R1+0x470] ;  /* 0x0004700001c47983 */ /* 0x0001680000300a00 */
[----:B------:R0:W5:Y:S04]  /*5e00*/  LDL.LU.64 R194, [R1+0x468] ;  /* 0x0004680001c27983 */ /* 0x0001680000300a00 */
[----:B------:R0:W5:Y:S04]  /*5e10*/  LDL.LU.64 R192, [R1+0x460] ;  /* 0x0004600001c07983 */ /* 0x0001680000300a00 */
[----:B------:R-:W-:Y:S04]  /*5e20*/  STL.64 [R1+0x60], R208 ;  /* 0x000060d001007387 */ /* 0x000fe80000100a00 */
[----:B------:R-:W-:Y:S04]  /*5e30*/  STL.64 [R1+0x68], R210 ;  /* 0x000068d201007387 */ /* 0x000fe80000100a00 */
[----:B------:R-:W-:Y:S04]  /*5e40*/  STL.64 [R1+0x70], R212 ;  /* 0x000070d401007387 */ /* 0x000fe80000100a00 */
[----:B------:R1:W-:Y:S01]  /*5e50*/  STL.64 [R1+0x78], R214 ;  /* 0x000078d601007387 */ /* 0x0003e20000100a00 */
[----:B------:R-:W-:-:S03]  /*5e60*/  UISETP.NE.AND UP0, UPT, UR5, 0x2, UPT ;  /* 0x000000020500788c */ /* 0x000fc6000bf05270 */
[----:B-1----:R0:W5:Y:S04]  /*5e70*/  LDL.LU.64 R214, [R1+0x458] ;  /* 0x0004580001d67983 */ /* 0x0021680000300a00 */
[----:B------:R0:W5:Y:S04]  /*5e80*/  LDL.LU.64 R212, [R1+0x450] ;  /* 0x0004500001d47983 */ /* 0x0001680000300a00 */
[----:B------:R0:W5:Y:S04]  /*5e90*/  LDL.LU.64 R210, [R1+0x448] ;  /* 0x0004480001d27983 */ /* 0x0001680000300a00 */
[----:B------:R0:W5:Y:S04]  /*5ea0*/  LDL.LU.64 R208, [R1+0x440] ;  /* 0x0004400001d07983 */ /* 0x0001680000300a00 */
[----:B------:R0:W-:Y:S01]  /*5eb0*/  STL [R1+0xb4], RZ ;  /* 0x0000b4ff01007387 */ /* 0x0001e20000100800 */
[----:B------:R-:W-:-:S03]  /*5ec0*/  USEL UR5, URZ, 0x1, UP0 ;  /* 0x000000013f057887 */ /* 0x000fc60008000000 */
[----:B------:R0:W-:Y:S04]  /*5ed0*/  STL [R1+0xb0], RZ ;  /* 0x0000b0ff01007387 */ /* 0x0001e80000100800 */
[----:B------:R0:W-:Y:S04]  /*5ee0*/  STL [R1+0xac], RZ ;  /* 0x0000acff01007387 */ /* 0x0001e80000100800 */
[----:B------:R0:W-:Y:S04]  /*5ef0*/  STL [R1+0xa8], RZ ;  /* 0x0000a8ff01007387 */ /* 0x0001e80000100800 */
[----:B------:R0:W-:Y:S04]  /*5f00*/  STL [R1+0xa4], RZ ;  /* 0x0000a4ff01007387 */ /* 0x0001e80000100800 */
[----:B------:R0:W-:Y:S01]  /*5f10*/  STL [R1+0xa0], RZ ;  /* 0x0000a0ff01007387 */ /* 0x0001e20000100800 */
[----:B------:R-:W-:-:S02]  /*5f20*/  ISETP.NE.AND P0, PT, RZ, UR5, PT ;  /* 0x00000005ff007c0c */ /* 0x000fc4000bf05270 */
        /* <DEDUP_REMOVED lines=10> */
[----:B------:R-:W-:Y:S01]  /*5fd0*/  CS2R R8, SRZ ;  /* 0x0000000000087805 */ /* 0x000fe2000001ff00 */
[----:B------:R-:W-:Y:S01]  /*5fe0*/  IMAD.MOV.U32 R7, RZ, RZ, RZ ;  /* 0x000000ffff077224 */ /* 0x000fe200078e00ff */
[----:B0-----:R-:W-:Y:S06]  /*5ff0*/  @!P0 BRA `(.L_x_23) ;  /* 0x0000002000388947 */ /* 0x001fec0003800000 */
[----:B------:R-:W2:Y:S04]  /*6000*/  LDL R7, [R1+0x80] ;  /* 0x0000800001077983 */ /* 0x000ea80000100800 */
[----:B------:R-:W3:Y:S04]  /*6010*/  LDL R8, [R1+0x84] ;  /* 0x0000840001087983 */ /* 0x000ee80000100800 */
[----:B------:R-:W4:Y:S04]  /*6020*/  LDL R9, [R1+0x88] ;  /* 0x0000880001097983 */ /* 0x000f280000100800 */
        /* <DEDUP_REMOVED lines=18> */
[----:B------:R0:W-:Y:S04]  /*6150*/  STL [R1+0x478], R35 ;  /* 0x0004782301007387 */ /* 0x0001e80000100800 */
[----:B0-----:R-:W2:Y:S04]  /*6160*/  LDL R35, [R1+0x54] ;  /* 0x0000540001237983 */ /* 0x001ea80000100800 */
[----:B------:R0:W-:Y:S04]  /*6170*/  STL [R1+0x474], R36 ;  /* 0x0004742401007387 */ /* 0x0001e80000100800 */
[----:B0-----:R-:W3:Y:S04]  /*6180*/  LDL R36, [R1+0x58] ;  /* 0x0000580001247983 */ /* 0x001ee80000100800 */
[----:B------:R0:W-:Y:S04]  /*6190*/  STL [R1+0x470], R37 ;  /* 0x0004702501007387 */ /* 0x0001e80000100800 */
[----:B0-----:R-:W4:Y:S04]  /*61a0*/  LDL R37, [R1+0x5c] ;  /* 0x00005c0001257983 */ /* 0x001f280000100800 */
        /* <DEDUP_REMOVED lines=17> */
[----:B0-----:R-:W4:Y:S04]  /*62c0*/  LDL R30, [R1] ;  /* 0x00000000011e7983 */ /* 0x001f280000100800 */
[----:B------:R0:W-:Y:S04]  /*62d0*/  STL [R1+0x448], R31 ;  /* 0x0004481f01007387 */ /* 0x0001e80000100800 */
[----:B0-----:R-:W4:Y:S04]  /*62e0*/  LDL R31, [R1+0x4] ;  /* 0x00000400011f7983 */ /* 0x001f280000100800 */
[----:B------:R0:W-:Y:S04]  /*62f0*/  STL [R1+0x444], R4 ;  /* 0x0004440401007387 */ /* 0x0001e80000100800 */
[----:B0-----:R-:W4:Y:S04]  /*6300*/  LDL R4, [R1+0x8] ;  /* 0x0000080001047983 */ /* 0x001f280000100800 */
[----:B------:R0:W-:Y:S04]  /*6310*/  STL [R1+0x440], R2 ;  /* 0x0004400201007387 */ /* 0x0001e80000100800 */
[----:B------:R-:W4:Y:S04]  /*6320*/  LDL R3, [R1+0x10] ;  /* 0x0000100001037983 */ /* 0x000f280000100800 */
[----:B0-----:R-:W4:Y:S01]  /*6330*/  LDL R2, [R1+0xc] ;  /* 0x00000c0001027983 */ /* 0x001f220000100800 */
[----:B--2---:R-:W-:-:S03]  /*6340*/  FADD R228, RZ, R35 ;  /* 0x00000023ffe47221 */ /* 0x004fc60000000000 */
[----:B------:R-:W2:Y:S01]  /*6350*/  LDL.LU R35, [R1+0x478] ;  /* 0x0004780001237983 */ /* 0x000ea20000300800 */
[----:B---3--:R-:W-:-:S03]  /*6360*/  FADD R229, RZ, R36 ;  /* 0x00000024ffe57221 */ /* 0x008fc60000000000 */
[----:B------:R-:W3:Y:S01]  /*6370*/  LDL.LU R36, [R1+0x474] ;  /* 0x0004740001247983 */ /* 0x000ee20000300800 */
[----:B----4-:R-:W-:-:S05]  /*6380*/  FADD R37, RZ, R37 ;  /* 0x00000025ff257221 */ /* 0x010fca0000000000 */
[----:B------:R0:W-:Y:S01]  /*6390*/  STL [R1+0xa0], R37 ;  /* 0x0000a02501007387 */ /* 0x0001e20000100800 */
[----:B------:R-:W-:-:S03]  /*63a0*/  FADD R38, RZ, R38 ;  /* 0x00000026ff267221 */ /* 0x000fc60000000000 */
[----:B0-----:R-:W4:Y:S04]  /*63b0*/  LDL.LU R37, [R1+0x470] ;  /* 0x0004700001257983 */ /* 0x001f280000300800 */
        /* <DEDUP_REMOVED lines=31> */
[----:B------:R-:W-:-:S01]  /*65b0*/  FADD R3, RZ, R3 ;  /* 0x00000003ff037221 */ /* 0x000fc20000000000 */
[----:B------:R-:W-:Y:S02]  /*65c0*/  FADD R2, RZ, R2 ;  /* 0x00000002ff027221 */ /* 0x000fe40000000000 */
[----:B0-----:R0:W5:Y:S04]  /*65d0*/  LDL.LU R4, [R1+0x444] ;  /* 0x0004440001047983 */ /* 0x0011680000300800 */
[----:B------:R1:W-:Y:S04]  /*65e0*/  STL [R1+0xd0], R2 ;  /* 0x0000d00201007387 */ /* 0x0003e80000100800 */
[----:B-1----:R0:W5:Y:S04]  /*65f0*/  LDL.LU R2, [R1+0x440] ;  /* 0x0004400001027983 */ /* 0x0021680000300800 */
[----:B------:R1:W-:Y:S02]  /*6600*/  STL [R1+0xd4], R3 ;  /* 0x0000d40301007387 */ /* 0x0003e40000100800 */
[----:B-1----:R-:W-:-:S01]  /*6610*/  FADD R3, RZ, R6 ;  /* 0x00000006ff037221 */ /* 0x002fc20000000000 */
[----:B------:R-:W-:Y:S01]  /*6620*/  FADD R6, RZ, R5 ;  /* 0x00000005ff067221 */ /* 0x000fe20000000000 */
[----:B------:R-:W-:-:S01]  /*6630*/  FADD R5, RZ, R0 ;  /* 0x00000000ff057221 */ /* 0x000fc20000000000 */
[----:B------:R-:W-:-:S02]  /*6640*/  FADD R0, RZ, R217 ;  /* 0x000000d9ff007221 */ /* 0x000fc40000000000 */
[----:B------:R1:W-:Y:S04]  /*6650*/  STL [R1+0xd8], R3 ;  /* 0x0000d80301007387 */ /* 0x0003e80000100800 */
[----:B------:R-:W-:Y:S01]  /*6660*/  STL [R1+0xdc], R6 ;  /* 0x0000dc0601007387 */ /* 0x000fe20000100800 */
[----:B-1----:R-:W-:-:S03]  /*6670*/  FADD R3, RZ, R216 ;  /* 0x000000d8ff037221 */ /* 0x002fc60000000000 */
[----:B------:R1:W-:Y:S04]  /*6680*/  STL [R1+0xe0], R5 ;  /* 0x0000e00501007387 */ /* 0x0003e80000100800 */
[----:B------:R0:W-:Y:S04]  /*6690*/  STL [R1+0xe4], R3 ;  /* 0x0000e40301007387 */ /* 0x0001e80000100800 */
[----:B------:R0:W-:Y:S01]  /*66a0*/  STL [R1+0xe8], R0 ;  /* 0x0000e80001007387 */ /* 0x0001e20000100800 */
[----:B-1----:R-:W-:-:S01]  /*66b0*/  FADD R5, RZ, R218 ;  /* 0x000000daff057221 */ /* 0x002fc20000000000 */
[----:B0-----:R-:W-:-:S04]  /*66c0*/  FADD R3, RZ, R219 ;  /* 0x000000dbff037221 */ /* 0x001fc80000000000 */
[----:B------:R0:W-:Y:S01]  /*66d0*/  STL [R1+0xec], R5 ;  /* 0x0000ec0501007387 */ /* 0x0001e20000100800 */
[----:B------:R-:W-:-:S03]  /*66e0*/  FADD R0, RZ, R220 ;  /* 0x000000dcff007221 */ /* 0x000fc60000000000 */
[----:B------:R1:W-:Y:S04]  /*66f0*/  STL [R1+0xf0], R3 ;  /* 0x0000f00301007387 */ /* 0x0003e80000100800 */
[----:B------:R1:W-:Y:S01]  /*6700*/  STL [R1+0xf4], R0 ;  /* 0x0000f40001007387 */ /* 0x0003e20000100800 */
[----:B0-----:R-:W-:-:S01]  /*6710*/  FADD R5, RZ, R221 ;  /* 0x000000ddff057221 */ /* 0x001fc20000000000 */
[----:B-1----:R-:W-:-:S04]  /*6720*/  FADD R3, RZ, R222 ;  /* 0x000000deff037221 */ /* 0x002fc80000000000 */
[----:B------:R0:W-:Y:S01]  /*6730*/  STL [R1+0xf8], R5 ;  /* 0x0000f80501007387 */ /* 0x0001e20000100800 */
[----:B------:R-:W-:-:S03]  /*6740*/  FADD R0, RZ, R223 ;  /* 0x000000dfff007221 */ /* 0x000fc60000000000 */
[----:B------:R1:W-:Y:S04]  /*6750*/  STL [R1+0xfc], R3 ;  /* 0x0000fc0301007387 */ /* 0x0003e80000100800 */
[----:B------:R1:W-:Y:S01]  /*6760*/  STL [R1+0x100], R0 ;  /* 0x0001000001007387 */ /* 0x0003e20000100800 */
[----:B0----5:R-:W-:-:S01]  /*6770*/  FADD R5, RZ, R208 ;  /* 0x000000d0ff057221 */ /* 0x021fc20000000000 */
[----:B-1----:R-:W-:-:S04]  /*6780*/  FADD R3, RZ, R209 ;  /* 0x000000d1ff037221 */ /* 0x002fc80000000000 */
[----:B------:R0:W-:Y:S01]  /*6790*/  STL [R1+0x104], R5 ;  /* 0x0001040501007387 */ /* 0x0001e20000100800 */
[----:B------:R-:W-:-:S03]  /*67a0*/  FADD R0, RZ, R210 ;  /* 0x000000d2ff007221 */ /* 0x000fc60000000000 */
[----:B------:R1:W-:Y:S04]  /*67b0*/  STL [R1+0x108], R3 ;  /* 0x0001080301007387 */ /* 0x0003e80000100800 */
[----:B------:R2:W-:Y:S01]  /*67c0*/  STL [R1+0x10c], R0 ;  /* 0x00010c0001007387 */ /* 0x0005e20000100800 */
[----:B0-----:R-:W-:-:S01]  /*67d0*/  FADD R5, RZ, R211 ;  /* 0x000000d3ff057221 */ /* 0x001fc20000000000 */
[----:B-1----:R-:W-:-:S04]  /*67e0*/  FADD R3, RZ, R212 ;  /* 0x000000d4ff037221 */ /* 0x002fc80000000000 */
[----:B------:R0:W-:Y:S01]  /*67f0*/  STL [R1+0x110], R5 ;  /* 0x0001100501007387 */ /* 0x0001e20000100800 */
[----:B--2---:R-:W-:-:S03]  /*6800*/  FADD R0, RZ, R213 ;  /* 0x000000d5ff007221 */ /* 0x004fc60000000000 */
        /* <DEDUP_REMOVED lines=350> */
[----:B---3--:R-:W-:-:S01]  /*7df0*/  FADD R5, RZ, R36 ;  /* 0x00000024ff057221 */ /* 0x008fc20000000000 */
[----:B----4-:R-:W-:-:S04]  /*7e00*/  FADD R3, RZ, R37 ;  /* 0x00000025ff037221 */ /* 0x010fc80000000000 */
[----:B------:R1:W-:Y:S01]  /*7e10*/  STL [R1+0x3d4], R5 ;  /* 0x0003d40501007387 */ /* 0x0003e20000100800 */
[----:B0-----:R-:W-:-:S03]  /*7e20*/  FADD R0, RZ, R38 ;  /* 0x00000026ff007221 */ /* 0x001fc60000000000 */
[----:B------:R0:W-:Y:S04]  /*7e30*/  STL [R1+0x3d8], R3 ;  /* 0x0003d80301007387 */ /* 0x0001e80000100800 */
[----:B------:R2:W-:Y:S01]  /*7e40*/  STL [R1+0x3dc], R0 ;  /* 0x0003dc0001007387 */ /* 0x0005e20000100800 */
[----:B-1----:R-:W-:-:S01]  /*7e50*/  FADD R5, RZ, R39 ;  /* 0x00000027ff057221 */ /* 0x002fc20000000000 */
[----:B0-----:R-:W-:-:S04]  /*7e60*/  FADD R3, RZ, R24 ;  /* 0x00000018ff037221 */ /* 0x001fc80000000000 */
        /* <DEDUP_REMOVED lines=12> */
[----:B------:R-:W-:Y:S01]  /*7f30*/  STL [R1+0x3f8], R5 ;  /* 0x0003f80501007387 */ /* 0x000fe20000100800 */
[----:B--2---:R-:W-:-:S03]  /*7f40*/  FADD R0, RZ, R31 ;  /* 0x0000001fff007221 */ /* 0x004fc60000000000 */
[----:B------:R0:W-:Y:S04]  /*7f50*/  STL [R1+0x3fc], R3 ;  /* 0x0003fc0301007387 */ /* 0x0001e80000100800 */
[----:B------:R1:W-:Y:S01]  /*7f60*/  STL [R1+0x400], R0 ;  /* 0x0004000001007387 */ /* 0x0003e20000100800 */
[----:B------:R-:W-:Y:S01]  /*7f70*/  UMOV UR7, URZ ;  /* 0x0000003f00077c82 */ /* 0x000fe20008000000 */
[----:B------:R-:W-:Y:S01]  /*7f80*/  FADD R7, RZ, R7 ;  /* 0x00000007ff077221 */ /* 0x000fe20000000000 */
[----:B------:R-:W-:-:S01]  /*7f90*/  FADD R8, RZ, R8 ;  /* 0x00000008ff087221 */ /* 0x000fc20000000000 */
        /* <DEDUP_REMOVED lines=19> */
[----:B01----:R-:W-:-:S07]  /*80d0*/  IMAD.U32 R3, RZ, RZ, UR7 ;  /* 0x00000007ff037e24 */ /* 0x003fce000f8e00ff */
.L_x_23:
[----:B------:R-:W2:Y:S01]  /*80e0*/  LDL R0, [R1+0x430] ;  /* 0x0004300001007983 */ /* 0x000ea20000100800 */
[----:B------:R-:W-:-:S13]  /*80f0*/  R2UR UR7, R4 ;  /* 0x00000000040772ca */ /* 0x000fda00000e0000 */
[----:B------:R-:W-:-:S04]  /*8100*/  UIADD3 UR7, UR7, 0x1, URZ ;  /* 0x0000000107077890 */ /* 0x000fc8000fffe03f */
[----:B------:R-:W-:-:S04]  /*8110*/  UISETP.NE.AND UP0, UPT, UR7, 0x8, UPT ;  /* 0x000000080700788c */ /* 0x000fc8000bf05270 */
[----:B------:R-:W-:Y:S01]  /*8120*/  USEL UR8, URZ, 0x1, UP0 ;  /* 0x000000013f087887 */ /* 0x000fe20008000000 */
[----:B--2---:R-:W-:-:S13]  /*8130*/  R2UR UR9, R0 ;  /* 0x00000000000972ca */ /* 0x004fda00000e0000 */
[----:B------:R-:W-:Y:S02]  /*8140*/  ULOP3.LUT UR8, UR9, UR8, URZ, 0x3c, !UPT ;  /* 0x0000000809087292 */ /* 0x000fe4000f8e3c3f */
[----:B------:R-:W-:-:S03]  /*8150*/  USEL UR9, UR7, URZ, UP0 ;  /* 0x0000003f07097287 */ /* 0x000fc60008000000 */
[----:B------:R-:W-:Y:S01]  /*8160*/  UMOV UR7, 0x1 ;  /* 0x0000000100077882 */ /* 0x000fe20000000000 */
[----:B------:R-:W-:Y:S02]  /*8170*/  IMAD.U32 R4, RZ, RZ, UR8 ;  /* 0x00000008ff047e24 */ /* 0x000fe4000f8e00ff */
[----:B------:R-:W-:-:S07]  /*8180*/  IMAD.U32 R0, RZ, RZ, UR9 ;  /* 0x00000009ff007e24 */ /* 0x000fce000f8e00ff */
.L_x_18:
[----:B------:R-:W2:Y:S02]  /*8190*/  LDL R5, [R1+0x43c] ;  /* 0x00043c0001057983 */ /* 0x000ea40000100800 */
[----:B--2---:R-:W-:-:S13]  /*81a0*/  R2UR UR9, R5 ;  /* 0x00000000050972ca */ /* 0x004fda00000e0000 */
[----:B------:R-:W-:-:S04]  /*81b0*/  UISETP.LT.AND UP0, UPT, UR9, 0x1, UPT ;  /* 0x000000010900788c */ /* 0x000fc8000bf01270 */
[----:B------:R-:W-:-:S04]  /*81c0*/  USEL UR8, UR9, 0x1, UP0 ;  /* 0x0000000109087887 */ /* 0x000fc80008000000 */
[----:B------:R-:W-:-:S04]  /*81d0*/  UIADD3 UR8, UR9, -UR8, URZ ;  /* 0x8000000809087290 */ /* 0x000fc8000fffe03f */
[----:B------:R-:W-:-:S06]  /*81e0*/  UISETP.GE.AND UP0, UPT, UR8, 0x1, UPT ;  /* 0x000000010800788c */ /* 0x000fcc000bf06270 */
[----:B------:R-:W-:-:S13]  /*81f0*/  PLOP3.LUT P0, PT, PT, PT, UP0, 0x80, 0x0 ;  /* 0x000000000000781c */ /* 0x000fda0003f0f008 */
[----:B------:R-:W-:Y:S05]  /*8200*/  @!P0 BRA `(.L_x_24) ;  /* 0x0000005c008c8947 */ /* 0x000fea0003800000 */
[----:B------:R-:W2:Y:S01]  /*8210*/  LDL R5, [R1+0x428] ;  /* 0x0004280001057983 */ /* 0x000ea20000100800 */
[----:B------:R-:W-:-:S05]  /*8220*/  IMAD.U32 R2, RZ, RZ, UR8 ;  /* 0x00000008ff027e24 */ /* 0x000fca000f8e00ff */
[----:B------:R0:W-:Y:S01]  /*8230*/  STL [R1+0x404], R2 ;  /* 0x0004040201007387 */ /* 0x0001e20000100800 */
[----:B--2---:R-:W-:-:S13]  /*8240*/  R2UR UR8, R5 ;  /* 0x00000000050872ca */ /* 0x004fda00000e0000 */
[----:B0-----:R-:W-:-:S07]  /*8250*/  IMAD.U32 R5, RZ, RZ, UR8 ;  /* 0x00000008ff057e24 */ /* 0x001fce000f8e00ff */
.L_x_32:
[----:B------:R-:W2:Y:S02]  /*8260*/  LDL R2, [R1+0x410] ;  /* 0x0004100001027983 */ /* 0x000ea40000100800 */
[----:B--2---:R-:W-:-:S13]  /*8270*/  R2UR UR8, R2 ;  /* 0x00000000020872ca */ /* 0x004fda00000e0000 */
[----:B------:R-:W-:-:S06]  /*8280*/  UISETP.NE.AND UP0, UPT, UR8, 0x3, UPT ;  /* 0x000000030800788c */ /* 0x000fcc000bf05270 */
[----:B------:R-:W-:-:S13]  /*8290*/  PLOP3.LUT P1, PT, PT, PT, UP0, 0x80, 0x0 ;  /* 0x000000000000781c */ /* 0x000fda0003f2f008 */
[----:B0-----:R-:W-:Y:S05]  /*82a0*/  @!P1 BRA `(.L_x_25) ;  /* 0x0000000000049947 */ /* 0x001fea0003800000 */
[----:B------:R-:W-:Y:S01]  /*82b0*/  BPT.TRAP 0x1 ;  /* 0x000000040000795c */ /* 0x000fe20000300000 */
.L_x_25:
[----:B------:R-:W0:Y:S01]  /*82c0*/  S2UR UR9, SR_CgaCtaId ;  /* 0x00000000000979c3 */ /* 0x000e220000008800 */
[----:B------:R-:W-:Y:S01]  /*82d0*/  R2UR UR10, R0 ;  /* 0x00000000000a72ca */ /* 0x000fe200000e0000 */
[----:B------:R-:W-:Y:S01]  /*82e0*/  UMOV UR8, 0x400 ;  /* 0x0000040000087882 */ /* 0x000fe20000000000 */
[----:B------:R-:W-:Y:S01]  /*82f0*/  SHF.L.U32 R6, R4, 0x1f, RZ ;  /* 0x0000001f04067819 */ /* 0x000fe200000006ff */
[----:B0-----:R-:W-:-:S10]  /*8300*/  ULEA UR11, UR9, UR8, 0x18 ;  /* 0x00000008090b7291 */ /* 0x001fd4000f8ec03f */
[----:B------:R-:W-:Y:S02]  /*8310*/  ULEA UR8, UR10, UR11, 0x3 ;  /* 0x0000000b0a087291 */ /* 0x000fe4000f8e183f */
[----:B------:R-:W-:-:S07]  /*8320*/  IMAD.U32 R2, RZ, RZ, UR11 ;  /* 0x0000000bff027e24 */ /* 0x000fce000f8e00ff */
[----:B------:R0:W1:Y:S01]  /*8330*/  SYNCS.PHASECHK.TRANS64.TRYWAIT P0, [UR8], R6 ;  /* 0x00000006ff0075a7 */ /* 0x0000620008000148 */
[----:B------:R-:W-:Y:S05]  /*8340*/  @!P1 BRA `(.L_x_26) ;  /* 0x0000000000049947 */ /* 0x000fea0003800000 */
[----:B------:R-:W-:Y:S01]  /*8350*/  BPT.TRAP 0x1 ;  /* 0x000000040000795c */ /* 0x000fe20000300000 */
.L_x_26:
[----:B-1----:R-:W-:Y:S05]  /*8360*/  @P0 BRA `(.L_x_27) ;  /* 0x0000000000080947 */ /* 0x002fea0003800000 */
[----:B------:R-:W1:Y:S02]  /*8370*/  SYNCS.PHASECHK.TRANS64.TRYWAIT P0, [UR8], R6 ;  /* 0x00000006ff0075a7 */ /* 0x000e640008000148 */
[----:B-1----:R-:W-:Y:S05]  /*8380*/  @!P0 BRA `(.L_x_28) ;  /* 0x000001d000f48947 */ /* 0x002fea0003800000 */
.L_x_27:
[----:B0-----:R-:W2:Y:S04]  /*8390*/  LDL R6, [R1+0x40c] ;  /* 0x00040c0001067983 */ /* 0x001ea80000100800 */
[----:B------:R-:W-:Y:S04]  /*83a0*/  STL.64 [R1+0x5a0], R206 ;  /* 0x0005a0ce01007387 */ /* 0x000fe80000100a00 */
[----:B------:R-:W-:Y:S04]  /*83b0*/  STL.64 [R1+0x598], R204 ;  /* 0x000598cc01007387 */ /* 0x000fe80000100a00 */
[----:B------:R-:W-:Y:S04]  /*83c0*/  STL.64 [R1+0x590], R202 ;  /* 0x000590ca01007387 */ /* 0x000fe80000100a00 */
[----:B------:R-:W-:Y:S04]  /*83d0*/  STL.64 [R1+0x588], R200 ;  /* 0x000588c801007387 */ /* 0x000fe80000100a00 */
[----:B------:R-:W-:Y:S04]  /*83e0*/  STL.64 [R1+0x580], R226 ;  /* 0x000580e201007387 */ /* 0x000fe80000100a00 */
[----:B------:R-:W-:Y:S04]  /*83f0*/  STL.64 [R1+0x578], R224 ;  /* 0x000578e001007387 */ /* 0x000fe80000100a00 */
[----:B------:R-:W-:Y:S04]  /*8400*/  STL.64 [R1+0x570], R222 ;  /* 0x000570de01007387 */ /* 0x000fe80000100a00 */
[----:B------:R0:W-:Y:S04]  /*8410*/  STL.64 [R1+0x568], R220 ;  /* 0x000568dc01007387 */ /* 0x0001e80000100a00 */
[----:B0-----:R-:W3:Y:S04]  /*8420*/  LDL.LU.64 R220, [R1+0x80] ;  /* 0x0000800001dc7983 */ /* 0x001ee80000300a00 */
[----:B------:R-:W3:Y:S04]  /*8430*/  LDL.LU.64 R222, [R1+0x88] ;  /* 0x0000880001de7983 */ /* 0x000ee80000300a00 */
[----:B------:R-:W3:Y:S04]  /*8440*/  LDL.LU.64 R224, [R1+0x90] ;  /* 0x0000900001e07983 */ /* 0x000ee80000300a00 */
[----:B------:R-:W3:Y:S01]  /*8450*/  LDL.LU.64 R226, [R1+0x98] ;  /* 0x0000980001e27983 */ /* 0x000ee20000300a00 */
[----:B------:R-:W-:-:S02]  /*8460*/  R2UR UR8, R2 ;  /* 0x00000000020872ca */ /* 0x000fc400000e0000 */
[----:B-----5:R-:W-:Y:S01]  /*8470*/  R2UR UR9, R0 ;  /* 0x00000000000972ca */ /* 0x020fe200000e0000 */
[----:B------:R-:W-:Y:S01]  /*8480*/  STL [R1+0x4e0], R21 ;  /* 0x0004e01501007387 */ /* 0x000fe20000100800 */
[----:B------:R-:W-:-:S03]  /*8490*/  UISETP.NE.AND UP0, UPT, UR5, URZ, UPT ;  /* 0x0000003f0500728c */ /* 0x000fc6000bf05270 */
[----:B------:R-:W-:Y:S04]  /*84a0*/  STL [R1+0x4bc], R20 ;  /* 0x0004bc1401007387 */ /* 0x000fe80000100800 */
[----:B------:R-:W-:Y:S02]  /*84b0*/  STL [R1+0x4b8], R19 ;  /* 0x0004b81301007387 */ /* 0x000fe40000100800 */
[----:B------:R-:W-:Y:S02]  /*84c0*/  UIADD3 UR8, UR8, 0x18180, URZ ;  /* 0x0001818008087890 */ /* 0x000fe4000fffe03f */
[----:B------:R-:W-:Y:S02]  /*84d0*/  STL [R1+0x4b4], R18 ;  /* 0x0004b41201007387 */ /* 0x000fe40000100800 */
[----:B------:R-:W-:-:S02]  /*84e0*/  USHF.R.U32.HI UR8, URZ, 0x4, UR8 ;  /* 0x000000043f087899 */ /* 0x000fc40008011608 */
[----:B------:R-:W-:Y:S02]  /*84f0*/  STL [R1+0x4b0], R17 ;  /* 0x0004b01101007387 */ /* 0x000fe40000100800 */
[----:B------:R-:W-:Y:S02]  /*8500*/  ULOP3.LUT UR8, UR8, 0x3fff, URZ, 0xc0, !UPT ;  /* 0x00003fff08087892 */ /* 0x000fe4000f8ec03f */
[----:B------:R-:W-:Y:S01]  /*8510*/  STL [R1+0x4ac], R16 ;  /* 0x0004ac1001007387 */ /* 0x000fe20000100800 */
[----:B------:R-:W-:-:S03]  /*8520*/  USEL UR7, UR7, URZ, !UP0 ;  /* 0x0000003f07077287 */ /* 0x000fc6000c000000 */
[----:B------:R-:W-:Y:S01]  /*8530*/  STL [R1+0x4a8], R15 ;  /* 0x0004a80f01007387 */ /* 0x000fe20000100800 */
[----:B------:R-:W-:-:S03]  /*8540*/  ULOP3.LUT UR8, UR8, 0x10000, URZ, 0xfc, !UPT ;  /* 0x0001000008087892 */ /* 0x000fc6000f8efc3f */
[----:B------:R-:W-:Y:S04]  /*8550*/  STL [R1+0x4a4], R14 ;  /* 0x0004a40e01007387 */ /* 0x000fe80000100800 */
[----:B------:R-:W-:Y:S01]  /*8560*/  STL [R1+0x4a0], R13 ;  /* 0x0004a00d01007387 */ /* 0x000fe20000100800 */
[----:B------:R-:W-:-:S03]  /*8570*/  UISETP.NE.U32.AND UP0, UPT, UR7, URZ, UPT ;  /* 0x0000003f0700728c */ /* 0x000fc6000bf05070 */
[----:B------:R-:W-:Y:S04]  /*8580*/  STL [R1+0x49c], R12 ;  /* 0x00049c0c01007387 */ /* 0x000fe80000100800 */
[----:B------:R0:W-:Y:S04]  /*8590*/  STL [R1+0x498], R11 ;  /* 0x0004980b01007387 */ /* 0x0001e80000100800 */
[----:B------:R1:W-:Y:S04]  /*85a0*/  STL [R1+0x494], R10 ;  /* 0x0004940a01007387 */ /* 0x0003e80000100800 */
[----:B------:R4:W-:Y:S04]  /*85b0*/  STL [R1+0x490], R9 ;  /* 0x0004900901007387 */ /* 0x0009e80000100800 */
[----:B------:R4:W-:Y:S04]  /*85c0*/  STL [R1+0x48c], R8 ;  /* 0x00048c0801007387 */ /* 0x0009e80000100800 */
[----:B------:R4:W-:Y:S04]  /*85d0*/  STL [R1+0x488], R7 ;  /* 0x0004880701007387 */ /* 0x0009e80000100800 */
[----:B------:R4:W-:Y:S04]  /*85e0*/  STL [R1+0x484], R5 ;  /* 0x0004840501007387 */ /* 0x0009e80000100800 */
[----:B------:R4:W-:Y:S04]  /*85f0*/  STL [R1+0x480], R4 ;  /* 0x0004800401007387 */ /* 0x0009e80000100800 */
[----:B------:R-:W4:Y:S01]  /*8600*/  LDL.LU.64 R200, [R1+0x40] ;  /* 0x0000400001c87983 */ /* 0x000f220000300a00 */
[----:B------:R-:W-:-:S03]  /*8610*/  UMOV UR11, 0x80000020 ;  /* 0x80000020000b7882 */ /* 0x000fc60000000000 */
[----:B------:R-:W4:Y:S04]  /*8620*/  LDL.LU.64 R202, [R1+0x48] ;  /* 0x0000480001ca7983 */ /* 0x000f280000300a00 */
[----:B------:R-:W4:Y:S04]  /*8630*/  LDL.LU.64 R204, [R1+0x50] ;  /* 0x0000500001cc7983 */ /* 0x000f280000300a00 */
[----:B------:R-:W4:Y:S01]  /*8640*/  LDL.LU.64 R206, [R1+0x58] ;  /* 0x0000580001ce7983 */ /* 0x000f220000300a00 */
[----:B--2---:R-:W-:-:S13]  /*8650*/  R2UR UR10, R6 ;  /* 0x00000000060a72ca */ /* 0x004fda00000e0000 */
[----:B------:R-:W-:-:S04]  /*8660*/  ULOP3.LUT UR5, UR10, 0x10000, URZ, 0xfc, !UPT ;  /* 0x000100000a057892 */ /* 0x000fc8000f8efc3f */
[----:B------:R-:W-:Y:S02]  /*8670*/  UIMAD UR14, UR9, 0x300, UR5 ;  /* 0x00000300090e78a4 */ /* 0x000fe4000f8e0205 */
[----:B------:R-:W-:-:S03]  /*8680*/  UIMAD UR5, UR9, 0x3c0, UR8 ;  /* 0x000003c0090578a4 */ /* 0x000fc6000f8e0208 */
[----:B------:R-:W-:Y:S02]  /*8690*/  UMOV UR9, 0x80000020 ;  /* 0x8000002000097882 */ /* 0x000fe40000000000 */
[----:B------:R-:W-:Y:S02]  /*86a0*/  UMOV UR8, UR14 ;  /* 0x0000000e00087c82 */ /* 0x000fe40008000000 */
[----:B------:R-:W-:Y:S01]  /*86b0*/  UMOV UR10, UR5 ;  /* 0x00000005000a7c82 */ /* 0x000fe20008000000 */
[----:B---3--:R-:W-:-:S06]  /*86c0*/  WARPGROUP.ARRIVE ;  /* 0x00000000000079c5 */ /* 0x008fcc0000000000 */
[----:B------:R-:W-:Y:S03]  /*86d0*/  QGMMA.64x16x32.F32.E4M3.E4M3 R220, gdesc[UR8], R220, UP0, gsb0 ;  /* 0x0020000008dc79f3 */ /* 0x000fe6000b8008dc */
[----:B------:R-:W-:Y:S02]  /*86e0*/  WARPGROUP.DEPBAR.LE gsb0, 0x0 ;  /* 0x00008000000079c5 */ /* 0x000fe40000010000 */
[----:B0-----:R-:W-:Y:S02]  /*86f0*/  IMAD.MOV.U32 R11, RZ, RZ, R220 ;  /* 0x000000ffff0b7224 */ /* 0x001fe400078e00dc */
[----:B-1----:R-:W-:Y:S02]  /*8700*/  IMAD.MOV.U32 R10, RZ, RZ, R221 ;  /* 0x000000ffff0a7224 */ /* 0x002fe400078e00dd */
[----:B----4-:R-:W-:Y:S01]  /*8710*/  IMAD.MOV.U32 R9, RZ, RZ, R222 ;  /* 0x000000ffff097224 */ /* 0x010fe200078e00de */
[----:B------:R-:W2:Y:S01]  /*8720*/  LDL.LU.64 R220, [R1] ;  /* 0x0000000001dc7983 */ /* 0x000ea20000300a00 */
[----:B------:R-:W-:-:S02]  /*8730*/  IMAD.MOV.U32 R8, RZ, RZ, R223 ;  /* 0x000000ffff087224 */ /* 0x000fc400078e00df */
[----:B------:R-:W-:Y:S01]  /*8740*/  IMAD.MOV.U32 R7, RZ, RZ, R224 ;  /* 0x000000ffff077224 */ /* 0x000fe200078e00e0 */
[----:B------:R-:W2:Y:S01]  /*8750*/  LDL.LU.64 R222, [R1+0x8] ;  /* 0x0000080001de7983 */ /* 0x000ea20000300a00 */
[----:B------:R-:W-:Y:S02]  /*8760*/  IMAD.MOV.U32 R6, RZ, RZ, R225 ;  /* 0x000000ffff067224 */ /* 0x000fe400078e00e1 */
[----:B------:R-:W-:Y:S01]  /*8770*/  IMAD.MOV.U32 R5, RZ, RZ, R226 ;  /* 0x000000ffff057224 */ /* 0x000fe200078e00e2 */
[----:B------:R-:W2:Y:S01]  /*8780*/  LDL.LU.64 R224, [R1+0x10] ;  /* 0x0000100001e07983 */ /* 0x000ea20000300a00 */
[----:B------:R-:W-:-:S03]  /*8790*/  IMAD.MOV.U32 R4, RZ, RZ, R227 ;  /* 0x000000ffff047224 */ /* 0x000fc600078e00e3 */
[----:B------:R-:W2:Y:S01]  /*87a0*/  LDL.LU.64 R226, [R1+0x18] ;  /* 0x0000180001e27983 */ /* 0x000ea20000300a00 */
[----:B------:R-:W-:Y:S01]  /*87b0*/  UIADD3 UR12, UR5, 0x40, URZ ;  /* 0x00000040050c7890 */ /* 0x000fe2000fffe03f */
[----:B------:R-:W-:Y:S01]  /*87c0*/  UMOV UR16, UR8 ;  /* 0x0000000800107c82 */ /* 0x000fe20008000000 */
[----:B------:R-:W-:Y:S01]  /*87d0*/  WARPGROUP.ARRIVE ;  /* 0x00000000000079c5 */ /* 0x000fe20000000000 */
[----:B------:R-:W-:-:S04]  /*87e0*/  UMOV UR17, UR9 ;  /* 0x0000000900117c82 */ /* 0x000fc80008000000 */
[----:B------:R-:W-:Y:S01]  /*87f0*/  UMOV UR18, UR12 ;  /* 0x0000000c00127c82 */ /* 0x000fe20008000000 */
[----:B------:R-:W-:Y:S02]  /*8800*/  UMOV UR19, 0x80000020 ;  /* 0x8000002000137882 */ /* 0x000fe40000000000 */
[----:B------:R-:W-:Y:S01]  /*8810*/  QGMMA.64x16x32.F32.E4M3.E4M3 R200, gdesc[UR16], R200, UP0, gsb0 ;  /* 0x0020000010c879f3 */ /* 0x000fe2000b8008c8 */
[----:B------:R-:W-:Y:S01]  /*8820*/  UIADD3 UR13, UR5, 0x80, URZ ;  /* 0x00000080050d7890 */ /* 0x000fe2000fffe03f */
[----:B------:R-:W-:Y:S01]  /*8830*/  UMOV UR20, UR8 ;  /* 0x0000000800147c82 */ /* 0x000fe20008000000 */
[----:B------:R-:W-:Y:S01]  /*8840*/  UMOV UR21, UR9 ;  /* 0x0000000900157c82 */ /* 0x000fe20008000000 */
[----:B------:R-:W-:-:S04]  /*8850*/  UMOV UR23, 0x80000020 ;  /* 0x8000002000177882 */ /* 0x000fc80000000000 */
[----:B------:R-:W-:Y:S01]  /*8860*/  UMOV UR22, UR13 ;  /* 0x0000000d00167c82 */ /* 0x000fe20008000000 */
[----:B------:R-:W-:Y:S02]  /*8870*/  WARPGROUP.DEPBAR.LE gsb0, 0x0 ;  /* 0x00008000000079c5 */ /* 0x000fe40000010000 */
        /* <DEDUP_REMOVED lines=12> */
[----:B--2---:R-:W-:-:S06]  /*8940*/  WARPGROUP.ARRIVE ;  /* 0x00000000000079c5 */ /* 0x004fcc0000000000 */
[----:B------:R-:W-:Y:S03]  /*8950*/  QGMMA.64x16x32.F32.E4M3.E4M3 R220, gdesc[UR20], R220, UP0, gsb0 ;  /* 0x0020000014dc79f3 */ /* 0x000fe6000b8008dc */
[----:B------:R-:W-:Y:S02]  /*8960*/  WARPGROUP.DEPBAR.LE gsb0, 0x0 ;  /* 0x00008000000079c5 */ /* 0x000fe40000010000 */
[----:B------:R-:W-:-:S06]  /*8970*/  WARPGROUP.ARRIVE ;  /* 0x00000000000079c5 */ /* 0x000fcc0000000000 */
[----:B------:R-:W-:Y:S03]  /*8980*/  QGMMA.64x16x32.F32.E4M3.E4M3 R208, gdesc[UR56], R208, UP0, gsb0 ;  /* 0x0020000038d079f3 */ /* 0x000fe6000b8008d0 */
[----:B------:R-:W-:Y:S02]  /*8990*/  WARPGROUP.DEPBAR.LE gsb0, 0x0 ;  /* 0x00008000000079c5 */ /* 0x000fe40000010000 */
[----:B------:R-:W-:-:S06]  /*89a0*/  WARPGROUP.ARRIVE ;  /* 0x00000000000079c5 */ /* 0x000fcc0000000000 */
[----:B------:R-:W-:Y:S03]  /*89b0*/  QGMMA.64x16x32.F32.E4M3.E4M3 R192, gdesc[UR28], R192, UP0, gsb0 ;  /* 0x002000001cc079f3 */ /* 0x000fe6000b8008c0 */
[----:B------:R-:W-:Y:S02]  /*89c0*/  WARPGROUP.DEPBAR.LE gsb0, 0x0 ;  /* 0x00008000000079c5 */ /* 0x000fe40000010000 */
[----:B------:R-:W-:-:S06]  /*89d0*/  WARPGROUP.ARRIVE ;  /* 0x00000000000079c5 */ /* 0x000fcc0000000000 */
[----:B------:R-:W-:Y:S01]  /*89e0*/  QGMMA.64x16x32.F32.E4M3.E4M3 R176, gdesc[UR36], R176, UP0, gsb0 ;  /* 0x0020000024b079f3 */ /* 0x000fe2000b8008b0 */
[----:B------:R-:W-:Y:S02]  /*89f0*/  UIADD3 UR7, UR14, 0x200, URZ ;  /* 0x000002000e077890 */ /* 0x000fe4000fffe03f */
[----:B------:R-:W-:Y:S01]  /*8a00*/  UMOV UR57, UR14 ;  /* 0x0000000e00397c82 */ /* 0x000fe20008000000 */
[----:B------:R-:W-:Y:S01]  /*8a10*/  UIADD3 UR14, UR5, 0x180, URZ ;  /* 0x00000180050e7890 */ /* 0x000fe2000fffe03f */
[----:B------:R-:W-:Y:S01]  /*8a20*/  UMOV UR12, UR22 ;  /* 0x00000016000c7c82 */ /* 0x000fe20008000000 */
[----:B------:R-:W-:Y:S01]  /*8a30*/  UMOV UR13, UR23 ;  /* 0x00000017000d7c82 */ /* 0x000fe20008000000 */
[----:B------:R-:W-:Y:S01]  /*8a40*/  UMOV UR28, UR12 ;  /* 0x0000000c001c7c82 */ /* 0x000fe20008000000 */
[----:B------:R-:W-:Y:S01]  /*8a50*/  UMOV UR29, UR13 ;  /* 0x0000000d001d7c82 */ /* 0x000fe20008000000 */
[----:B------:R-:W-:Y:S01]  /*8a60*/  UMOV UR12, UR8 ;  /* 0x00000008000c7c82 */ /* 0x000fe20008000000 */
[----:B------:R-:W-:Y:S01]  /*8a70*/  UMOV UR13, UR9 ;  /* 0x00000009000d7c82 */ /* 0x000fe20008000000 */
[----:B------:R-:W-:Y:S01]  /*8a80*/  UMOV UR15, 0x80000020 ;  /* 0x80000020000f7882 */ /* 0x000fe20000000000 */
[----:B------:R-:W-:-:S02]  /*8a90*/  WARPGROUP.DEPBAR.LE gsb0, 0x0 ;  /* 0x00008000000079c5 */ /* 0x000fc40000010000 */
[----:B------:R-:W-:-:S06]  /*8aa0*/  WARPGROUP.ARRIVE ;  /* 0x00000000000079c5 */ /* 0x000fcc0000000000 */
[----:B------:R-:W-:Y:S01]  /*8ab0*/  QGMMA.64x16x32.F32.E4M3.E4M3 R160, gdesc[UR12], R160, UP0, gsb0 ;  /* 0x002000000ca079f3 */ /* 0x000fe2000b8008a0 */
[----:B------:R-:W-:Y:S01]  /*8ac0*/  UIADD3 UR42, UR5, 0x1c0, URZ ;  /* 0x000001c0052a7890 */ /* 0x000fe2000fffe03f */
[----:B------:R-:W-:Y:S01]  /*8ad0*/  UMOV UR40, UR8 ;  /* 0x0000000800287c82 */ /* 0x000fe20008000000 */
[----:B------:R-:W-:Y:S01]  /*8ae0*/  UMOV UR41, UR9 ;  /* 0x0000000900297c82 */ /* 0x000fe20008000000 */
[----:B------:R-:W-:Y:S01]  /*8af0*/  UMOV UR43, 0x80000020 ;  /* 0x80000020002b7882 */ /* 0x000fe20000000000 */
[----:B------:R-:W-:Y:S02]  /*8b00*/  WARPGROUP.DEPBAR.LE gsb0, 0x0 ;  /* 0x00008000000079c5 */ /* 0x000fe40000010000 */
[----:B------:R-:W-:-:S06]  /*8b10*/  WARPGROUP.ARRIVE ;  /* 0x00000000000079c5 */ /* 0x000fcc0000000000 */
[----:B------:R-:W-:Y:S01]  /*8b20*/  QGMMA.64x16x32.F32.E4M3.E4M3 R144, gdesc[UR40], R144, UP0, gsb0 ;  /* 0x00200000289079f3 */ /* 0x000fe2000b800890 */
        /* <DEDUP_REMOVED lines=33> */
[----:B------:R-:W-:Y:S02]  /*8d40*/  IMAD.MOV.U32 R13, RZ, RZ, R206 ;  /* 0x000000ffff0d7224 */ /* 0x000fe400078e00ce */
[----:B------:R-:W-:Y:S02]  /*8d50*/  IMAD.MOV.U32 R12, RZ, RZ, R207 ;  /* 0x000000ffff0c7224 */ /* 0x000fe400078e00cf */
[----:B------:R-:W-:Y:S01]  /*8d60*/  IMAD.MOV.U32 R15, RZ, RZ, R204 ;  /* 0x000000ffff0f7224 */ /* 0x000fe200078e00cc */
[----:B------:R-:W2:Y:S01]  /*8d70*/  LDL.LU.64 R206, [R1+0x5a0] ;  /* 0x0005a00001ce7983 */ /* 0x000ea20000300a00 */
[----:B------:R-:W-:Y:S02]  /*8d80*/  IMAD.MOV.U32 R14, RZ, RZ, R205 ;  /* 0x000000ffff0e7224 */ /* 0x000fe400078e00cd */
[----:B------:R-:W-:Y:S01]  /*8d90*/  IMAD.MOV.U32 R17, RZ, RZ, R202 ;  /* 0x000000ffff117224 */ /* 0x000fe200078e00ca */
[----:B------:R-:W2:Y:S01]  /*8da0*/  LDL.LU.64 R204, [R1+0x598] ;  /* 0x0005980001cc7983 */ /* 0x000ea20000300a00 */
[----:B------:R-:W-:-:S02]  /*8db0*/  IMAD.MOV.U32 R16, RZ, RZ, R203 ;  /* 0x000000ffff107224 */ /* 0x000fc400078e00cb */
[----:B------:R-:W-:Y:S01]  /*8dc0*/  IMAD.MOV.U32 R19, RZ, RZ, R200 ;  /* 0x000000ffff137224 */ /* 0x000fe200078e00c8 */
[----:B------:R-:W2:Y:S01]  /*8dd0*/  LDL.LU.64 R202, [R1+0x590] ;  /* 0x0005900001ca7983 */ /* 0x000ea20000300a00 */
[----:B------:R-:W-:Y:S01]  /*8de0*/  IMAD.MOV.U32 R18, RZ, RZ, R201 ;  /* 0x000000ffff127224 */ /* 0x000fe200078e00c9 */
[----:B------:R-:W-:Y:S02]  /*8df0*/  UMOV UR32, UR8 ;  /* 0x0000000800207c82 */ /* 0x000fe40008000000 */
[----:B------:R-:W2:Y:S01]  /*8e00*/  LDL.LU.64 R200, [R1+0x588] ;  /* 0x0005880001c87983 */ /* 0x000ea20000300a00 */
[----:B------:R-:W-:Y:S01]  /*8e10*/  UMOV UR33, UR9 ;  /* 0x0000000900217c82 */ /* 0x000fe20008000000 */
[----:B------:R-:W-:Y:S02]  /*8e20*/  UMOV UR35, 0x80000020 ;  /* 0x8000002000237882 */ /* 0x000fe40000000000 */
[----:B------:R-:W-:Y:S04]  /*8e30*/  STL.64 [R1], R220 ;  /* 0x000000dc01007387 */ /* 0x000fe80000100a00 */
[----:B------:R-:W-:Y:S04]  /*8e40*/  STL.64 [R1+0x8], R222 ;  /* 0x000008de01007387 */ /* 0x000fe80000100a00 */
[----:B------:R-:W-:Y:S04]  /*8e50*/  STL.64 [R1+0x10], R224 ;  /* 0x000010e001007387 */ /* 0x000fe80000100a00 */
[----:B------:R0:W-:Y:S04]  /*8e60*/  STL.64 [R1+0x18], R226 ;  /* 0x000018e201007387 */ /* 0x0001e80000100a00 */
[----:B0-----:R0:W5:Y:S04]  /*8e70*/  LDL.LU.64 R226, [R1+0x580] ;  /* 0x0005800001e27983 */ /* 0x0011680000300a00 */
[----:B------:R0:W5:Y:S01]  /*8e80*/  LDL.LU.64 R224, [R1+0x578] ;  /* 0x0005780001e07983 */ /* 0x0001620000300a00 */
[----:B------:R-:W-:-:S02]  /*8e90*/  WARPGROUP.DEPBAR.LE gsb0, 0x0 ;  /* 0x00008000000079c5 */ /* 0x000fc40000010000 */
[----:B------:R-:W-:Y:S01]  /*8ea0*/  WARPGROUP.ARRIVE ;  /* 0x00000000000079c5 */ /* 0x000fe20000000000 */
[----:B------:R-:W3:Y:S04]  /*8eb0*/  LDL.LU.64 R222, [R1+0x570] ;  /* 0x0005700001de7983 */ /* 0x000ee80000300a00 */
[----:B------:R-:W3:Y:S01]  /*8ec0*/  LDL.LU.64 R220, [R1+0x568] ;  /* 0x0005680001dc7983 */ /* 0x000ee20000300a00 */
[----:B------:R-:W-:Y:S03]  /*8ed0*/  QGMMA.64x16x32.F32.E4M3.E4M3 R64, gdesc[UR32], R64, UP0, gsb0 ;  /* 0x00200000204079f3 */ /* 0x000fe6000b800840 */
[----:B------:R-:W-:Y:S04]  /*8ee0*/  STL.64 [R1+0x4d8], R214 ;  /* 0x0004d8d601007387 */ /* 0x000fe80000100a00 */
[----:B------:R-:W-:Y:S04]  /*8ef0*/  STL.64 [R1+0x4d0], R212 ;  /* 0x0004d0d401007387 */ /* 0x000fe80000100a00 */
[----:B------:R-:W-:Y:S04]  /*8f00*/  STL.64 [R1+0x4c8], R210 ;  /* 0x0004c8d201007387 */ /* 0x000fe80000100a00 */
[----:B------:R1:W-:Y:S04]  /*8f10*/  STL.64 [R1+0x4c0], R208 ;  /* 0x0004c0d001007387 */ /* 0x0003e80000100a00 */
[----:B-1----:R-:W4:Y:S04]  /*8f20*/  LDL.LU.64 R208, [R1] ;  /* 0x0000000001d07983 */ /* 0x002f280000300a00 */
[----:B------:R-:W2:Y:S04]  /*8f30*/  LDL.LU.64 R210, [R1+0x8] ;  /* 0x0000080001d27983 */ /* 0x000ea80000300a00 */
[----:B------:R-:W3:Y:S04]  /*8f40*/  LDL.LU.64 R212, [R1+0x10] ;  /* 0x0000100001d47983 */ /* 0x000ee80000300a00 */
[----:B------:R-:W4:Y:S01]  /*8f50*/  LDL.LU.64 R214, [R1+0x18] ;  /* 0x0000180001d67983 */ /* 0x000f220000300a00 */
[----:B------:R-:W-:Y:S01]  /*8f60*/  UIADD3 UR54, UR5, 0x340, URZ ;  /* 0x0000034005367890 */ /* 0x000fe2000fffe03f */
        /* <DEDUP_REMOVED lines=14> */
[----:B------:R-:W-:Y:S01]  /*9050*/  UMOV UR25, 0x80000020 ;  /* 0x8000002000197882 */ /* 0x000fe20000000000 */
[----:B------:R-:W-:Y:S02]  /*9060*/  WARPGROUP.DEPBAR.LE gsb0, 0x0 ;  /* 0x00008000000079c5 */ /* 0x000fe40000010000 */
[----:B------:R-:W-:-:S06]  /*9070*/  WARPGROUP.ARRIVE ;  /* 0x00000000000079c5 */ /* 0x000fcc0000000000 */
[----:B------:R-:W-:Y:S01]  /*9080*/  QGMMA.64x16x32.F32.E4M3.E4M3 R24, gdesc[UR24], R24, UP0, gsb0 ;  /* 0x00200000181879f3 */ /* 0x000fe2000b800818 */
[----:B------:R-:W-:Y:S01]  /*9090*/  UMOV UR26, UR54 ;  /* 0x00000036001a7c82 */ /* 0x000fe20008000000 */
[----:B------:R-:W-:Y:S01]  /*90a0*/  UMOV UR27, UR55 ;  /* 0x00000037001b7c82 */ /* 0x000fe20008000000 */
        /* <DEDUP_REMOVED lines=8> */
[----:B----4-:R1:W-:Y:S04]  /*9130*/  STL.64 [R1+0x500], R214 ;  /* 0x000500d601007387 */ /* 0x0103e80000100a00 */
[----:B---3--:R3:W-:Y:S04]  /*9140*/  STL.64 [R1+0x4f8], R212 ;  /* 0x0004f8d401007387 */ /* 0x0087e80000100a00 */
[----:B--2---:R2:W-:Y:S01]  /*9150*/  STL.64 [R1+0x4f0], R210 ;  /* 0x0004f0d201007387 */ /* 0x0045e20000100a00 */
[----:B-1----:R-:W-:-:S02]  /*9160*/  IMAD.MOV.U32 R214, RZ, RZ, R13 ;  /* 0x000000ffffd67224 */ /* 0x002fc400078e000d */
[----:B------:R-:W-:Y:S01]  /*9170*/  IMAD.MOV.U32 R215, RZ, RZ, R12 ;  /* 0x000000ffffd77224 */ /* 0x000fe200078e000c */
[----:B------:R1:W-:Y:S01]  /*9180*/  STL.64 [R1+0x4e8], R208 ;  /* 0x0004e8d001007387 */ /* 0x0003e20000100a00 */
[----:B---3--:R-:W-:Y:S02]  /*9190*/  IMAD.MOV.U32 R212, RZ, RZ, R15 ;  /* 0x000000ffffd47224 */ /* 0x008fe400078e000f */
[----:B------:R-:W-:Y:S02]  /*91a0*/  IMAD.MOV.U32 R213, RZ, RZ, R14 ;  /* 0x000000ffffd57224 */ /* 0x000fe400078e000e */
[----:B--2---:R-:W-:Y:S02]  /*91b0*/  IMAD.MOV.U32 R210, RZ, RZ, R17 ;  /* 0x000000ffffd27224 */ /* 0x004fe400078e0011 */
[----:B------:R-:W-:Y:S01]  /*91c0*/  IMAD.MOV.U32 R211, RZ, RZ, R16 ;  /* 0x000000ffffd37224 */ /* 0x000fe200078e0010 */
[----:B------:R2:W-:Y:S01]  /*91d0*/  STL.64 [R1+0x520], R214 ;  /* 0x000520d601007387 */ /* 0x0005e20000100a00 */
[----:B-1----:R-:W-:-:S02]  /*91e0*/  IMAD.MOV.U32 R208, RZ, RZ, R19 ;  /* 0x000000ffffd07224 */ /* 0x002fc400078e0013 */
[----:B------:R-:W-:Y:S01]  /*91f0*/  IMAD.MOV.U32 R209, RZ, RZ, R18 ;  /* 0x000000ffffd17224 */ /* 0x000fe200078e0012 */
[----:B------:R1:W-:Y:S04]  /*9200*/  STL.64 [R1+0x518], R212 ;  /* 0x000518d401007387 */ /* 0x0003e80000100a00 */
[----:B------:R3:W-:Y:S01]  /*9210*/  STL.64 [R1+0x510], R210 ;  /* 0x000510d201007387 */ /* 0x0007e20000100a00 */
[----:B--2---:R-:W-:Y:S02]  /*9220*/  IMAD.MOV.U32 R214, RZ, RZ, R5 ;  /* 0x000000ffffd67224 */ /* 0x004fe400078e0005 */
[----:B------:R-:W-:Y:S01]  /*9230*/  IMAD.MOV.U32 R215, RZ, RZ, R4 ;  /* 0x000000ffffd77224 */ /* 0x000fe200078e0004 */
[----:B------:R2:W-:Y:S01]  /*9240*/  STL.64 [R1+0x508], R208 ;  /* 0x000508d001007387 */ /* 0x0005e20000100a00 */
[----:B-1----:R-:W-:-:S02]  /*9250*/  IMAD.MOV.U32 R212, RZ, RZ, R7 ;  /* 0x000000ffffd47224 */ /* 0x002fc400078e0007 */
[----:B------:R-:W-:Y:S02]  /*9260*/  IMAD.MOV.U32 R213, RZ, RZ, R6 ;  /* 0x000000ffffd57224 */ /* 0x000fe400078e0006 */
[----:B---3--:R-:W-:Y:S02]  /*9270*/  IMAD.MOV.U32 R210, RZ, RZ, R9 ;  /* 0x000000ffffd27224 */ /* 0x008fe400078e0009 */
[----:B------:R-:W-:Y:S02]  /*9280*/  IMAD.MOV.U32 R211, RZ, RZ, R8 ;  /* 0x000000ffffd37224 */ /* 0x000fe400078e0008 */
[----:B--2---:R-:W-:Y:S02]  /*9290*/  IMAD.MOV.U32 R208, RZ, RZ, R11 ;  /* 0x000000ffffd07224 */ /* 0x004fe400078e000b */
[----:B------:R-:W-:Y:S01]  /*92a0*/  IMAD.MOV.U32 R209, RZ, RZ, R10 ;  /* 0x000000ffffd17224 */ /* 0x000fe200078e000a */
[----:B------:R-:W-:Y:S04]  /*92b0*/  STL.64 [R1+0x540], R214 ;  /* 0x000540d601007387 */ /* 0x000fe80000100a00 */
[----:B------:R-:W-:Y:S04]  /*92c0*/  STL.64 [R1+0x538], R212 ;  /* 0x000538d401007387 */ /* 0x000fe80000100a00 */
[----:B------:R-:W-:Y:S04]  /*92d0*/  STL.64 [R1+0x530], R210 ;  /* 0x000530d201007387 */ /* 0x000fe80000100a00 */
[----:B------:R1:W-:Y:S04]  /*92e0*/  STL.64 [R1+0x528], R208 ;  /* 0x000528d001007387 */ /* 0x0003e80000100a00 */
[----:B-1----:R-:W2:Y:S04]  /*92f0*/  LDL.LU.64 R208, [R1+0x60] ;  /* 0x0000600001d07983 */ /* 0x002ea80000300a00 */
[----:B------:R-:W3:Y:S04]  /*9300*/  LDL.LU.64 R210, [R1+0x68] ;  /* 0x0000680001d27983 */ /* 0x000ee80000300a00 */
[----:B------:R-:W4:Y:S04]  /*9310*/  LDL.LU.64 R212, [R1+0x70] ;  /* 0x0000700001d47983 */ /* 0x000f280000300a00 */
[----:B------:R-:W2:Y:S01]  /*9320*/  LDL.LU.64 R214, [R1+0x78] ;  /* 0x0000780001d67983 */ /* 0x000ea20000300a00 */
[----:B------:R-:W-:-:S02]  /*9330*/  WARPGROUP.DEPBAR.LE gsb0, 0x0 ;  /* 0x00008000000079c5 */ /* 0x000fc40000010000 */
[----:B------:R-:W-:Y:S01]  /*9340*/  WARPGROUP.ARRIVE ;  /* 0x00000000000079c5 */ /* 0x000fe20000000000 */
[----:B------:R-:W-:Y:S01]  /*9350*/  UMOV UR26, UR50 ;  /* 0x00000032001a7c82 */ /* 0x000fe20008000000 */
[----:B------:R-:W-:-:S04]  /*9360*/  UMOV UR27, UR51 ;  /* 0x00000033001b7c82 */ /* 0x000fc80008000000 */
        /* <DEDUP_REMOVED lines=23> */
[----:B------:R-:W-:Y:S01]  /*94e0*/  UIADD3 UR12, UR57, 0x2, URZ ;  /* 0x00000002390c7890 */ /* 0x000fe2000fffe03f */
[----:B------:R-:W-:-:S06]  /*94f0*/  UMOV UR13, UR25 ;  /* 0x00000019000d7c82 */ /* 0x000fcc0008000000 */
[----:B------:R-:W-:Y:S01]  /*9500*/  UMOV UR8, UR12 ;  /* 0x0000000c00087c82 */ /* 0x000fe20008000000 */
[----:B------:R-:W-:Y:S01]  /*9510*/  UMOV UR12, UR24 ;  /* 0x00000018000c7c82 */ /* 0x000fe20008000000 */
[----:B--2---:R-:W-:Y:S04]  /*9520*/  STL.64 [R1+0x560], R214 ;  /* 0x000560d601007387 */ /* 0x004fe80000100a00 */
[----:B----4-:R-:W-:Y:S04]  /*9530*/  STL.64 [R1+0x558], R212 ;  /* 0x000558d401007387 */ /* 0x010fe80000100a00 */
[----:B---3--:R-:W-:Y:S04]  /*9540*/  STL.64 [R1+0x550], R210 ;  /* 0x000550d201007387 */ /* 0x008fe80000100a00 */
[----:B------:R1:W-:Y:S01]  /*9550*/  STL.64 [R1+0x548], R208 ;  /* 0x000548d001007387 */ /* 0x0003e20000100a00 */
[----:B------:R-:W-:-:S02]  /*9560*/  WARPGROUP.DEPBAR.LE gsb0, 0x0 ;  /* 0x00008000000079c5 */ /* 0x000fc40000010000 */
[----:B------:R-:W-:-:S06]  /*9570*/  WARPGROUP.ARRIVE ;  /* 0x00000000000079c5 */ /* 0x000fcc0000000000 */
[----:B------:R-:W-:Y:S01]  /*9580*/  QGMMA.64x16x32.F32.E4M3.E4M3 R152, gdesc[UR12], R152, UP0, gsb0 ;  /* 0x002000000c9879f3 */ /* 0x000fe2000b800898 */
[----:B-1----:R-:W2:Y:S04]  /*9590*/  LDL.LU.64 R208, [R1+0x20] ;  /* 0x0000200001d07983 */ /* 0x002ea80000300a00 */
[----:B------:R-:W2:Y:S04]  /*95a0*/  LDL.LU.64 R210, [R1+0x28] ;  /* 0x0000280001d27983 */ /* 0x000ea80000300a00 */
[----:B------:R-:W2:Y:S04]  /*95b0*/  LDL.LU.64 R212, [R1+0x30] ;  /* 0x0000300001d47983 */ /* 0x000ea80000300a00 */
[----:B------:R-:W2:Y:S01]  /*95c0*/  LDL.LU.64 R214, [R1+0x38] ;  /* 0x0000380001d67983 */ /* 0x000ea20000300a00 */
[----:B------:R-:W-:Y:S01]  /*95d0*/  UMOV UR20, UR24 ;  /* 0x0000001800147c82 */ /* 0x000fe20008000000 */
[----:B------:R-:W-:Y:S01]  /*95e0*/  UMOV UR21, UR25 ;  /* 0x0000001900157c82 */ /* 0x000fe20008000000 */
[----:B------:R-:W-:Y:S01]  /*95f0*/  UMOV UR22, UR38 ;  /* 0x0000002600167c82 */ /* 0x000fe20008000000 */
[----:B------:R-:W-:Y:S01]  /*9600*/  UMOV UR23, UR39 ;  /* 0x0000002700177c82 */ /* 0x000fe20008000000 */
[----:B------:R-:W-:-:S02]  /*9610*/  WARPGROUP.DEPBAR.LE gsb0, 0x0 ;  /* 0x00008000000079c5 */ /* 0x000fc40000010000 */
        /* <DEDUP_REMOVED lines=30> */
[----:B--2---:R-:W-:-:S06]  /*9800*/  WARPGROUP.ARRIVE ;  /* 0x00000000000079c5 */ /* 0x004fcc0000000000 */
[----:B------:R-:W-:Y:S03]  /*9810*/  QGMMA.64x16x32.F32.E4M3.E4M3 R208, gdesc[UR48], R208, UP0, gsb0 ;  /* 0x0020000030d079f3 */ /* 0x000fe6000b8008d0 */
[----:B------:R-:W-:Y:S02]  /*9820*/  WARPGROUP.DEPBAR.LE gsb0, 0x0 ;  /* 0x00008000000079c5 */ /* 0x000fe40000010000 */
[----:B------:R-:W-:Y:S02]  /*9830*/  IMAD.MOV.U32 R5, RZ, RZ, R214 ;  /* 0x000000ffff057224 */ /* 0x000fe400078e00d6 */
[----:B------:R-:W-:Y:S02]  /*9840*/  IMAD.MOV.U32 R4, RZ, RZ, R215 ;  /* 0x000000ffff047224 */ /* 0x000fe400078e00d7 */
[----:B------:R-:W-:Y:S01]  /*9850*/  IMAD.MOV.U32 R8, RZ, RZ, R212 ;  /* 0x000000ffff087224 */ /* 0x000fe200078e00d4 */
[----:B------:R-:W2:Y:S01]  /*9860*/  LDL.LU.64 R214, [R1+0x560] ;  /* 0x0005600001d67983 */ /* 0x000ea20000300a00 */
        /* <DEDUP_REMOVED lines=8> */
[----:B------:R-:W-:Y:S01]  /*98f0*/  UMOV UR52, UR24 ;  /* 0x0000001800347c82 */ /* 0x000fe20008000000 */
[----:B------:R-:W-:Y:S01]  /*9900*/  UMOV UR53, UR25 ;  /* 0x0000001900357c82 */ /* 0x000fe20008000000 */
[----:B------:R-:W-:Y:S01]  /*9910*/  UMOV UR54, UR10 ;  /* 0x0000000a00367c82 */ /* 0x000fe20008000000 */
[----:B------:R-:W-:Y:S01]  /*9920*/  UMOV UR55, UR11 ;  /* 0x0000000b00377c82 */ /* 0x000fe20008000000 */
        /* <DEDUP_REMOVED lines=16> */
[----:B------:R-:W-:Y:S01]  /*9a30*/  UMOV UR9, 0x80000020 ;  /* 0x8000002000097882 */ /* 0x000fe20000000000 */
[----:B------:R-:W-:-:S05]  /*9a40*/  UMOV UR11, 0x80000020 ;  /* 0x80000020000b7882 */ /* 0x000fca0000000000 */
[----:B------:R-:W-:Y:S01]  /*9a50*/  UMOV UR10, UR7 ;  /* 0x00000007000a7c82 */ /* 0x000fe20008000000 */
[----:B--2---:R-:W-:-:S06]  /*9a60*/  WARPGROUP.ARRIVE ;  /* 0x00000000000079c5 */ /* 0x004fcc0000000000 */
[----:B------:R-:W-:Y:S03]  /*9a70*/  QGMMA.64x16x32.F32.E4M3.E4M3 R208, gdesc[UR8], R208, gsb0 ;  /* 0x0020000008d079f3 */ /* 0x000fe600080008d0 */
[----:B------:R-:W-:Y:S02]  /*9a80*/  WARPGROUP.DEPBAR.LE gsb0, 0x0 ;  /* 0x00008000000079c5 */ /* 0x000fe40000010000 */
[----:B------:R-:W-:Y:S04]  /*9a90*/  STL.64 [R1+0x80], R208 ;  /* 0x000080d001007387 */ /* 0x000fe80000100a00 */
[----:B------:R-:W-:Y:S04]  /*9aa0*/  STL.64 [R1+0x88], R210 ;  /* 0x000088d201007387 */ /* 0x000fe80000100a00 */
[----:B------:R-:W-:Y:S04]  /*9ab0*/  STL.64 [R1+0x90], R212 ;  /* 0x000090d401007387 */ /* 0x000fe80000100a00 */
[----:B------:R1:W-:Y:S04]  /*9ac0*/  STL.64 [R1+0x98], R214 ;  /* 0x000098d601007387 */ /* 0x0003e80000100a00 */
[----:B-1----:R-:W2:Y:S04]  /*9ad0*/  LDL.LU.64 R214, [R1+0x520] ;  /* 0x0005200001d67983 */ /* 0x002ea80000300a00 */
[----:B------:R-:W2:Y:S04]  /*9ae0*/  LDL.LU.64 R212, [R1+0x518] ;  /* 0x0005180001d47983 */ /* 0x000ea80000300a00 */
[----:B------:R-:W2:Y:S04]  /*9af0*/  LDL.LU.64 R210, [R1+0x510] ;  /* 0x0005100001d27983 */ /* 0x000ea80000300a00 */
[----:B------:R-:W2:Y:S01]  /*9b00*/  LDL.LU.64 R208, [R1+0x508] ;  /* 0x0005080001d07983 */ /* 0x000ea20000300a00 */
[----:B------:R-:W-:Y:S01]  /*9b10*/  UIADD3 UR14, UR5, 0x42, URZ ;  /* 0x00000042050e7890 */ /* 0x000fe2000fffe03f */
[----:B------:R-:W-:Y:S01]  /*9b20*/  UMOV UR16, UR8 ;  /* 0x0000000800107c82 */ /* 0x000fe20008000000 */
[----:B------:R-:W-:Y:S01]  /*9b30*/  UMOV UR17, UR9 ;  /* 0x0000000900117c82 */ /* 0x000fe20008000000 */
[----:B------:R-:W-:Y:S01]  /*9b40*/  MOV R6, UR16 ;  /* 0x0000001000067c02 */ /* 0x000fe20008000f00 */
[----:B------:R-:W-:Y:S01]  /*9b50*/  UMOV UR16, UR8 ;  /* 0x0000000800107c82 */ /* 0x000fe20008000000 */
[----:B------:R-:W-:Y:S01]  /*9b60*/  MOV R21, UR17 ;  /* 0x0000001100157c02 */ /* 0x000fe20008000f00 */
[----:B------:R-:W-:Y:S01]  /*9b70*/  UMOV UR17, UR9 ;  /* 0x0000000900117c82 */ /* 0x000fe20008000000 */
[----:B------:R-:W-:Y:S01]  /*9b80*/  UMOV UR18, UR14 ;  /* 0x0000000e00127c82 */ /* 0x000fe20008000000 */
[----:B------:R-:W-:Y:S01]  /*9b90*/  UMOV UR19, 0x80000020 ;  /* 0x8000002000137882 */ /* 0x000fe20000000000 */
        /* <DEDUP_REMOVED lines=14> */
[----:B------:R-:W-:-:S04]  /*9c80*/  UMOV UR55, 0x80000020 ;  /* 0x8000002000377882 */ /* 0x000fc80000000000 */
[----:B------:R-:W-:Y:S01]  /*9c90*/  UMOV UR54, UR15 ;  /* 0x0000000f00367c82 */ /* 0x000fe20008000000 */
[----:B------:R-:W-:Y:S02]  /*9ca0*/  R2UR UR17, R21 ;  /* 0x00000000151172ca */ /* 0x000fe400000e0000 */
[----:B------:R0:W5:Y:S01]  /*9cb0*/  LDL.LU R21, [R1+0x4e0] ;  /* 0x0004e00001157983 */ /* 0x0001620000300800 */
[----:B------:R-:W-:Y:S01]  /*9cc0*/  R2UR UR16, R6 ;  /* 0x00000000061072ca */ /* 0x000fe200000e0000 */
[----:B--2---:R-:W-:-:S06]  /*9cd0*/  WARPGROUP.ARRIVE ;  /* 0x00000000000079c5 */ /* 0x004fcc0000000000 */
[----:B------:R-:W-:Y:S03]  /*9ce0*/  QGMMA.64x16x32.F32.E4M3.E4M3 R208, gdesc[UR52], R208, gsb0 ;  /* 0x0020000034d079f3 */ /* 0x000fe600080008d0 */
[----:B------:R-:W-:Y:S02]  /*9cf0*/  WARPGROUP.DEPBAR.LE gsb0, 0x0 ;  /* 0x00008000000079c5 */ /* 0x000fe40000010000 */
[----:B------:R-:W-:Y:S04]  /*9d00*/  STL.64 [R1], R208 ;  /* 0x000000d001007387 */ /* 0x000fe80000100a00 */
[----:B------:R-:W-:Y:S01]  /*9d10*/  STL.64 [R1+0x8], R210 ;  /* 0x000008d201007387 */ /* 0x000fe20000100a00 */
[----:B------:R-:W-:-:S03]  /*9d20*/  IMAD.MOV.U32 R6, RZ, RZ, R211 ;  /* 0x000000ffff067224 */ /* 0x000fc600078e00d3 */
        /* <DEDUP_REMOVED lines=11> */
[----:B------:R-:W-:Y:S01]  /*9de0*/  UMOV UR30, UR18 ;  /* 0x00000012001e7c82 */ /* 0x000fe20008000000 */
[----:B------:R-:W-:Y:S01]  /*9df0*/  UIADD3 UR18, UR5, 0x102, URZ ;  /* 0x0000010205127890 */ /* 0x000fe2000fffe03f */
        /* <DEDUP_REMOVED lines=12> */
[----:B--2---:R-:W-:-:S06]  /*9ec0*/  WARPGROUP.ARRIVE ;  /* 0x00000000000079c5 */ /* 0x004fcc0000000000 */
[----:B------:R-:W-:Y:S03]  /*9ed0*/  QGMMA.64x16x32.F32.E4M3.E4M3 R208, gdesc[UR12], R208, gsb0 ;  /* 0x002000000cd079f3 */ /* 0x000fe600080008d0 */
[----:B------:R-:W-:Y:S02]  /*9ee0*/  WARPGROUP.DEPBAR.LE gsb0, 0x0 ;  /* 0x00008000000079c5 */ /* 0x000fe40000010000 */
[----:B------:R-:W-:-:S06]  /*9ef0*/  WARPGROUP.ARRIVE ;  /* 0x00000000000079c5 */ /* 0x000fcc0000000000 */
[----:B------:R-:W-:Y:S03]  /*9f00*/  QGMMA.64x16x32.F32.E4M3.E4M3 R192, gdesc[UR16], R192, gsb0 ;  /* 0x0020000010c079f3 */ /* 0x000fe600080008c0 */
[----:B------:R-:W-:Y:S02]  /*9f10*/  WARPGROUP.DEPBAR.LE gsb0, 0x0 ;  /* 0x00008000000079c5 */ /* 0x000fe40000010000 */
[----:B------:R-:W-:-:S06]  /*9f20*/  WARPGROUP.ARRIVE ;  /* 0x00000000000079c5 */ /* 0x000fcc0000000000 */
[----:B------:R-:W-:Y:S01]  /*9f30*/  QGMMA.64x16x32.F32.E4M3.E4M3 R176, gdesc[UR20], R176, gsb0 ;  /* 0x0020000014b079f3 */ /* 0x000fe200080008b0 */
[----:B------:R-:W-:Y:S01]  /*9f40*/  UMOV UR12, UR26 ;  /* 0x0000001a000c7c82 */ /* 0x000fe20008000000 */
[----:B------:R-:W-:Y:S01]  /*9f50*/  UIADD3 UR26, UR5, 0x182, URZ ;  /* 0x00000182051a7890 */ /* 0x000fe2000fffe03f */
[----:B------:R-:W-:Y:S01]  /*9f60*/  UMOV UR13, UR27 ;  /* 0x0000001b000d7c82 */ /* 0x000fe20008000000 */
[----:B------:R-:W-:Y:S01]  /*9f70*/  UMOV UR27, 0x80000020 ;  /* 0x80000020001b7882 */ /* 0x000fe20000000000 */
        /* <DEDUP_REMOVED lines=52> */
[----:B------:R-:W-:Y:S02]  /*a2c0*/  UIADD3 UR58, UR5, 0x382, URZ ;  /* 0x00000382053a7890 */ /* 0x000fe4000fffe03f */
[----:B------:R-:W-:Y:S01]  /*a2d0*/  UIADD3 UR5, UR57, 0x202, URZ ;  /* 0x0000020239057890 */ /* 0x000fe2000fffe03f */
[----:B------:R-:W-:Y:S02]  /*a2e0*/  UMOV UR56, UR8 ;  /* 0x0000000800387c82 */ /* 0x000fe40008000000 */
[----:B------:R-:W-:Y:S01]  /*a2f0*/  UMOV UR57, UR9 ;  /* 0x0000000900397c82 */ /* 0x000fe20008000000 */
[----:B------:R-:W-:Y:S01]  /*a300*/  UMOV UR59, 0x80000020 ;  /* 0x80000020003b7882 */ /* 0x000fe20000000000 */
[----:B------:R-:W-:Y:S02]  /*a310*/  WARPGROUP.DEPBAR.LE gsb0, 0x0 ;  /* 0x00008000000079c5 */ /* 0x000fe40000010000 */
[----:B------:R-:W-:-:S06]  /*a320*/  WARPGROUP.ARRIVE ;  /* 0x00000000000079c5 */ /* 0x000fcc0000000000 */
[----:B------:R-:W-:Y:S01]  /*a330*/  QGMMA.64x16x32.F32.E4M3.E4M3 R32, gdesc[UR56], R32, gsb0 ;  /* 0x00200000382079f3 */ /* 0x000fe20008000820 */
[----:B------:R-:W-:Y:S01]  /*a340*/  UMOV UR56, UR5 ;  /* 0x0000000500387c82 */ /* 0x000fe20008000000 */
[----:B------:R-:W-:Y:S01]  /*a350*/  UMOV UR57, 0x80000020 ;  /* 0x8000002000397882 */ /* 0x000fe20000000000 */
[----:B------:R-:W-:Y:S02]  /*a360*/  WARPGROUP.DEPBAR.LE gsb0, 0x0 ;  /* 0x00008000000079c5 */ /* 0x000fe40000010000 */
[----:B------:R-:W-:Y:S01]  /*a370*/  WARPGROUP.ARRIVE ;  /* 0x00000000000079c5 */ /* 0x000fe20000000000 */
[----:B------:R-:W-:Y:S01]  /*a380*/  UMOV UR8, UR16 ;  /* 0x0000001000087c82 */ /* 0x000fe20008000000 */
[----:B------:R-:W-:Y:S01]  /*a390*/  UMOV UR9, UR17 ;  /* 0x0000001100097c82 */ /* 0x000fe20008000000 */
[----:B------:R-:W-:Y:S01]  /*a3a0*/  STL.64 [R1+0x458], R214 ;  /* 0x000458d601007387 */ /* 0x000fe20000100a00 */
[----:B------:R-:W-:Y:S01]  /*a3b0*/  R2UR UR7, R3 ;  /* 0x00000000030772ca */ /* 0x000fe200000e0000 */
[----:B------:R-:W-:Y:S01]  /*a3c0*/  ULDC UR5, c[0x0][0x50c] ;  /* 0x0001430000057ab9 */ /* 0x000fe20000000800 */
[----:B------:R-:W-:Y:S01]  /*a3d0*/  QGMMA.64x16x32.F32.E4M3.E4M3 R24, gdesc[UR56], R24, gsb0 ;  /* 0x00200000381879f3 */ /* 0x000fe20008000818 */
[----:B------:R-:W-:Y:S01]  /*a3e0*/  UMOV UR52, UR56 ;  /* 0x0000003800347c82 */ /* 0x000fe20008000000 */
[----:B------:R-:W-:Y:S01]  /*a3f0*/  UMOV UR53, UR57 ;  /* 0x0000003900357c82 */ /* 0x000fe20008000000 */
[----:B------:R-:W-:-:S02]  /*a400*/  WARPGROUP.DEPBAR.LE gsb0, 0x0 ;  /* 0x00008000000079c5 */ /* 0x000fc40000010000 */
        /* <DEDUP_REMOVED lines=58> */
[----:B------:R-:W-:Y:S04]  /*a7b0*/  STL.64 [R1+0x450], R212 ;  /* 0x000450d401007387 */ /* 0x000fe80000100a00 */
[----:B------:R1:W-:Y:S01]  /*a7c0*/  STL.64 [R1+0x448], R210 ;  /* 0x000448d201007387 */ /* 0x0003e20000100a00 */
[----:B------:R-:W-:-:S02]  /*a7d0*/  WARPGROUP.DEPBAR.LE gsb0, 0x0 ;  /* 0x00008000000079c5 */ /* 0x000fc40000010000 */
[----:B------:R-:W-:-:S06]  /*a7e0*/  WARPGROUP.ARRIVE ;  /* 0x00000000000079c5 */ /* 0x000fcc0000000000 */
[----:B------:R-:W-:Y:S01]  /*a7f0*/  QGMMA.64x16x32.F32.E4M3.E4M3 R216, gdesc[UR12], R216, gsb0 ;  /* 0x002000000cd879f3 */ /* 0x000fe200080008d8 */
[----:B------:R2:W-:Y:S01]  /*a800*/  STL.64 [R1+0x440], R208 ;  /* 0x000440d001007387 */ /* 0x0005e20000100a00 */
[----:B-1----:R-:W-:Y:S02]  /*a810*/  IMAD.MOV.U32 R210, RZ, RZ, R18 ;  /* 0x000000ffffd27224 */ /* 0x002fe400078e0012 */
[----:B------:R-:W-:Y:S02]  /*a820*/  IMAD.MOV.U32 R211, RZ, RZ, R17 ;  /* 0x000000ffffd37224 */ /* 0x000fe400078e0011 */
[----:B------:R-:W-:Y:S02]  /*a830*/  IMAD.MOV.U32 R212, RZ, RZ, R16 ;  /* 0x000000ffffd47224 */ /* 0x000fe400078e0010 */
[----:B------:R-:W-:Y:S02]  /*a840*/  IMAD.MOV.U32 R214, RZ, RZ, R14 ;  /* 0x000000ffffd67224 */ /* 0x000fe400078e000e */
[----:B--2---:R-:W-:-:S02]  /*a850*/  IMAD.MOV.U32 R208, RZ, RZ, R20 ;  /* 0x000000ffffd07224 */ /* 0x004fc400078e0014 */
[----:B------:R0:W5:Y:S01]  /*a860*/  LDL.LU R20, [R1+0x4bc] ;  /* 0x0004bc0001147983 */ /* 0x0001620000300800 */
[----:B------:R-:W-:-:S03]  /*a870*/  IMAD.MOV.U32 R209, RZ, RZ, R19 ;  /* 0x000000ffffd17224 */ /* 0x000fc600078e0013 */
[----:B------:R0:W5:Y:S01]  /*a880*/  LDL.LU R19, [R1+0x4b8] ;  /* 0x0004b80001137983 */ /* 0x0001620000300800 */
[----:B------:R-:W-:-:S03]  /*a890*/  IMAD.MOV.U32 R215, RZ, RZ, R13 ;  /* 0x000000ffffd77224 */ /* 0x000fc600078e000d */
[----:B------:R0:W5:Y:S01]  /*a8a0*/  LDL.LU R18, [R1+0x4b4] ;  /* 0x0004b40001127983 */ /* 0x0001620000300800 */
[----:B------:R-:W-:-:S03]  /*a8b0*/  IMAD.MOV.U32 R213, RZ, RZ, R15 ;  /* 0x000000ffffd57224 */ /* 0x000fc600078e000f */
[----:B------:R0:W5:Y:S04]  /*a8c0*/  LDL.LU R17, [R1+0x4b0] ;  /* 0x0004b00001117983 */ /* 0x0001680000300800 */
[----:B------:R0:W5:Y:S04]  /*a8d0*/  LDL.LU R16, [R1+0x4ac] ;  /* 0x0004ac0001107983 */ /* 0x0001680000300800 */
[----:B------:R0:W5:Y:S04]  /*a8e0*/  LDL.LU R15, [R1+0x4a8] ;  /* 0x0004a800010f7983 */ /* 0x0001680000300800 */
[----:B------:R0:W5:Y:S04]  /*a8f0*/  LDL.LU R14, [R1+0x4a4] ;  /* 0x0004a400010e7983 */ /* 0x0001680000300800 */
[----:B------:R0:W5:Y:S04]  /*a900*/  LDL.LU R13, [R1+0x4a0] ;  /* 0x0004a000010d7983 */ /* 0x0001680000300800 */
[----:B------:R1:W-:Y:S04]  /*a910*/  STL.64 [R1+0x478], R214 ;  /* 0x000478d601007387 */ /* 0x0003e80000100a00 */
[----:B------:R2:W-:Y:S04]  /*a920*/  STL.64 [R1+0x470], R212 ;  /* 0x000470d401007387 */ /* 0x0005e80000100a00 */
[----:B------:R3:W-:Y:S04]  /*a930*/  STL.64 [R1+0x468], R210 ;  /* 0x000468d201007387 */ /* 0x0007e80000100a00 */
[----:B------:R4:W-:Y:S01]  /*a940*/  STL.64 [R1+0x460], R208 ;  /* 0x000460d001007387 */ /* 0x0009e20000100a00 */
[----:B-1----:R-:W-:-:S02]  /*a950*/  IMAD.MOV.U32 R214, RZ, RZ, R5 ;  /* 0x000000ffffd67224 */ /* 0x002fc400078e0005 */
[----:B------:R-:W-:Y:S02]  /*a960*/  IMAD.MOV.U32 R215, RZ, RZ, R4 ;  /* 0x000000ffffd77224 */ /* 0x000fe400078e0004 */
[----:B--2---:R-:W-:Y:S02]  /*a970*/  IMAD.MOV.U32 R212, RZ, RZ, R8 ;  /* 0x000000ffffd47224 */ /* 0x004fe400078e0008 */
[----:B------:R-:W-:Y:S02]  /*a980*/  IMAD.MOV.U32 R213, RZ, RZ, R7 ;  /* 0x000000ffffd57224 */ /* 0x000fe400078e0007 */
[----:B---3--:R-:W-:Y:S02]  /*a990*/  IMAD.MOV.U32 R210, RZ, RZ, R10 ;  /* 0x000000ffffd27224 */ /* 0x008fe400078e000a */
[----:B------:R-:W-:Y:S02]  /*a9a0*/  IMAD.MOV.U32 R211, RZ, RZ, R9 ;  /* 0x000000ffffd37224 */ /* 0x000fe400078e0009 */
[----:B----4-:R-:W-:-:S02]  /*a9b0*/  IMAD.MOV.U32 R208, RZ, RZ, R12 ;  /* 0x000000ffffd07224 */ /* 0x010fc400078e000c */
[----:B------:R-:W-:Y:S01]  /*a9c0*/  IMAD.MOV.U32 R209, RZ, RZ, R11 ;  /* 0x000000ffffd17224 */ /* 0x000fe200078e000b */
[----:B------:R-:W-:Y:S02]  /*a9d0*/  WARPGROUP.DEPBAR.LE gsb0, 0x0 ;  /* 0x00008000000079c5 */ /* 0x000fe40000010000 */
[----:B------:R-:W-:Y:S01]  /*a9e0*/  UMOV UR12, UR56 ;  /* 0x00000038000c7c82 */ /* 0x000fe20008000000 */
[----:B------:R-:W-:Y:S01]  /*a9f0*/  UMOV UR13, UR57 ;  /* 0x00000039000d7c82 */ /* 0x000fe20008000000 */
[----:B------:R-:W-:Y:S01]  /*aa00*/  UMOV UR14, UR8 ;  /* 0x00000008000e7c82 */ /* 0x000fe20008000000 */
[----:B------:R-:W-:Y:S01]  /*aa10*/  WARPGROUP.ARRIVE ;  /* 0x00000000000079c5 */ /* 0x000fe20000000000 */
[----:B------:R-:W-:Y:S01]  /*aa20*/  UMOV UR15, UR9 ;  /* 0x00000009000f7c82 */ /* 0x000fe20008000000 */
[----:B------:R0:W5:Y:S04]  /*aa30*/  LDL.LU R12, [R1+0x49c] ;  /* 0x00049c00010c7983 */ /* 0x0001680000300800 */
[----:B------:R-:W-:Y:S01]  /*aa40*/  QGMMA.64x16x32.F32.E4M3.E4M3 R208, gdesc[UR12], R208, gsb0 ;  /* 0x002000000cd079f3 */ /* 0x000fe200080008d0 */
[----:B------:R0:W5:Y:S04]  /*aa50*/  LDL.LU R11, [R1+0x498] ;  /* 0x00049800010b7983 */ /* 0x0001680000300800 */
[----:B------:R0:W5:Y:S04]  /*aa60*/  LDL.LU R10, [R1+0x494] ;  /* 0x00049400010a7983 */ /* 0x0001680000300800 */
[----:B------:R0:W5:Y:S04]  /*aa70*/  LDL.LU R9, [R1+0x490] ;  /* 0x0004900001097983 */ /* 0x0001680000300800 */
[----:B------:R0:W5:Y:S04]  /*aa80*/  LDL.LU R8, [R1+0x48c] ;  /* 0x00048c0001087983 */ /* 0x0001680000300800 */
[----:B------:R0:W5:Y:S04]  /*aa90*/  LDL.LU R7, [R1+0x488] ;  /* 0x0004880001077983 */ /* 0x0001680000300800 */
[----:B------:R0:W5:Y:S04]  /*aaa0*/  LDL.LU R5, [R1+0x484] ;  /* 0x0004840001057983 */ /* 0x0001680000300800 */
[----:B------:R0:W5:Y:S01]  /*aab0*/  LDL.LU R4, [R1+0x480] ;  /* 0x0004800001047983 */ /* 0x0001620000300800 */
[----:B------:R-:W-:-:S03]  /*aac0*/  WARPGROUP.DEPBAR.LE gsb0, 0x0 ;  /* 0x00008000000079c5 */ /* 0x000fc60000010000 */
        /* <DEDUP_REMOVED lines=8> */
[----:B------:R-:W-:Y:S01]  /*ab50*/  UMOV UR8, UR56 ;  /* 0x0000003800087c82 */ /* 0x000fe20008000000 */
        /* <DEDUP_REMOVED lines=8> */
[----:B-1----:R0:W5:Y:S04]  /*abe0*/  LDL.LU.64 R214, [R1+0x458] ;  /* 0x0004580001d67983 */ /* 0x0021680000300a00 */
[----:B------:R0:W5:Y:S04]  /*abf0*/  LDL.LU.64 R212, [R1+0x450] ;  /* 0x0004500001d47983 */ /* 0x0001680000300a00 */
[----:B------:R0:W5:Y:S04]  /*ac00*/  LDL.LU.64 R210, [R1+0x448] ;  /* 0x0004480001d27983 */ /* 0x0001680000300a00 */
[----:B------:R0:W5:Y:S01]  /*ac10*/  LDL.LU.64 R208, [R1+0x440] ;  /* 0x0004400001d07983 */ /* 0x0001620000300a00 */
[----:B------:R-:W-:-:S04]  /*ac20*/  UIADD3 UR7, UR7, 0x2, URZ ;  /* 0x0000000207077890 */ /* 0x000fc8000fffe03f */
[----:B------:R-:W-:-:S04]  /*ac30*/  UISETP.NE.AND UP0, UPT, UR7, UR5, UPT ;  /* 0x000000050700728c */ /* 0x000fc8000bf05270 */
[----:B------:R-:W-:-:S06]  /*ac40*/  USEL UR5, URZ, 0x1, UP0 ;  /* 0x000000013f057887 */ /* 0x000fcc0008000000 */
[----:B------:R-:W-:Y:S01]  /*ac50*/  ISETP.NE.AND P0, PT, RZ, UR5, PT ;  /* 0x00000005ff007c0c */ /* 0x000fe2000bf05270 */
[----:B------:R-:W-:-:S12]  /*ac60*/  IMAD.U32 R3, RZ, RZ, UR7 ;  /* 0x00000007ff037e24 */ /* 0x000fd8000f8e00ff */
[----:B0-----:R-:W-:Y:S05]  /*ac70*/  @!P0 BRA `(.L_x_29) ;  /* 0x0000003000448947 */ /* 0x001fea0003800000 */
[----:B------:R-:W2:Y:S04]  /*ac80*/  LDL R3, [R1+0x9c] ;  /* 0x00009c0001037983 */ /* 0x000ea80000100800 */
        /* <DEDUP_REMOVED lines=14> */
[----:B------:R-:W-:Y:S04]  /*ad70*/  STL [R1+0x4ac], R40 ;  /* 0x0004ac2801007387 */ /* 0x000fe80000100800 */
        /* <DEDUP_REMOVED lines=24> */
[----:B------:R-:W-:Y:S04]  /*af00*/  STL [R1+0x468], R25 ;  /* 0x0004681901007387 */ /* 0x000fe80000100800 */
[----:B------:R-:W-:Y:S04]  /*af10*/  STL [R1+0x464], R26 ;  /* 0x0004641a01007387 */ /* 0x000fe80000100800 */
[----:B------:R-:W-:Y:S04]  /*af20*/  STL [R1+0x460], R27 ;  /* 0x0004601b01007387 */ /* 0x000fe80000100800 */
[----:B------:R-:W-:Y:S04]  /*af30*/  STL [R1+0x45c], R28 ;  /* 0x00045c1c01007387 */ /* 0x000fe80000100800 */
[----:B------:R-:W-:Y:S04]  /*af40*/  STL [R1+0x458], R29 ;  /* 0x0004581d01007387 */ /* 0x000fe80000100800 */
[----:B------:R0:W-:Y:S04]  /*af50*/  STL [R1+0x454], R30 ;  /* 0x0004541e01007387 */ /* 0x0001e80000100800 */
[----:B------:R-:W-:Y:S04]  /*af60*/  STL [R1+0x450], R31 ;  /* 0x0004501f01007387 */ /* 0x000fe80000100800 */
[----:B-----5:R-:W-:Y:S04]  /*af70*/  STL [R1+0x44c], R5 ;  /* 0x00044c0501007387 */ /* 0x020fe80000100800 */
[----:B------:R-:W-:Y:S04]  /*af80*/  STL [R1+0x448], R4 ;  /* 0x0004480401007387 */ /* 0x000fe80000100800 */
[----:B------:R-:W-:Y:S04]  /*af90*/  STL [R1+0x444], R2 ;  /* 0x0004440201007387 */ /* 0x000fe80000100800 */
[----:B------:R1:W-:Y:S04]  /*afa0*/  STL [R1+0x440], R0 ;  /* 0x0004400001007387 */ /* 0x0003e80000100800 */
[----:B------:R-:W4:Y:S04]  /*afb0*/  LDL R40, [R1+0x5c] ;  /* 0x00005c0001287983 */ /* 0x000f280000100800 */
[----:B------:R-:W4:Y:S01]  /*afc0*/  LDL R42, [R1+0x20] ;  /* 0x00002000012a7983 */ /* 0x000f220000100800 */
[----:B--2---:R-:W-:-:S03]  /*afd0*/  FADD R14, R3, R14 ;  /* 0x0000000e030e7221 */ /* 0x004fc60000000000 */
[----:B------:R-:W2:Y:S04]  /*afe0*/  LDL R44, [R1+0x24] ;  /* 0x00002400012c7983 */ /* 0x000ea80000100800 */
[----:B------:R-:W2:Y:S04]  /*aff0*/  LDL R46, [R1+0x28] ;  /* 0x00002800012e7983 */ /* 0x000ea80000100800 */
[----:B------:R-:W2:Y:S01]  /*b000*/  LDL R32, [R1+0x2c] ;  /* 0x00002c0001207983 */ /* 0x000ea20000100800 */
[----:B---3--:R-:W-:-:S03]  /*b010*/  FADD R13, R49, R13 ;  /* 0x0000000d310d7221 */ /* 0x008fc60000000000 */
[----:B0-----:R-:W3:Y:S04]  /*b020*/  LDL R30, [R1+0x30] ;  /* 0x00003000011e7983 */ /* 0x001ee80000100800 */
[----:B------:R-:W2:Y:S04]  /*b030*/  LDL R49, [R1+0x40] ;  /* 0x0000400001317983 */ /* 0x000ea80000100800 */
[----:B------:R-:W3:Y:S04]  /*b040*/  LDL R28, [R1+0x34] ;  /* 0x00003400011c7983 */ /* 0x000ee80000100800 */
[----:B------:R-:W3:Y:S01]  /*b050*/  LDL R26, [R1+0x38] ;  /* 0x00003800011a7983 */ /* 0x000ee20000100800 */
[----:B----4-:R-:W-:-:S03]  /*b060*/  FADD R12, R50, R12 ;  /* 0x0000000c320c7221 */ /* 0x010fc60000000000 */
[----:B------:R-:W4:Y:S04]  /*b070*/  LDL R50, [R1+0x44] ;  /* 0x0000440001327983 */ /* 0x000f280000100800 */
[----:B------:R-:W3:Y:S04]  /*b080*/  LDL R38, [R1+0x3c] ;  /* 0x00003c0001267983 */ /* 0x000ee80000100800 */
[----:B------:R-:W3:Y:S01]  /*b090*/  LDL R36, [R1] ;  /* 0x0000000001247983 */ /* 0x000ee20000100800 */
[----:B------:R-:W-:-:S03]  /*b0a0*/  FADD R11, R51, R11 ;  /* 0x0000000b330b7221 */ /* 0x000fc60000000000 */
[----:B------:R-:W3:Y:S04]  /*b0b0*/  LDL R34, [R1+0x4] ;  /* 0x0000040001227983 */ /* 0x000ee80000100800 */
[----:B------:R-:W3:Y:S04]  /*b0c0*/  LDL R51, [R1+0x48] ;  /* 0x0000480001337983 */ /* 0x000ee80000100800 */
[----:B------:R-:W3:Y:S01]  /*b0d0*/  LDL R3, [R1+0x8] ;  /* 0x0000080001037983 */ /* 0x000ee20000100800 */
[----:B------:R-:W-:-:S03]  /*b0e0*/  FADD R10, R52, R10 ;  /* 0x0000000a340a7221 */ /* 0x000fc60000000000 */
[----:B------:R-:W3:Y:S01]  /*b0f0*/  LDL R52, [R1+0x4c] ;  /* 0x00004c0001347983 */ /* 0x000ee20000100800 */
[----:B------:R-:W-:-:S03]  /*b100*/  FADD R9, R53, R9 ;  /* 0x0000000935097221 */ /* 0x000fc60000000000 */
[----:B------:R-:W3:Y:S01]  /*b110*/  LDL R53, [R1+0x50] ;  /* 0x0000500001357983 */ /* 0x000ee20000100800 */
[----:B------:R-:W-:-:S03]  /*b120*/  FADD R8, R54, R8 ;  /* 0x0000000836087221 */ /* 0x000fc60000000000 */
[----:B------:R-:W3:Y:S01]  /*b130*/  LDL R54, [R1+0x54] ;  /* 0x0000540001367983 */ /* 0x000ee20000100800 */
[----:B------:R-:W-:-:S03]  /*b140*/  FADD R7, R55, R7 ;  /* 0x0000000737077221 */ /* 0x000fc60000000000 */
[----:B------:R-:W3:Y:S04]  /*b150*/  LDL R55, [R1+0x58] ;  /* 0x0000580001377983 */ /* 0x000ee80000100800 */
[----:B-1----:R-:W3:Y:S01]  /*b160*/  LDL.LU R0, [R1+0xd0] ;  /* 0x0000d00001007983 */ /* 0x002ee20000300800 */
[----:B------:R-:W-:-:S03]  /*b170*/  FADD R22, R41, R22 ;  /* 0x0000001629167221 */ /* 0x000fc60000000000 */
[----:B------:R-:W3:Y:S01]  /*b180*/  LDL.LU R41, [R1+0xa0] ;  /* 0x0000a00001297983 */ /* 0x000ee20000300800 */
[----:B------:R-:W-:-:S03]  /*b190*/  FADD R21, R43, R21 ;  /* 0x000000152b157221 */ /* 0x000fc60000000000 */
[----:B------:R-:W3:Y:S01]  /*b1a0*/  LDL.LU R43, [R1+0xa4] ;  /* 0x0000a400012b7983 */ /* 0x000ee20000300800 */
[----:B------:R-:W-:-:S03]  /*b1b0*/  FADD R20, R45, R20 ;  /* 0x000000142d147221 */ /* 0x000fc60000000000 */
[----:B------:R-:W3:Y:S01]  /*b1c0*/  LDL.LU R45, [R1+0xa8] ;  /* 0x0000a800012d7983 */ /* 0x000ee20000300800 */
[----:B------:R-:W-:-:S03]  /*b1d0*/  FADD R19, R47, R19 ;  /* 0x000000132f137221 */ /* 0x000fc60000000000 */
[----:B------:R-:W3:Y:S04]  /*b1e0*/  LDL.LU R47, [R1+0xac] ;  /* 0x0000ac00012f7983 */ /* 0x000ee80000300800 */
[----:B------:R-:W3:Y:S04]  /*b1f0*/  LDL.LU R31, [R1+0xb0] ;  /* 0x0000b000011f7983 */ /* 0x000ee80000300800 */
[----:B------:R-:W3:Y:S04]  /*b200*/  LDL.LU R29, [R1+0xb4] ;  /* 0x0000b400011d7983 */ /* 0x000ee80000300800 */
[----:B------:R-:W3:Y:S04]  /*b210*/  LDL.LU R27, [R1+0xb8] ;  /* 0x0000b800011b7983 */ /* 0x000ee80000300800 */
[----:B------:R-:W3:Y:S04]  /*b220*/  LDL.LU R25, [R1+0xbc] ;  /* 0x0000bc0001197983 */ /* 0x000ee80000300800 */
[----:B------:R-:W3:Y:S04]  /*b230*/  LDL.LU R24, [R1+0xc0] ;  /* 0x0000c00001187983 */ /* 0x000ee80000300800 */
[----:B------:R-:W3:Y:S04]  /*b240*/  LDL.LU R5, [R1+0xc4] ;  /* 0x0000c40001057983 */ /* 0x000ee80000300800 */
[----:B------:R-:W3:Y:S04]  /*b250*/  LDL.LU R4, [R1+0xc8] ;  /* 0x0000c80001047983 */ /* 0x000ee80000300800 */
[----:B------:R-:W3:Y:S01]  /*b260*/  LDL.LU R2, [R1+0xcc] ;  /* 0x0000cc0001027983 */ /* 0x000ee20000300800 */
[----:B------:R-:W-:-:S01]  /*b270*/  FADD R18, R33, R18 ;  /* 0x0000001221127221 */ /* 0x000fc20000000000 */
[----:B------:R-:W-:-:S02]  /*b280*/  FADD R17, R35, R17 ;  /* 0x0000001123117221 */ /* 0x000fc40000000000 */
[----:B------:R-:W3:Y:S04]  /*b290*/  LDL R33, [R1+0x10] ;  /* 0x0000100001217983 */ /* 0x000ee80000100800 */
[----:B------:R-:W3:Y:S01]  /*b2a0*/  LDL R35, [R1+0x14] ;  /* 0x0000140001237983 */ /* 0x000ee20000100800 */
[----:B------:R-:W-:-:S03]  /*b2b0*/  FADD R16, R37, R16 ;  /* 0x0000001025107221 */ /* 0x000fc60000000000 */
[----:B------:R-:W3:Y:S01]  /*b2c0*/  LDL R37, [R1+0x1c] ;  /* 0x00001c0001257983 */ /* 0x000ee20000100800 */
[----:B------:R-:W-:-:S03]  /*b2d0*/  FADD R15, R39, R15 ;  /* 0x0000000f270f7221 */ /* 0x000fc60000000000 */
[----:B------:R-:W3:Y:S01]  /*b2e0*/  LDL R39, [R1+0x18] ;  /* 0x0000180001277983 */ /* 0x000ee20000100800 */
[----:B--2---:R-:W-:-:S03]  /*b2f0*/  FADD R23, R49, R23 ;  /* 0x0000001731177221 */ /* 0x004fc60000000000 */
[----:B------:R-:W2:Y:S01]  /*b300*/  LDL.LU R49, [R1+0x4c8] ;  /* 0x0004c80001317983 */ /* 0x000ea20000300800 */
[----:B----4-:R-:W-:-:S03]  /*b310*/  FADD R224, R50, R224 ;  /* 0x000000e032e07221 */ /* 0x010fc60000000000 */
[----:B------:R-:W4:Y:S01]  /*b320*/  LDL.LU R50, [R1+0x4c4] ;  /* 0x0004c40001327983 */ /* 0x000f220000300800 */
[----:B---3--:R-:W-:-:S03]  /*b330*/  FADD R225, R51, R225 ;  /* 0x000000e133e17221 */ /* 0x008fc60000000000 */
[----:B------:R-:W3:Y:S01]  /*b340*/  LDL.LU R51, [R1+0x4c0] ;  /* 0x0004c00001337983 */ /* 0x000ee20000300800 */
[----:B------:R-:W-:-:S03]  /*b350*/  FADD R226, R52, R226 ;  /* 0x000000e234e27221 */ /* 0x000fc60000000000 */
        /* <DEDUP_REMOVED lines=9> */
[----:B------:R0:W-:Y:S04]  /*b3f0*/  STL [R1+0xa0], R41 ;  /* 0x0000a02901007387 */ /* 0x0001e80000100800 */
[----:B0-----:R-:W3:Y:S01]  /*b400*/  LDL.LU R41, [R1+0x4a8] ;  /* 0x0004a80001297983 */ /* 0x001ee20000300800 */
        /* <DEDUP_REMOVED lines=9> */
[----:B------:R-:W3:Y:S01]  /*b4a0*/  LDL.LU R46, [R1+0x494] ;  /* 0x00049400012e7983 */ /* 0x000ee20000300800 */
[----:B------:R-:W-:-:S03]  /*b4b0*/  FADD R31, R32, R31 ;  /* 0x0000001f201f7221 */ /* 0x000fc60000000000 */
[----:B------:R0:W-:Y:S01]  /*b4c0*/  STL [R1+0xac], R47 ;  /* 0x0000ac2f01007387 */ /* 0x0001e20000100800 */
[----:B------:R-:W-:-:S01]  /*b4d0*/  FADD R29, R30, R29 ;  /* 0x0000001d1e1d7221 */ /* 0x000fc20000000000 */
[----:B------:R-:W-:Y:S02]  /*b4e0*/  FADD R27, R28, R27 ;  /* 0x0000001b1c1b7221 */ /* 0x000fe40000000000 */
[----:B0-----:R-:W3:Y:S01]  /*b4f0*/  LDL.LU R47, [R1+0x490] ;  /* 0x00049000012f7983 */ /* 0x001ee20000300800 */
[----:B------:R-:W-:-:S03]  /*b500*/  FADD R25, R26, R25 ;  /* 0x000000191a197221 */ /* 0x000fc60000000000 */
[----:B------:R-:W3:Y:S01]  /*b510*/  LDL.LU R32, [R1+0x48c] ;  /* 0x00048c0001207983 */ /* 0x000ee20000300800 */
[----:B------:R-:W-:-:S03]  /*b520*/  FADD R24, R38, R24 ;  /* 0x0000001826187221 */ /* 0x000fc60000000000 */
[----:B------:R0:W-:Y:S01]  /*b530*/  STL [R1+0xb0], R31 ;  /* 0x0000b01f01007387 */ /* 0x0001e20000100800 */
[----:B------:R-:W-:-:S03]  /*b540*/  FADD R5, R36, R5 ;  /* 0x0000000524057221 */ /* 0x000fc60000000000 */
[----:B------:R1:W-:Y:S01]  /*b550*/  STL [R1+0xb4], R29 ;  /* 0x0000b41d01007387 */ /* 0x0003e20000100800 */
[----:B------:R-:W-:-:S03]  /*b560*/  FADD R4, R34, R4 ;  /* 0x0000000422047221 */ /* 0x000fc60000000000 */
[----:B------:R1:W-:Y:S01]  /*b570*/  STL [R1+0xb8], R27 ;  /* 0x0000b81b01007387 */ /* 0x0003e20000100800 */
[----:B------:R-:W-:-:S03]  /*b580*/  FADD R2, R3, R2 ;  /* 0x0000000203027221 */ /* 0x000fc60000000000 */
[----:B------:R1:W-:Y:S01]  /*b590*/  STL [R1+0xbc], R25 ;  /* 0x0000bc1901007387 */ /* 0x0003e20000100800 */
[----:B------:R-:W-:-:S03]  /*b5a0*/  FADD R0, R6, R0 ;  /* 0x0000000006007221 */ /* 0x000fc60000000000 */
[----:B------:R1:W-:Y:S04]  /*b5b0*/  STL [R1+0xc0], R24 ;  /* 0x0000c01801007387 */ /* 0x0003e80000100800 */
[----:B------:R1:W-:Y:S04]  /*b5c0*/  STL [R1+0xc4], R5 ;  /* 0x0000c40501007387 */ /* 0x0003e80000100800 */
[----:B------:R-:W2:Y:S04]  /*b5d0*/  LDL.LU R34, [R1+0xd4] ;  /* 0x0000d40001227983 */ /* 0x000ea80000300800 */
[----:B------:R1:W-:Y:S04]  /*b5e0*/  STL [R1+0xc8], R4 ;  /* 0x0000c80401007387 */ /* 0x0003e80000100800 */
[----:B------:R-:W4:Y:S04]  /*b5f0*/  LDL.LU R36, [R1+0xd8] ;  /* 0x0000d80001247983 */ /* 0x000f280000300800 */
[----:B------:R1:W-:Y:S04]  /*b600*/  STL [R1+0xcc], R2 ;  /* 0x0000cc0201007387 */ /* 0x0003e80000100800 */
[----:B------:R-:W3:Y:S04]  /*b610*/  LDL.LU R38, [R1+0xdc] ;  /* 0x0000dc0001267983 */ /* 0x000ee80000300800 */
[----:B------:R1:W-:Y:S04]  /*b620*/  STL [R1+0xd0], R0 ;  /* 0x0000d00001007387 */ /* 0x0003e80000100800 */
[----:B0-----:R-:W3:Y:S04]  /*b630*/  LDL.LU R31, [R1+0xe0] ;  /* 0x0000e000011f7983 */ /* 0x001ee80000300800 */
[----:B------:R-:W3:Y:S04]  /*b640*/  LDL.LU R30, [R1+0xe4] ;  /* 0x0000e400011e7983 */ /* 0x000ee80000300800 */
[----:B-1----:R-:W3:Y:S04]  /*b650*/  LDL.LU R29, [R1+0xe8] ;  /* 0x0000e800011d7983 */ /* 0x002ee80000300800 */
        /* <DEDUP_REMOVED lines=11> */
[----:B--2---:R-:W-:-:S03]  /*b710*/  FADD R34, R33, R34 ;  /* 0x0000002221227221 */ /* 0x004fc60000000000 */
[----:B------:R-:W2:Y:S04]  /*b720*/  LDL.LU R33, [R1+0x488] ;  /* 0x0004880001217983 */ /* 0x000ea80000300800 */
[----:B------:R0:W-:Y:S01]  /*b730*/  STL [R1+0xd4], R34 ;  /* 0x0000d42201007387 */ /* 0x0001e20000100800 */
[----:B----4-:R-:W-:-:S01]  /*b740*/  FADD R36, R35, R36 ;  /* 0x0000002423247221 */ /* 0x010fc20000000000 */
[----:B---3--:R-:W-:Y:S02]  /*b750*/  FADD R38, R39, R38 ;  /* 0x0000002627267221 */ /* 0x008fe40000000000 */
[----:B0-----:R-:W3:Y:S04]  /*b760*/  LDL.LU R34, [R1+0x484] ;  /* 0x0004840001227983 */ /* 0x001ee80000300800 */
[----:B------:R-:W4:Y:S01]  /*b770*/  LDL.LU R35, [R1+0x480] ;  /* 0x0004800001237983 */ /* 0x000f220000300800 */
[----:B------:R-:W-:-:S03]  /*b780*/  FADD R31, R37, R31 ;  /* 0x0000001f251f7221 */ /* 0x000fc60000000000 */
[----:B------:R0:W-:Y:S01]  /*b790*/  STL [R1+0xd8], R36 ;  /* 0x0000d82401007387 */ /* 0x0001e20000100800 */
[----:B------:R-:W-:-:S01]  /*b7a0*/  FADD R30, R216, R30 ;  /* 0x0000001ed81e7221 */ /* 0x000fc20000000000 */
[----:B------:R-:W-:Y:S02]  /*b7b0*/  FADD R29, R217, R29 ;  /* 0x0000001dd91d7221 */ /* 0x000fe40000000000 */
[----:B0-----:R-:W4:Y:S01]  /*b7c0*/  LDL.LU R36, [R1+0x47c] ;  /* 0x00047c0001247983 */ /* 0x001f220000300800 */
        /* <DEDUP_REMOVED lines=25> */
[----:B0-----:R-:W3:Y:S04]  /*b960*/  LDL.LU R38, [R1+0x11c] ;  /* 0x00011c0001267983 */ /* 0x001ee80000300800 */
[----:B------:R0:W-:Y:S04]  /*b970*/  STL [R1+0x110], R2 ;  /* 0x0001100201007387 */ /* 0x0001e80000100800 */
[----:B------:R-:W4:Y:S04]  /*b980*/  LDL.LU R37, [R1+0x120] ;  /* 0x0001200001257983 */ /* 0x000f280000300800 */
[----:B------:R0:W-:Y:S04]  /*b990*/  STL [R1+0x114], R0 ;  /* 0x0001140001007387 */ /* 0x0001e80000100800 */
[----:B-1----:R-:W4:Y:S04]  /*b9a0*/  LDL.LU R31, [R1+0x124] ;  /* 0x00012400011f7983 */ /* 0x002f280000300800 */
[----:B------:R-:W4:Y:S04]  /*b9b0*/  LDL.LU R30, [R1+0x128] ;  /* 0x00012800011e7983 */ /* 0x000f280000300800 */
        /* <DEDUP_REMOVED lines=10> */
[----:B0-----:R-:W4:Y:S04]  /*ba60*/  LDL.LU R2, [R1+0x154] ;  /* 0x0001540001027983 */ /* 0x001f280000300800 */
[----:B------:R-:W4:Y:S01]  /*ba70*/  LDL.LU R0, [R1+0x158] ;  /* 0x0001580001007983 */ /* 0x000f220000300800 */
[----:B--2---:R-:W-:-:S01]  /*ba80*/  FADD R39, R213, R39 ;  /* 0x00000027d5277221 */ /* 0x004fc20000000000 */
[----:B---3--:R-:W-:-:S04]  /*ba90*/  FADD R38, R214, R38 ;  /* 0x00000026d6267221 */ /* 0x008fc80000000000 */
[----:B------:R0:W-:Y:S01]  /*baa0*/  STL [R1+0x118], R39 ;  /* 0x0001182701007387 */ /* 0x0001e20000100800 */
[----:B----4-:R-:W-:-:S03]  /*bab0*/  FADD R37, R215, R37 ;  /* 0x00000025d7257221 */ /* 0x010fc60000000000 */
        /* <DEDUP_REMOVED lines=26> */
[----:B0-----:R-:W4:Y:S01]  /*bc60*/  LDL.LU R39, [R1+0x15c] ;  /* 0x00015c0001277983 */ /* 0x001f220000300800 */
[----:B------:R-:W-:-:S03]  /*bc70*/  FADD R0, R197, R0 ;  /* 0x00000000c5007221 */ /* 0x000fc60000000000 */
[----:B------:R0:W-:Y:S04]  /*bc80*/  STL [R1+0x150], R3 ;  /* 0x0001500301007387 */ /* 0x0001e80000100800 */
[----:B-1----:R-:W4:Y:S04]  /*bc90*/  LDL.LU R38, [R1+0x160] ;  /* 0x0001600001267983 */ /* 0x002f280000300800 */
[----:B------:R1:W-:Y:S04]  /*bca0*/  STL [R1+0x154], R2 ;  /* 0x0001540201007387 */ /* 0x0003e80000100800 */
[----:B--2---:R-:W2:Y:S04]  /*bcb0*/  LDL.LU R37, [R1+0x164] ;  /* 0x0001640001257983 */ /* 0x004ea80000300800 */
[----:B------:R1:W-:Y:S04]  /*bcc0*/  STL [R1+0x158], R0 ;  /* 0x0001580001007387 */ /* 0x0003e80000100800 */
[----:B---3--:R-:W3:Y:S04]  /*bcd0*/  LDL.LU R31, [R1+0x168] ;  /* 0x00016800011f7983 */ /* 0x008ee80000300800 */
[----:B----4-:R-:W4:Y:S04]  /*bce0*/  LDL.LU R30, [R1+0x16c] ;  /* 0x00016c00011e7983 */ /* 0x010f280000300800 */
        /* <DEDUP_REMOVED lines=10> */
[----:B-1----:R-:W4:Y:S04]  /*bd90*/  LDL.LU R2, [R1+0x198] ;  /* 0x0001980001027983 */ /* 0x002f280000300800 */
[----:B------:R-:W4:Y:S01]  /*bda0*/  LDL.LU R0, [R1+0x19c] ;  /* 0x00019c0001007983 */ /* 0x000f220000300800 */
[----:B------:R-:W-:-:S01]  /*bdb0*/  FADD R39, R198, R39 ;  /* 0x00000027c6277221 */ /* 0x000fc20000000000 */
[----:B------:R-:W-:-:S04]  /*bdc0*/  FADD R38, R199, R38 ;  /* 0x00000026c7267221 */ /* 0x000fc80000000000 */
[----:B------:R0:W-:Y:S01]  /*bdd0*/  STL [R1+0x15c], R39 ;  /* 0x00015c2701007387 */ /* 0x0001e20000100800 */
[----:B--2---:R-:W-:-:S03]  /*bde0*/  FADD R37, R184, R37 ;  /* 0x00000025b8257221 */ /* 0x004fc60000000000 */
[----:B------:R1:W-:Y:S01]  /*bdf0*/  STL [R1+0x160], R38 ;  /* 0x0001602601007387 */ /* 0x0003e20000100800 */
[----:B---3--:R-:W-:-:S03]  /*be00*/  FADD R31, R185, R31 ;  /* 0x0000001fb91f7221 */ /* 0x008fc60000000000 */
        /* <DEDUP_REMOVED lines=404> */
[----:B------:R-:W-:Y:S01]  /*d750*/  STL [R1+0x37c], R39 ;  /* 0x00037c2701007387 */ /* 0x000fe20000100800 */
[----:B--2---:R-:W-:-:S03]  /*d760*/  FADD R37, R48, R37 ;  /* 0x0000002530257221 */ /* 0x004fc60000000000 */
[----:B------:R-:W-:Y:S01]  /*d770*/  STL [R1+0x380], R38 ;  /* 0x0003802601007387 */ /* 0x000fe20000100800 */
[----:B---3--:R-:W-:-:S03]  /*d780*/  FADD R31, R49, R31 ;  /* 0x0000001f311f7221 */ /* 0x008fc60000000000 */
[----:B------:R0:W-:Y:S01]  /*d790*/  STL [R1+0x384], R37 ;  /* 0x0003842501007387 */ /* 0x0001e20000100800 */
[----:B----4-:R-:W-:-:S03]  /*d7a0*/  FADD R30, R50, R30 ;  /* 0x0000001e321e7221 */ /* 0x010fc60000000000 */
[----:B------:R-:W-:Y:S01]  /*d7b0*/  STL [R1+0x388], R31 ;  /* 0x0003881f01007387 */ /* 0x000fe20000100800 */
[----:B------:R-:W-:-:S03]  /*d7c0*/  FADD R29, R51, R29 ;  /* 0x0000001d331d7221 */ /* 0x000fc60000000000 */
        /* <DEDUP_REMOVED lines=12> */
[----:B------:R1:W-:Y:S01]  /*d890*/  STL [R1+0x3a4], R24 ;  /* 0x0003a41801007387 */ /* 0x0003e20000100800 */
[----:B------:R-:W-:-:S03]  /*d8a0*/  FADD R5, R42, R5 ;  /* 0x000000052a057221 */ /* 0x000fc60000000000 */
[----:B------:R-:W-:Y:S01]  /*d8b0*/  STL [R1+0x3a8], R6 ;  /* 0x0003a80601007387 */ /* 0x000fe20000100800 */
[----:B------:R-:W-:-:S03]  /*d8c0*/  FADD R4, R43, R4 ;  /* 0x000000042b047221 */ /* 0x000fc60000000000 */
[----:B------:R2:W-:Y:S01]  /*d8d0*/  STL [R1+0x3ac], R5 ;  /* 0x0003ac0501007387 */ /* 0x0005e20000100800 */
[----:B------:R-:W-:-:S03]  /*d8e0*/  FADD R3, R44, R3 ;  /* 0x000000032c037221 */ /* 0x000fc60000000000 */
[----:B------:R3:W-:Y:S01]  /*d8f0*/  STL [R1+0x3b0], R4 ;  /* 0x0003b00401007387 */ /* 0x0007e20000100800 */
[----:B------:R-:W-:-:S03]  /*d900*/  FADD R2, R45, R2 ;  /* 0x000000022d027221 */ /* 0x000fc60000000000 */
[----:B0-----:R-:W4:Y:S01]  /*d910*/  LDL.LU R37, [R1+0x3c0] ;  /* 0x0003c00001257983 */ /* 0x001f220000300800 */
[----:B------:R-:W-:-:S03]  /*d920*/  FADD R0, R46, R0 ;  /* 0x000000002e007221 */ /* 0x000fc60000000000 */
[----:B------:R-:W-:Y:S04]  /*d930*/  STL [R1+0x3b4], R3 ;  /* 0x0003b40301007387 */ /* 0x000fe80000100800 */
[----:B------:R-:W4:Y:S04]  /*d940*/  LDL.LU R38, [R1+0x3c4] ;  /* 0x0003c40001267983 */ /* 0x000f280000300800 */
        /* <DEDUP_REMOVED lines=11> */
[----:B--2---:R-:W2:Y:S04]  /*da00*/  LDL.LU R5, [R1+0x3ec] ;  /* 0x0003ec0001057983 */ /* 0x004ea80000300800 */
[----:B---3--:R-:W3:Y:S04]  /*da10*/  LDL.LU R4, [R1+0x3f0] ;  /* 0x0003f00001047983 */ /* 0x008ee80000300800 */
[----:B0-----:R-:W3:Y:S04]  /*da20*/  LDL.LU R2, [R1+0x3f4] ;  /* 0x0003f40001027983 */ /* 0x001ee80000300800 */
[----:B------:R-:W3:Y:S04]  /*da30*/  LDL.LU R0, [R1+0x3f8] ;  /* 0x0003f80001007983 */ /* 0x000ee80000300800 */
[----:B------:R-:W3:Y:S04]  /*da40*/  LDL.LU R6, [R1+0x3fc] ;  /* 0x0003fc0001067983 */ /* 0x000ee80000300800 */
[----:B------:R-:W3:Y:S01]  /*da50*/  LDL.LU R3, [R1+0x400] ;  /* 0x0004000001037983 */ /* 0x000ee20000300800 */
[----:B----4-:R-:W-:-:S05]  /*da60*/  FADD R37, R47, R37 ;  /* 0x000000252f257221 */ /* 0x010fca0000000000 */
[----:B------:R0:W-:Y:S01]  /*da70*/  STL [R1+0x3c0], R37 ;  /* 0x0003c02501007387 */ /* 0x0001e20000100800 */
[----:B------:R-:W-:-:S03]  /*da80*/  FADD R38, R32, R38 ;  /* 0x0000002620267221 */ /* 0x000fc60000000000 */
[----:B0-----:R-:W4:Y:S01]  /*da90*/  LDL.LU R37, [R1+0x478] ;  /* 0x0004780001257983 */ /* 0x001f220000300800 */
[----:B------:R-:W-:-:S03]  /*daa0*/  FADD R39, R33, R39 ;  /* 0x0000002721277221 */ /* 0x000fc60000000000 */
[----:B------:R0:W-:Y:S01]  /*dab0*/  STL [R1+0x3c4], R38 ;  /* 0x0003c42601007387 */ /* 0x0001e20000100800 */
[----:B------:R-:W-:-:S01]  /*dac0*/  FADD R24, R34, R24 ;  /* 0x0000001822187221 */ /* 0x000fc20000000000 */
[----:B------:R-:W-:Y:S02]  /*dad0*/  FADD R25, R35, R25 ;  /* 0x0000001923197221 */ /* 0x000fe40000000000 */
[----:B0-----:R-:W2:Y:S04]  /*dae0*/  LDL.LU R38, [R1+0x474] ;  /* 0x0004740001267983 */ /* 0x001ea80000300800 */
[----:B------:R0:W-:Y:S04]  /*daf0*/  STL [R1+0x3c8], R39 ;  /* 0x0003c82701007387 */ /* 0x0001e80000100800 */
[----:B0-----:R-:W3:Y:S04]  /*db00*/  LDL.LU R39, [R1+0x470] ;  /* 0x0004700001277983 */ /* 0x001ee80000300800 */
[----:B------:R0:W-:Y:S04]  /*db10*/  STL [R1+0x3cc], R24 ;  /* 0x0003cc1801007387 */ /* 0x0001e80000100800 */
[----:B0-----:R-:W3:Y:S04]  /*db20*/  LDL.LU R24, [R1+0x46c] ;  /* 0x00046c0001187983 */ /* 0x001ee80000300800 */
[----:B------:R0:W-:Y:S04]  /*db30*/  STL [R1+0x3d0], R25 ;  /* 0x0003d01901007387 */ /* 0x0001e80000100800 */
[----:B0-----:R-:W3:Y:S01]  /*db40*/  LDL.LU R25, [R1+0x468] ;  /* 0x0004680001197983 */ /* 0x001ee20000300800 */
[----:B------:R-:W-:-:S05]  /*db50*/  FADD R26, R36, R26 ;  /* 0x0000001a241a7221 */ /* 0x000fca0000000000 */
[----:B------:R0:W-:Y:S04]  /*db60*/  STL [R1+0x3d4], R26 ;  /* 0x0003d41a01007387 */ /* 0x0001e80000100800 */
[----:B0-----:R-:W3:Y:S01]  /*db70*/  LDL.LU R26, [R1+0x464] ;  /* 0x00046400011a7983 */ /* 0x001ee20000300800 */
[----:B----4-:R-:W-:-:S05]  /*db80*/  FADD R27, R37, R27 ;  /* 0x0000001b251b7221 */ /* 0x010fca0000000000 */
[----:B------:R0:W-:Y:S01]  /*db90*/  STL [R1+0x3d8], R27 ;  /* 0x0003d81b01007387 */ /* 0x0001e20000100800 */
[----:B--2---:R-:W-:-:S03]  /*dba0*/  FADD R28, R38, R28 ;  /* 0x0000001c261c7221 */ /* 0x004fc60000000000 */
[----:B0-----:R-:W2:Y:S04]  /*dbb0*/  LDL.LU R27, [R1+0x460] ;  /* 0x00046000011b7983 */ /* 0x001ea80000300800 */
[----:B------:R0:W-:Y:S01]  /*dbc0*/  STL [R1+0x3dc], R28 ;  /* 0x0003dc1c01007387 */ /* 0x0001e20000100800 */
[----:B---3--:R-:W-:-:S03]  /*dbd0*/  FADD R29, R39, R29 ;  /* 0x0000001d271d7221 */ /* 0x008fc60000000000 */
[----:B0-----:R-:W3:Y:S04]  /*dbe0*/  LDL.LU R28, [R1+0x45c] ;  /* 0x00045c00011c7983 */ /* 0x001ee80000300800 */
[----:B------:R0:W-:Y:S01]  /*dbf0*/  STL [R1+0x3e0], R29 ;  /* 0x0003e01d01007387 */ /* 0x0001e20000100800 */
[----:B------:R-:W-:-:S03]  /*dc00*/  FADD R30, R24, R30 ;  /* 0x0000001e181e7221 */ /* 0x000fc60000000000 */
[----:B0-----:R-:W4:Y:S04]  /*dc10*/  LDL.LU R29, [R1+0x458] ;  /* 0x00045800011d7983 */ /* 0x001f280000300800 */
[----:B------:R0:W-:Y:S01]  /*dc20*/  STL [R1+0x3e4], R30 ;  /* 0x0003e41e01007387 */ /* 0x0001e20000100800 */
[----:B------:R-:W-:-:S03]  /*dc30*/  FADD R31, R25, R31 ;  /* 0x0000001f191f7221 */ /* 0x000fc60000000000 */
[----:B0-----:R-:W4:Y:S04]  /*dc40*/  LDL.LU R30, [R1+0x454] ;  /* 0x00045400011e7983 */ /* 0x001f280000300800 */
[----:B------:R0:W-:Y:S04]  /*dc50*/  STL [R1+0x3e8], R31 ;  /* 0x0003e81f01007387 */ /* 0x0001e80000100800 */
[----:B0-----:R-:W4:Y:S01]  /*dc60*/  LDL.LU R31, [R1+0x450] ;  /* 0x00045000011f7983 */ /* 0x001f220000300800 */
[----:B------:R-:W-:-:S05]  /*dc70*/  FADD R5, R26, R5 ;  /* 0x000000051a057221 */ /* 0x000fca0000000000 */
[----:B------:R0:W-:Y:S04]  /*dc80*/  STL [R1+0x3ec], R5 ;  /* 0x0003ec0501007387 */ /* 0x0001e80000100800 */
[----:B0-----:R0:W5:Y:S01]  /*dc90*/  LDL.LU R5, [R1+0x44c] ;  /* 0x00044c0001057983 */ /* 0x0011620000300800 */
[----:B------:R-:W-:Y:S01]  /*dca0*/  UMOV UR7, URZ ;  /* 0x0000003f00077c82 */ /* 0x000fe20008000000 */
[----:B--2---:R-:W-:-:S05]  /*dcb0*/  FADD R4, R27, R4 ;  /* 0x000000041b047221 */ /* 0x004fca0000000000 */
[----:B------:R1:W-:Y:S01]  /*dcc0*/  STL [R1+0x3f0], R4 ;  /* 0x0003f00401007387 */ /* 0x0003e20000100800 */
[----:B---3--:R-:W-:-:S03]  /*dcd0*/  FADD R2, R28, R2 ;  /* 0x000000021c027221 */ /* 0x008fc60000000000 */
[----:B-1----:R0:W5:Y:S04]  /*dce0*/  LDL.LU R4, [R1+0x448] ;  /* 0x0004480001047983 */ /* 0x0021680000300800 */
[----:B------:R1:W-:Y:S01]  /*dcf0*/  STL [R1+0x3f4], R2 ;  /* 0x0003f40201007387 */ /* 0x0003e20000100800 */
[----:B----4-:R-:W-:-:S03]  /*dd00*/  FADD R0, R29, R0 ;  /* 0x000000001d007221 */ /* 0x010fc60000000000 */
[----:B-1----:R0:W5:Y:S04]  /*dd10*/  LDL.LU R2, [R1+0x444] ;  /* 0x0004440001027983 */ /* 0x0021680000300800 */
[----:B------:R1:W-:Y:S01]  /*dd20*/  STL [R1+0x3f8], R0 ;  /* 0x0003f80001007387 */ /* 0x0003e20000100800 */
[----:B------:R-:W-:-:S03]  /*dd30*/  FADD R6, R30, R6 ;  /* 0x000000061e067221 */ /* 0x000fc60000000000 */
[----:B-1----:R0:W5:Y:S01]  /*dd40*/  LDL.LU R0, [R1+0x440] ;  /* 0x0004400001007983 */ /* 0x0021620000300800 */
[----:B------:R-:W-:-:S05]  /*dd50*/  FADD R3, R3, R31 ;  /* 0x0000001f03037221 */ /* 0x000fca0000000000 */
[----:B------:R1:W-:Y:S04]  /*dd60*/  STL [R1+0x400], R3 ;  /* 0x0004000301007387 */ /* 0x0003e80000100800 */
[----:B------:R0:W-:Y:S01]  /*dd70*/  STL [R1+0x3fc], R6 ;  /* 0x0003fc0601007387 */ /* 0x0001e20000100800 */
[----:B-1----:R-:W-:-:S07]  /*dd80*/  IMAD.U32 R3, RZ, RZ, UR7 ;  /* 0x00000007ff037e24 */ /* 0x002fce000f8e00ff */
.L_x_29:
[----:B------:R-:W-:Y:S05]  /*dd90*/  @!P1 BRA `(.L_x_30) ;  /* 0x0000000000049947 */ /* 0x000fea0003800000 */
[----:B------:R-:W-:Y:S01]  /*dda0*/  BPT.TRAP 0x1 ;  /* 0x000000040000795c */ /* 0x000fe20000300000 */
.L_x_30:
[----:B------:R1:W-:Y:S04]  /*ddb0*/  STL [R1+0x444], R3 ;  /* 0x0004440301007387 */ /* 0x0003e80000100800 */
[----:B0-----:R-:W2:Y:S04]  /*ddc0*/  LDL R6, [R1+0x414] ;  /* 0x0004140001067983 */ /* 0x001ea80000100800 */
[----:B-1----:R-:W3:Y:S04]  /*ddd0*/  LDL R3, [R1+0x41c] ;  /* 0x00041c0001037983 */ /* 0x002ee80000100800 */
[----:B-----5:R0:W-:Y:S04]  /*dde0*/  STL [R1+0x440], R0 ;  /* 0x0004400001007387 */ /* 0x0201e80000100800 */
[----:B0-----:R-:W4:Y:S01]  /*ddf0*/  LDL R0, [R1+0x418] ;  /* 0x0004180001007983 */ /* 0x001f220000100800 */
[----:B------:R-:W-:-:S02]  /*de00*/  R2UR UR9, R5 ;  /* 0x00000000050972ca */ /* 0x000fc400000e0000 */
[----:B------:R-:W-:Y:S02]  /*de10*/  R2UR UR8, R2 ;  /* 0x00000000020872ca */ /* 0x000fe400000e0000 */
[----:B--2---:R-:W-:-:S09]  /*de20*/  ISETP.NE.AND P0, PT, R6, RZ, PT ;  /* 0x000000ff0600720c */ /* 0x004fd20003f05270 */
[----:B------:R-:W-:-:S05]  /*de30*/  IMAD.U32 R6, RZ, RZ, UR9 ;  /* 0x00000009ff067e24 */ /* 0x000fca000f8e00ff */
[----:B------:R-:W-:-:S05]  /*de40*/  @P0 LEA R6, R6, UR8, 0x3 ;  /* 0x0000000806060c11 */ /* 0x000fca000f8e18ff */
[----:B------:R-:W-:Y:S01]  /*de50*/  @P0 VIADD R6, R6, 0x40 ;  /* 0x0000004006060836 */ /* 0x000fe20000000000 */
[----:B---3--:R-:W-:Y:S02]  /*de60*/  R2UR UR7, R3 ;  /* 0x00000000030772ca */ /* 0x008fe400000e0000 */
[----:B------:R0:W5:Y:S02]  /*de70*/  LDL.LU R3, [R1+0x444] ;  /* 0x0004440001037983 */ /* 0x0001640000300800 */
[----:B----4-:R-:W-:Y:S02]  /*de80*/  @P0 PRMT R6, R0, 0x654, R6 ;  /* 0x0000065400060816 */ /* 0x010fe40000000006 */
[----:B------:R0:W5:Y:S02]  /*de90*/  LDL.LU R0, [R1+0x440] ;  /* 0x0004400001007983 */ /* 0x0001640000300800 */
[----:B------:R0:W-:Y:S05]  /*dea0*/  @P0 SYNCS.ARRIVE.TRANS64.RED.A1T0 RZ, [R6+URZ], RZ ;  /* 0x000000ff06ff09a7 */ /* 0x0001ea000810043f */
[----:B------:R-:W-:-:S06]  /*deb0*/  UISETP.GT.U32.AND UP0, UPT, UR7, 0x1, UPT ;  /* 0x000000010700788c */ /* 0x000fcc000bf04070 */
[----:B------:R-:W-:-:S13]  /*dec0*/  PLOP3.LUT P0, PT, PT, PT, UP0, 0x80, 0x0 ;  /* 0x000000000000781c */ /* 0x000fda0003f0f008 */
[----:B0-----:R-:W-:Y:S05]  /*ded0*/  @P0 BRA `(.L_x_31) ;  /* 0x0000000000040947 */ /* 0x001fea0003800000 */
[----:B------:R-:W-:Y:S01]  /*dee0*/  BPT.TRAP 0x1 ;  /* 0x000000040000795c */ /* 0x000fe20000300000 */
.L_x_31:
[----:B------:R-:W2:Y:S01]  /*def0*/  LDL.LU R6, [R1+0x404] ;  /* 0x0004040001067983 */ /* 0x000ea20000300800 */
[----:B-----5:R-:W-:Y:S02]  /*df00*/  R2UR UR7, R0 ;  /* 0x00000000000772ca */ /* 0x020fe400000e0000 */
[----:B------:R-:W-:-:S11]  /*df10*/  R2UR UR8, R5 ;  /* 0x00000000050872ca */ /* 0x000fd600000e0000 */
[----:B------:R-:W-:Y:S02]  /*df20*/  UIADD3 UR7, UR7, 0x1, URZ ;  /* 0x0000000107077890 */ /* 0x000fe4000fffe03f */
[----:B------:R-:W-:Y:S02]  /*df30*/  UIADD3 UR8, UR8, 0x1, URZ ;  /* 0x0000000108087890 */ /* 0x000fe4000fffe03f */
[----:B------:R-:W-:Y:S02]  /*df40*/  UISETP.NE.AND UP0, UPT, UR7, 0x8, UPT ;  /* 0x000000080700788c */ /* 0x000fe4000bf05270 */
[----:B------:R-:W-:Y:S02]  /*df50*/  UISETP.NE.AND UP1, UPT, UR8, 0x8, UPT ;  /* 0x000000080800788c */ /* 0x000fe4000bf25270 */
[----:B------:R-:W-:Y:S02]  /*df60*/  USEL UR10, UR7, URZ, UP0 ;  /* 0x0000003f070a7287 */ /* 0x000fe40008000000 */
[----:B------:R-:W-:-:S02]  /*df70*/  USEL UR7, URZ, 0x1, UP0 ;  /* 0x000000013f077887 */ /* 0x000fc40008000000 */
[----:B------:R-:W-:Y:S02]  /*df80*/  USEL UR8, UR8, URZ, UP1 ;  /* 0x0000003f08087287 */ /* 0x000fe40008800000 */
[----:B------:R-:W-:Y:S02]  /*df90*/  IMAD.U32 R0, RZ, RZ, UR10 ;  /* 0x0000000aff007e24 */ /* 0x000fe4000f8e00ff */
[----:B------:R-:W-:Y:S01]  /*dfa0*/  LOP3.LUT R4, R4, UR7, RZ, 0x3c, !PT ;  /* 0x0000000704047c12 */ /* 0x000fe2000f8e3cff */
[----:B------:R-:W-:Y:S01]  /*dfb0*/  UMOV UR7, 0x1 ;  /* 0x0000000100077882 */ /* 0x000fe20000000000 */
[----:B------:R-:W-:Y:S01]  /*dfc0*/  IMAD.U32 R5, RZ, RZ, UR8 ;  /* 0x00000008ff057e24 */ /* 0x000fe2000f8e00ff */
[----:B--2---:R-:W-:-:S13]  /*dfd0*/  R2UR UR9, R6 ;  /* 0x00000000060972ca */ /* 0x004fda00000e0000 */
[----:B------:R-:W-:Y:S02]  /*dfe0*/  UISETP.GT.AND UP2, UPT, UR9, 0x1, UPT ;  /* 0x000000010900788c */ /* 0x000fe4000bf44270 */
[----:B------:R-:W-:-:S04]  /*dff0*/  UIADD3 UR9, UR9, -0x1, URZ ;  /* 0xffffffff09097890 */ /* 0x000fc8000fffe03f */
[----:B------:R-:W-:Y:S02]  /*e000*/  PLOP3.LUT P0, PT, PT, PT, UP2, 0x80, 0x0 ;  /* 0x000000000000781c */ /* 0x000fe40003f0f028 */
[----:B------:R-:W-:-:S05]  /*e010*/  IMAD.U32 R6, RZ, RZ, UR9 ;  /* 0x00000009ff067e24 */ /* 0x000fca000f8e00ff */
[----:B------:R0:W-:Y:S06]  /*e020*/  STL [R1+0x404], R6 ;  /* 0x0004040601007387 */ /* 0x0001ec0000100800 */
[----:B------:R-:W-:Y:S05]  /*e030*/  @P0 BRA `(.L_x_32) ;  /* 0xffffffa000880947 */ /* 0x000fea000383ffff */
.L_x_24:
[----:B------:R-:W-:-:S13]  /*e040*/  R2UR UR5, R3 ;  /* 0x00000000030572ca */ /* 0x000fda00000e0000 */
[----:B------:R-:W-:-:S04]  /*e050*/  UISETP.NE.AND UP0, UPT, UR5, URZ, UPT ;  /* 0x0000003f0500728c */ /* 0x000fc8000bf05270 */
[----:B------:R-:W-:-:S06]  /*e060*/  USEL UR5, URZ, 0x1, !UP0 ;  /* 0x000000013f057887 */ /* 0x000fcc000c000000 */
[----:B------:R-:W-:-:S13]  /*e070*/  ISETP.NE.AND P0, PT, RZ, UR5, PT ;  /* 0x00000005ff007c0c */ /* 0x000fda000bf05270 */
[----:B------:R-:W-:Y:S05]  /*e080*/  @!P0 BRA `(.L_x_33) ;  /* 0x0000003000808947 */ /* 0x000fea0003800000 */
[----:B------:R-:W2:Y:S04]  /*e090*/  LDL.LU R3, [R1+0x6c] ;  /* 0x00006c0001037983 */ /* 0x000ea80000300800 */
[----:B------:R-:W3:Y:S04]  /*e0a0*/  LDL.LU R4, [R1+0x70] ;  /* 0x0000700001047983 */ /* 0x000ee80000300800 */
[----:B------:R-:W4:Y:S04]  /*e0b0*/  LDL.LU R0, [R1+0x74] ;  /* 0x0000740001007983 */ /* 0x000f280000300800 */
[----:B------:R-:W4:Y:S04]  /*e0c0*/  LDL.LU R5, [R1+0x78] ;  /* 0x0000780001057983 */ /* 0x000f280000300800 */
[----:B0-----:R-:W4:Y:S04]  /*e0d0*/  LDL.LU R6, [R1+0x7c] ;  /* 0x00007c0001067983 */ /* 0x001f280000300800 */
[----:B------:R0:W-:Y:S04]  /*e0e0*/  STL [R1+0x4e8], R70 ;  /* 0x0004e84601007387 */ /* 0x0001e80000100800 */
        /* <DEDUP_REMOVED lines=21> */
[----:B------:R-:W-:Y:S04]  /*e240*/  STL [R1+0x4bc], R49 ;  /* 0x0004bc3101007387 */ /* 0x000fe80000100800 */
        /* <DEDUP_REMOVED lines=28> */
[----:B------:R-:W-:Y:S04]  /*e410*/  STL [R1+0x448], R30 ;  /* 0x0004481e01007387 */ /* 0x000fe80000100800 */
[----:B------:R-:W-:Y:S04]  /*e420*/  STL [R1+0x444], R31 ;  /* 0x0004441f01007387 */ /* 0x000fe80000100800 */
[----:B------:R1:W-:Y:S01]  /*e430*/  STL [R1+0x440], R2 ;  /* 0x0004400201007387 */ /* 0x0003e20000100800 */
[----:B--2---:R-:W-:Y:S01]  /*e440*/  FADD R18, R3, R18 ;  /* 0x0000001203127221 */ /* 0x004fe20000000000 */
[----:B---3--:R-:W-:Y:S01]  /*e450*/  FADD R19, R4, R19 ;  /* 0x0000001304137221 */ /* 0x008fe20000000000 */
[----:B----4-:R-:W-:Y:S01]  /*e460*/  FADD R20, R0, R20 ;  /* 0x0000001400147221 */ /* 0x010fe20000000000 */
[----:B------:R-:W-:Y:S01]  /*e470*/  FADD R21, R5, R21 ;  /* 0x0000001505157221 */ /* 0x000fe20000000000 */
[----:B------:R-:W-:Y:S01]  /*e480*/  FADD R22, R6, R22 ;  /* 0x0000001606167221 */ /* 0x000fe20000000000 */
[----:B------:R-:W-:-:S02]  /*e490*/  FADD R17, R70, R17 ;  /* 0x0000001146117221 */ /* 0x000fc40000000000 */
[----:B------:R-:W2:Y:S01]  /*e4a0*/  LDL.LU R70, [R1+0x40] ;  /* 0x0000400001467983 */ /* 0x000ea20000300800 */
[----:B------:R-:W-:-:S03]  /*e4b0*/  FADD R16, R71, R16 ;  /* 0x0000001047107221 */ /* 0x000fc60000000000 */
[----:B------:R-:W3:Y:S01]  /*e4c0*/  LDL.LU R71, [R1+0x44] ;  /* 0x0000440001477983 */ /* 0x000ee20000300800 */
[----:B------:R-:W-:-:S03]  /*e4d0*/  FADD R15, R56, R15 ;  /* 0x0000000f380f7221 */ /* 0x000fc60000000000 */
[----:B------:R-:W4:Y:S01]  /*e4e0*/  LDL.LU R56, [R1+0x48] ;  /* 0x0000480001387983 */ /* 0x000f220000300800 */
        /* <DEDUP_REMOVED lines=9> */
[----:B------:R-:W4:Y:S04]  /*e580*/  LDL.LU R61, [R1+0x5c] ;  /* 0x00005c00013d7983 */ /* 0x000f280000300800 */
[----:B0-----:R-:W4:Y:S01]  /*e590*/  LDL.LU R28, [R1+0xa0] ;  /* 0x0000a000011c7983 */ /* 0x001f220000300800 */
[----:B------:R-:W-:-:S03]  /*e5a0*/  FADD R9, R62, R9 ;  /* 0x000000093e097221 */ /* 0x000fc60000000000 */
[----:B------:R-:W4:Y:S04]  /*e5b0*/  LDL.LU R62, [R1+0x20] ;  /* 0x00002000013e7983 */ /* 0x000f280000300800 */
[----:B------:R-:W4:Y:S01]  /*e5c0*/  LDL.LU R3, [R1+0xa4] ;  /* 0x0000a40001037983 */ /* 0x000f220000300800 */
[----:B------:R-:W-:-:S03]  /*e5d0*/  FADD R8, R63, R8 ;  /* 0x000000083f087221 */ /* 0x000fc60000000000 */
[----:B------:R-:W4:Y:S04]  /*e5e0*/  LDL.LU R63, [R1+0x24] ;  /* 0x00002400013f7983 */ /* 0x000f280000300800 */
[----:B------:R-:W4:Y:S01]  /*e5f0*/  LDL.LU R4, [R1+0xa8] ;  /* 0x0000a80001047983 */ /* 0x000f220000300800 */
[----:B------:R-:W-:-:S03]  /*e600*/  FADD R7, R48, R7 ;  /* 0x0000000730077221 */ /* 0x000fc60000000000 */
        /* <DEDUP_REMOVED lines=12> */
[----:B------:R-:W4:Y:S04]  /*e6d0*/  LDL.LU R41, [R1] ;  /* 0x0000000001297983 */ /* 0x000f280000300800 */
        /* <DEDUP_REMOVED lines=17> */
[----:B-1----:R-:W4:Y:S04]  /*e7f0*/  LDL.LU R2, [R1+0xf0] ;  /* 0x0000f00001027983 */ /* 0x002f280000300800 */
[----:B------:R-:W4:Y:S04]  /*e800*/  LDL.LU R31, [R1+0xf4] ;  /* 0x0000f400011f7983 */ /* 0x000f280000300800 */
[----:B------:R-:W4:Y:S04]  /*e810*/  LDL.LU R30, [R1+0xf8] ;  /* 0x0000f800011e7983 */ /* 0x000f280000300800 */
[----:B------:R-:W4:Y:S04]  /*e820*/  LDL.LU R29, [R1+0xfc] ;  /* 0x0000fc00011d7983 */ /* 0x000f280000300800 */
[----:B------:R-:W4:Y:S01]  /*e830*/  LDL.LU R27, [R1+0x100] ;  /* 0x00010000011b7983 */ /* 0x000f220000300800 */
[----:B--2---:R-:W-:-:S03]  /*e840*/  FADD R23, R70, R23 ;  /* 0x0000001746177221 */ /* 0x004fc60000000000 */
[----:B------:R-:W2:Y:S01]  /*e850*/  LDL.LU R70, [R1+0x4e8] ;  /* 0x0004e80001467983 */ /* 0x000ea20000300800 */
[----:B---3--:R-:W-:-:S03]  /*e860*/  FADD R224, R71, R224 ;  /* 0x000000e047e07221 */ /* 0x008fc60000000000 */
[----:B------:R-:W3:Y:S01]  /*e870*/  LDL.LU R71, [R1+0x4e4] ;  /* 0x0004e40001477983 */ /* 0x000ee20000300800 */
[----:B----4-:R-:W-:-:S03]  /*e880*/  FADD R225, R56, R225 ;  /* 0x000000e138e17221 */ /* 0x010fc60000000000 */
        /* <DEDUP_REMOVED lines=11> */
[----:B------:R0:W-:Y:S01]  /*e940*/  STL [R1+0xa0], R28 ;  /* 0x0000a01c01007387 */ /* 0x0001e20000100800 */
[----:B------:R-:W-:-:S03]  /*e950*/  FADD R3, R62, R3 ;  /* 0x000000033e037221 */ /* 0x000fc60000000000 */
[----:B0-----:R-:W2:Y:S04]  /*e960*/  LDL.LU R28, [R1+0x104] ;  /* 0x00010400011c7983 */ /* 0x001ea80000300800 */
[----:B------:R-:W4:Y:S04]  /*e970*/  LDL.LU R62, [R1+0x4c8] ;  /* 0x0004c800013e7983 */ /* 0x000f280000300800 */
[----:B------:R0:W-:Y:S01]  /*e980*/  STL [R1+0xa4], R3 ;  /* 0x0000a40301007387 */ /* 0x0001e20000100800 */
[----:B------:R-:W-:-:S03]  /*e990*/  FADD R4, R63, R4 ;  /* 0x000000043f047221 */ /* 0x000fc60000000000 */
[----:B0-----:R-:W3:Y:S04]  /*e9a0*/  LDL.LU R3, [R1+0x108] ;  /* 0x0001080001037983 */ /* 0x001ee80000300800 */
[----:B------:R-:W4:Y:S01]  /*e9b0*/  LDL.LU R63, [R1+0x4c4] ;  /* 0x0004c400013f7983 */ /* 0x000f220000300800 */
[----:B------:R-:W-:-:S03]  /*e9c0*/  FADD R0, R48, R0 ;  /* 0x0000000030007221 */ /* 0x000fc60000000000 */
[----:B------:R0:W-:Y:S01]  /*e9d0*/  STL [R1+0xa8], R4 ;  /* 0x0000a80401007387 */ /* 0x0001e20000100800 */
[----:B------:R-:W-:-:S03]  /*e9e0*/  FADD R5, R49, R5 ;  /* 0x0000000531057221 */ /* 0x000fc60000000000 */
[----:B0-----:R-:W4:Y:S04]  /*e9f0*/  LDL.LU R4, [R1+0x10c] ;  /* 0x00010c0001047983 */ /* 0x001f280000300800 */
[----:B------:R-:W4:Y:S01]  /*ea00*/  LDL.LU R48, [R1+0x4c0] ;  /* 0x0004c00001307983 */ /* 0x000f220000300800 */
[----:B------:R-:W-:-:S03]  /*ea10*/  FADD R6, R50, R6 ;  /* 0x0000000632067221 */ /* 0x000fc60000000000 */
[----:B------:R0:W-:Y:S01]  /*ea20*/  STL [R1+0xac], R0 ;  /* 0x0000ac0001007387 */ /* 0x0001e20000100800 */
[----:B------:R-:W-:-:S03]  /*ea30*/  FADD R52, R51, R52 ;  /* 0x0000003433347221 */ /* 0x000fc60000000000 */
[----:B0-----:R-:W4:Y:S04]  /*ea40*/  LDL.LU R0, [R1+0x110] ;  /* 0x0001100001007983 */ /* 0x001f280000300800 */
[----:B------:R-:W4:Y:S04]  /*ea50*/  LDL.LU R49, [R1+0x4bc] ;  /* 0x0004bc0001317983 */ /* 0x000f280000300800 */
[----:B------:R0:W-:Y:S01]  /*ea60*/  STL [R1+0xb0], R5 ;  /* 0x0000b00501007387 */ /* 0x0001e20000100800 */
[----:B------:R-:W-:Y:S01]  /*ea70*/  FADD R54, R53, R54 ;  /* 0x0000003635367221 */ /* 0x000fe20000000000 */
[----:B------:R-:W-:-:S02]  /*ea80*/  FADD R40, R55, R40 ;  /* 0x0000002837287221 */ /* 0x000fc40000000000 */
[----:B0-----:R-:W4:Y:S04]  /*ea90*/  LDL.LU R5, [R1+0x114] ;  /* 0x0001140001057983 */ /* 0x001f280000300800 */
[----:B------:R-:W4:Y:S04]  /*eaa0*/  LDL.LU R50, [R1+0x4b8] ;  /* 0x0004b80001327983 */ /* 0x000f280000300800 */
[----:B------:R0:W-:Y:S01]  /*eab0*/  STL [R1+0xb4], R6 ;  /* 0x0000b40601007387 */ /* 0x0001e20000100800 */
[----:B------:R-:W-:-:S03]  /*eac0*/  FADD R42, R41, R42 ;  /* 0x0000002a292a7221 */ /* 0x000fc60000000000 */
        /* <DEDUP_REMOVED lines=31> */
[----:B------:R0:W-:Y:S04]  /*ecc0*/  STL [R1+0xd4], R34 ;  /* 0x0000d42201007387 */ /* 0x0001e80000100800 */
        /* <DEDUP_REMOVED lines=10> */
[----:B------:R0:W-:Y:S04]  /*ed70*/  STL [R1+0xe4], R25 ;  /* 0x0000e41901007387 */ /* 0x0001e80000100800 */
[----:B0-----:R-:W4:Y:S04]  /*ed80*/  LDL.LU R25, [R1+0x45c] ;  /* 0x00045c0001197983 */ /* 0x001f280000300800 */
[----:B------:R-:W4:Y:S01]  /*ed90*/  LDL.LU R216, [R1+0xec] ;  /* 0x0000ec0001d87983 */ /* 0x000f220000300800 */
[----:B------:R-:W-:Y:S01]  /*eda0*/  FADD R26, R217, R26 ;  /* 0x0000001ad91a7221 */ /* 0x000fe20000000000 */
[----:B------:R-:W-:Y:S01]  /*edb0*/  FADD R2, R219, R2 ;  /* 0x00000002db027221 */ /* 0x000fe20000000000 */
[----:B------:R-:W-:Y:S01]  /*edc0*/  FADD R31, R220, R31 ;  /* 0x0000001fdc1f7221 */ /* 0x000fe20000000000 */
[----:B------:R-:W-:Y:S01]  /*edd0*/  FADD R27, R223, R27 ;  /* 0x0000001bdf1b7221 */ /* 0x000fe20000000000 */
[----:B------:R-:W-:Y:S01]  /*ede0*/  FADD R30, R221, R30 ;  /* 0x0000001edd1e7221 */ /* 0x000fe20000000000 */
[----:B------:R0:W-:Y:S01]  /*edf0*/  STL [R1+0xe8], R26 ;  /* 0x0000e81a01007387 */ /* 0x0001e20000100800 */
[----:B------:R-:W-:Y:S01]  /*ee00*/  FADD R29, R222, R29 ;  /* 0x0000001dde1d7221 */ /* 0x000fe20000000000 */
[----:B--2--5:R-:W-:-:S02]  /*ee10*/  FADD R28, R208, R28 ;  /* 0x0000001cd01c7221 */ /* 0x024fc40000000000 */
[----:B0-----:R-:W2:Y:S01]  /*ee20*/  LDL.LU R26, [R1+0x458] ;  /* 0x00045800011a7983 */ /* 0x001ea20000300800 */
[----:B---3--:R-:W-:Y:S01]  /*ee30*/  FADD R3, R209, R3 ;  /* 0x00000003d1037221 */ /* 0x008fe20000000000 */
[----:B----4-:R-:W-:Y:S01]  /*ee40*/  FADD R4, R210, R4 ;  /* 0x00000004d2047221 */ /* 0x010fe20000000000 */
[----:B------:R-:W-:-:S05]  /*ee50*/  FADD R216, R218, R216 ;  /* 0x000000d8dad87221 */ /* 0x000fca0000000000 */
[----:B------:R-:W-:Y:S04]  /*ee60*/  STL [R1+0xec], R216 ;  /* 0x0000ecd801007387 */ /* 0x000fe80000100800 */
[----:B------:R-:W-:Y:S04]  /*ee70*/  STL [R1+0xf0], R2 ;  /* 0x0000f00201007387 */ /* 0x000fe80000100800 */
[----:B------:R-:W-:Y:S04]  /*ee80*/  STL [R1+0xf4], R31 ;  /* 0x0000f41f01007387 */ /* 0x000fe80000100800 */
[----:B------:R0:W-:Y:S04]  /*ee90*/  STL [R1+0x100], R27 ;  /* 0x0001001b01007387 */ /* 0x0001e80000100800 */
[----:B------:R-:W-:Y:S04]  /*eea0*/  STL [R1+0xf8], R30 ;  /* 0x0000f81e01007387 */ /* 0x000fe80000100800 */
[----:B0-----:R-:W3:Y:S04]  /*eeb0*/  LDL.LU R27, [R1+0x11c] ;  /* 0x00011c00011b7983 */ /* 0x001ee80000300800 */
[----:B------:R-:W-:Y:S04]  /*eec0*/  STL [R1+0xfc], R29 ;  /* 0x0000fc1d01007387 */ /* 0x000fe80000100800 */
[----:B------:R0:W-:Y:S04]  /*eed0*/  STL [R1+0x104], R28 ;  /* 0x0001041c01007387 */ /* 0x0001e80000100800 */
[----:B0-----:R-:W4:Y:S04]  /*eee0*/  LDL.LU R28, [R1+0x120] ;  /* 0x00012000011c7983 */ /* 0x001f280000300800 */
[----:B------:R-:W2:Y:S04]  /*eef0*/  LDL.LU R29, [R1+0x124] ;  /* 0x00012400011d7983 */ /* 0x000ea80000300800 */
[----:B------:R-:W2:Y:S04]  /*ef00*/  LDL.LU R30, [R1+0x128] ;  /* 0x00012800011e7983 */ /* 0x000ea80000300800 */
[----:B------:R0:W-:Y:S04]  /*ef10*/  STL [R1+0x108], R3 ;  /* 0x0001080301007387 */ /* 0x0001e80000100800 */
[----:B------:R-:W2:Y:S04]  /*ef20*/  LDL.LU R31, [R1+0x12c] ;  /* 0x00012c00011f7983 */ /* 0x000ea80000300800 */
[----:B------:R1:W-:Y:S04]  /*ef30*/  STL [R1+0x10c], R4 ;  /* 0x00010c0401007387 */ /* 0x0003e80000100800 */
[----:B------:R-:W2:Y:S01]  /*ef40*/  LDL.LU R2, [R1+0x130] ;  /* 0x0001300001027983 */ /* 0x000ea20000300800 */
[----:B------:R-:W-:Y:S01]  /*ef50*/  FADD R0, R211, R0 ;  /* 0x00000000d3007221 */ /* 0x000fe20000000000 */
[----:B------:R-:W-:Y:S01]  /*ef60*/  FADD R5, R212, R5 ;  /* 0x00000005d4057221 */ /* 0x000fe20000000000 */
[----:B------:R-:W-:-:S03]  /*ef70*/  FADD R6, R213, R6 ;  /* 0x00000006d5067221 */ /* 0x000fc60000000000 */
[----:B------:R1:W-:Y:S04]  /*ef80*/  STL [R1+0x110], R0 ;  /* 0x0001100001007387 */ /* 0x0003e80000100800 */
[----:B------:R-:W2:Y:S04]  /*ef90*/  LDL.LU R213, [R1+0x14c] ;  /* 0x00014c0001d57983 */ /* 0x000ea80000300800 */
[----:B------:R1:W-:Y:S04]  /*efa0*/  STL [R1+0x114], R5 ;  /* 0x0001140501007387 */ /* 0x0003e80000100800 */
[----:B------:R-:W2:Y:S04]  /*efb0*/  LDL.LU R212, [R1+0x150] ;  /* 0x0001500001d47983 */ /* 0x000ea80000300800 */
[----:B------:R-:W2:Y:S04]  /*efc0*/  LDL.LU R211, [R1+0x154] ;  /* 0x0001540001d37983 */ /* 0x000ea80000300800 */
[----:B------:R1:W-:Y:S04]  /*efd0*/  STL [R1+0x118], R6 ;  /* 0x0001180601007387 */ /* 0x0003e80000100800 */
[----:B------:R-:W2:Y:S04]  /*efe0*/  LDL.LU R210, [R1+0x158] ;  /* 0x0001580001d27983 */ /* 0x000ea80000300800 */
        /* <DEDUP_REMOVED lines=10> */
[----:B0-----:R-:W2:Y:S04]  /*f090*/  LDL.LU R3, [R1+0x184] ;  /* 0x0001840001037983 */ /* 0x001ea80000300800 */
[----:B-1----:R-:W2:Y:S04]  /*f0a0*/  LDL.LU R4, [R1+0x188] ;  /* 0x0001880001047983 */ /* 0x002ea80000300800 */
[----:B------:R-:W2:Y:S04]  /*f0b0*/  LDL.LU R0, [R1+0x18c] ;  /* 0x00018c0001007983 */ /* 0x000ea80000300800 */
[----:B------:R-:W2:Y:S04]  /*f0c0*/  LDL.LU R5, [R1+0x190] ;  /* 0x0001900001057983 */ /* 0x000ea80000300800 */
[----:B------:R-:W2:Y:S01]  /*f0d0*/  LDL.LU R6, [R1+0x194] ;  /* 0x0001940001067983 */ /* 0x000ea20000300800 */
[----:B---3--:R-:W-:-:S05]  /*f0e0*/  FADD R27, R214, R27 ;  /* 0x0000001bd61b7221 */ /* 0x008fca0000000000 */
[----:B------:R0:W-:Y:S04]  /*f0f0*/  STL [R1+0x11c], R27 ;  /* 0x00011c1b01007387 */ /* 0x0001e80000100800 */
[----:B0-----:R-:W3:Y:S01]  /*f100*/  LDL.LU R27, [R1+0x454] ;  /* 0x00045400011b7983 */ /* 0x001ee20000300800 */
[----:B----4-:R-:W-:-:S03]  /*f110*/  FADD R28, R215, R28 ;  /* 0x0000001cd71c7221 */ /* 0x010fc60000000000 */
[----:B------:R-:W4:Y:S01]  /*f120*/  LDL.LU R214, [R1+0x148] ;  /* 0x0001480001d67983 */ /* 0x000f220000300800 */
[----:B--2---:R-:W-:-:S03]  /*f130*/  FADD R29, R200, R29 ;  /* 0x0000001dc81d7221 */ /* 0x004fc60000000000 */
[----:B------:R0:W-:Y:S01]  /*f140*/  STL [R1+0x120], R28 ;  /* 0x0001201c01007387 */ /* 0x0001e20000100800 */
[----:B------:R-:W-:-:S03]  /*f150*/  FADD R30, R201, R30 ;  /* 0x0000001ec91e7221 */ /* 0x000fc60000000000 */
[----:B0-----:R-:W2:Y:S01]  /*f160*/  LDL.LU R28, [R1+0x450] ;  /* 0x00045000011c7983 */ /* 0x001ea20000300800 */
[----:B------:R-:W-:-:S03]  /*f170*/  FADD R31, R202, R31 ;  /* 0x0000001fca1f7221 */ /* 0x000fc60000000000 */
[----:B------:R-:W3:Y:S04]  /*f180*/  LDL.LU R215, [R1+0x144] ;  /* 0x0001440001d77983 */ /* 0x000ee80000300800 */
[----:B------:R0:W-:Y:S01]  /*f190*/  STL [R1+0x124], R29 ;  /* 0x0001241d01007387 */ /* 0x0001e20000100800 */
[----:B------:R-:W-:-:S03]  /*f1a0*/  FADD R2, R203, R2 ;  /* 0x00000002cb027221 */ /* 0x000fc60000000000 */
[----:B0-----:R-:W2:Y:S04]  /*f1b0*/  LDL.LU R29, [R1+0x44c] ;  /* 0x00044c00011d7983 */ /* 0x001ea80000300800 */
[----:B------:R-:W2:Y:S04]  /*f1c0*/  LDL.LU R200, [R1+0x140] ;  /* 0x0001400001c87983 */ /* 0x000ea80000300800 */
[----:B------:R0:W-:Y:S04]  /*f1d0*/  STL [R1+0x128], R30 ;  /* 0x0001281e01007387 */ /* 0x0001e80000100800 */
[----:B0-----:R-:W2:Y:S04]  /*f1e0*/  LDL.LU R30, [R1+0x448] ;  /* 0x00044800011e7983 */ /* 0x001ea80000300800 */
[----:B------:R-:W2:Y:S04]  /*f1f0*/  LDL.LU R201, [R1+0x13c] ;  /* 0x00013c0001c97983 */ /* 0x000ea80000300800 */
[----:B------:R0:W-:Y:S04]  /*f200*/  STL [R1+0x12c], R31 ;  /* 0x00012c1f01007387 */ /* 0x0001e80000100800 */
[----:B0-----:R-:W2:Y:S04]  /*f210*/  LDL.LU R31, [R1+0x444] ;  /* 0x00044400011f7983 */ /* 0x001ea80000300800 */
[----:B------:R-:W2:Y:S04]  /*f220*/  LDL.LU R202, [R1+0x138] ;  /* 0x0001380001ca7983 */ /* 0x000ea80000300800 */
[----:B------:R0:W-:Y:S04]  /*f230*/  STL [R1+0x130], R2 ;  /* 0x0001300201007387 */ /* 0x0001e80000100800 */
[----:B0-----:R1:W5:Y:S04]  /*f240*/  LDL.LU R2, [R1+0x440] ;  /* 0x0004400001027983 */ /* 0x0013680000300800 */
[----:B------:R-:W2:Y:S01]  /*f250*/  LDL.LU R203, [R1+0x134] ;  /* 0x0001340001cb7983 */ /* 0x000ea20000300800 */
[----:B------:R-:W-:Y:S01]  /*f260*/  FADD R213, R194, R213 ;  /* 0x000000d5c2d57221 */ /* 0x000fe20000000000 */
        /* <DEDUP_REMOVED lines=18> */
[----:B----4-:R-:W-:Y:S01]  /*f390*/  FADD R214, R193, R214 ;  /* 0x000000d6c1d67221 */ /* 0x010fe20000000000 */
[----:B---3--:R-:W-:Y:S01]  /*f3a0*/  FADD R215, R192, R215 ;  /* 0x000000d7c0d77221 */ /* 0x008fe20000000000 */
[----:B--2---:R-:W-:Y:S01]  /*f3b0*/  FADD R200, R207, R200 ;  /* 0x000000c8cfc87221 */ /* 0x004fe20000000000 */
[----:B------:R-:W-:Y:S01]  /*f3c0*/  FADD R201, R206, R201 ;  /* 0x000000c9cec97221 */ /* 0x000fe20000000000 */
[----:B------:R-:W-:Y:S01]  /*f3d0*/  FADD R202, R205, R202 ;  /* 0x000000cacdca7221 */ /* 0x000fe20000000000 */
[----:B------:R-:W-:-:S05]  /*f3e0*/  FADD R203, R204, R203 ;  /* 0x000000cbcccb7221 */ /* 0x000fca0000000000 */
[----:B------:R0:W-:Y:S04]  /*f3f0*/  STL [R1+0x134], R203 ;  /* 0x000134cb01007387 */ /* 0x0001e80000100800 */
        /* <DEDUP_REMOVED lines=21> */
[----:B------:R-:W4:Y:S04]  /*f550*/  LDL.LU R193, [R1+0x198] ;  /* 0x0001980001c17983 */ /* 0x000f280000300800 */
[----:B------:R1:W-:Y:S04]  /*f560*/  STL [R1+0x18c], R0 ;  /* 0x00018c0001007387 */ /* 0x0003e80000100800 */
[----:B------:R-:W4:Y:S04]  /*f570*/  LDL.LU R192, [R1+0x19c] ;  /* 0x00019c0001c07983 */ /* 0x000f280000300800 */
[----:B------:R1:W-:Y:S04]  /*f580*/  STL [R1+0x190], R5 ;  /* 0x0001900501007387 */ /* 0x0003e80000100800 */
[----:B------:R-:W4:Y:S04]  /*f590*/  LDL.LU R207, [R1+0x1a0] ;  /* 0x0001a00001cf7983 */ /* 0x000f280000300800 */
[----:B------:R1:W-:Y:S04]  /*f5a0*/  STL [R1+0x194], R6 ;  /* 0x0001940601007387 */ /* 0x0003e80000100800 */
[----:B------:R-:W4:Y:S04]  /*f5b0*/  LDL.LU R206, [R1+0x1a4] ;  /* 0x0001a40001ce7983 */ /* 0x000f280000300800 */
[----:B------:R-:W4:Y:S04]  /*f5c0*/  LDL.LU R205, [R1+0x1a8] ;  /* 0x0001a80001cd7983 */ /* 0x000f280000300800 */
[----:B------:R-:W4:Y:S04]  /*f5d0*/  LDL.LU R204, [R1+0x1ac] ;  /* 0x0001ac0001cc7983 */ /* 0x000f280000300800 */
[----:B0-----:R-:W4:Y:S04]  /*f5e0*/  LDL.LU R203, [R1+0x1b0] ;  /* 0x0001b00001cb7983 */ /* 0x001f280000300800 */
[----:B--2---:R-:W2:Y:S04]  /*f5f0*/  LDL.LU R202, [R1+0x1b4] ;  /* 0x0001b40001ca7983 */ /* 0x004ea80000300800 */
[----:B---3--:R-:W3:Y:S04]  /*f600*/  LDL.LU R201, [R1+0x1b8] ;  /* 0x0001b80001c97983 */ /* 0x008ee80000300800 */
[----:B----4-:R-:W4:Y:S04]  /*f610*/  LDL.LU R200, [R1+0x1bc] ;  /* 0x0001bc0001c87983 */ /* 0x010f280000300800 */
        /* <DEDUP_REMOVED lines=20> */
[----:B------:R-:W4:Y:S01]  /*f760*/  LDL.LU R6, [R1+0x210] ;  /* 0x0002100001067983 */ /* 0x000f220000300800 */
[----:B------:R-:W-:Y:S01]  /*f770*/  FADD R193, R181, R193 ;  /* 0x000000c1b5c17221 */ /* 0x000fe20000000000 */
[----:B------:R-:W-:-:S04]  /*f780*/  FADD R192, R182, R192 ;  /* 0x000000c0b6c07221 */ /* 0x000fc80000000000 */
        /* <DEDUP_REMOVED lines=61> */
[----:B------:R-:W4:Y:S04]  /*fb60*/  LDL.LU R207, [R1+0x21c] ;  /* 0x00021c0001cf7983 */ /* 0x000f280000300800 */
[----:B------:R1:W-:Y:S04]  /*fb70*/  STL [R1+0x210], R6 ;  /* 0x0002100601007387 */ /* 0x0003e80000100800 */
[----:B------:R-:W4:Y:S04]  /*fb80*/  LDL.LU R206, [R1+0x220] ;  /* 0x0002200001ce7983 */ /* 0x000f280000300800 */
[----:B------:R-:W4:Y:S04]  /*fb90*/  LDL.LU R205, [R1+0x224] ;  /* 0x0002240001cd7983 */ /* 0x000f280000300800 */
[----:B------:R-:W4:Y:S04]  /*fba0*/  LDL.LU R204, [R1+0x228] ;  /* 0x0002280001cc7983 */ /* 0x000f280000300800 */
[----:B--2---:R-:W2:Y:S04]  /*fbb0*/  LDL.LU R203, [R1+0x22c] ;  /* 0x00022c0001cb7983 */ /* 0x004ea80000300800 */
        /* <DEDUP_REMOVED lines=360> */
[----:B------:R-:W-:Y:S01]  /*11240*/  FADD R5, R30, R5 ;  /* 0x000000051e057221 */ /* 0x000fe20000000000 */
[----:B------:R-:W-:-:S05]  /*11250*/  FADD R6, R6, R31 ;  /* 0x0000001f06067221 */ /* 0x000fca0000000000 */
[----:B------:R1:W-:Y:S04]  /*11260*/  STL [R1+0x400], R6 ;  /* 0x0004000601007387 */ /* 0x0003e80000100800 */
[----:B------:R1:W-:Y:S04]  /*11270*/  STL [R1+0x3f8], R0 ;  /* 0x0003f80001007387 */ /* 0x0003e80000100800 */
[----:B------:R1:W-:Y:S02]  /*11280*/  STL [R1+0x3fc], R5 ;  /* 0x0003fc0501007387 */ /* 0x0003e40000100800 */
.L_x_33:
[----:B------:R2:W5:Y:S01]  /*11290*/  LDL R37, [R1+0x428] ;  /* 0x0004280001257983 */ /* 0x0005620000100800 */
[----:B-1----:R-:W1:Y:S03]  /*112a0*/  LDC R0, c[0x0][0x28c] ;  /* 0x0000a300ff007b82 */ /* 0x002e660000000800 */
[----:B------:R2:W5:Y:S01]  /*112b0*/  LDL R36, [R1+0x43c] ;  /* 0x00043c0001247983 */ /* 0x0005620000100800 */
[----:B-1----:R-:W-:-:S13]  /*112c0*/  ISETP.GE.AND P0, PT, R0, 0x1, PT ;  /* 0x000000010000780c */ /* 0x002fda0003f06270 */
[----:B--2---:R-:W-:Y:S05]  /*112d0*/  @!P0 BRA `(.L_x_34) ;  /* 0x0000000000748947 */ /* 0x004fea0003800000 */
[----:B------:R-:W2:Y:S02]  /*112e0*/  LDL R3, [R1+0x410] ;  /* 0x0004100001037983 */ /* 0x000ea40000100800 */
[----:B--2---:R-:W-:-:S13]  /*112f0*/  R2UR UR5, R3 ;  /* 0x00000000030572ca */ /* 0x004fda00000e0000 */
[----:B------:R-:W-:-:S06]  /*11300*/  UISETP.NE.AND UP0, UPT, UR5, 0x3, UPT ;  /* 0x000000030500788c */ /* 0x000fcc000bf05270 */
[----:B------:R-:W-:-:S13]  /*11310*/  PLOP3.LUT P0, PT, PT, PT, UP0, 0x80, 0x0 ;  /* 0x000000000000781c */ /* 0x000fda0003f0f008 */
[----:B------:R-:W-:Y:S05]  /*11320*/  @!P0 BRA `(.L_x_35) ;  /* 0x0000000000048947 */ /* 0x000fea0003800000 */
[----:B------:R-:W-:Y:S01]  /*11330*/  BPT.TRAP 0x1 ;  /* 0x000000040000795c */ /* 0x000fe20000300000 */
.L_x_35:
[----:B------:R-:W2:Y:S04]  /*11340*/  LDL R0, [R1+0x414] ;  /* 0x0004140001007983 */ /* 0x000ea80000100800 */
[----:B------:R-:W3:Y:S04]  /*11350*/  LDL R4, [R1+0x41c] ;  /* 0x00041c0001047983 */ /* 0x000ee80000100800 */
[----:B------:R-:W4:Y:S01]  /*11360*/  LDL R3, [R1+0x418] ;  /* 0x0004180001037983 */ /* 0x000f220000100800 */
[----:B-----5:R-:W-:Y:S02]  /*11370*/  R2UR UR10, R36 ;  /* 0x00000000240a72ca */ /* 0x020fe400000e0000 */
[----:B------:R-:W-:-:S02]  /*11380*/  R2UR UR9, R37 ;  /* 0x00000000250972ca */ /* 0x000fc400000e0000 */
[----:B------:R-:W-:-:S09]  /*11390*/  R2UR UR8, R2 ;  /* 0x00000000020872ca */ /* 0x000fd200000e0000 */
[----:B------:R-:W-:Y:S01]  /*113a0*/  UISETP.LT.AND UP1, UPT, UR10, 0x1, UPT ;  /* 0x000000010a00788c */ /* 0x000fe2000bf21270 */
[----:B--2---:R-:W-:-:S13]  /*113b0*/  ISETP.NE.AND P0, PT, R0, RZ, PT ;  /* 0x000000ff0000720c */ /* 0x004fda0003f05270 */
[----:B------:R-:W-:-:S05]  /*113c0*/  VOTEU.ANY UP0, P0 ;  /* 0x00000000003f7886 */ /* 0x000fca0000000100 */
[----:B------:R-:W-:-:S04]  /*113d0*/  @UP0 USEL UR5, UR10, 0x1, UP1 ;  /* 0x000000010a050887 */ /* 0x000fc80008800000 */
[----:B------:R-:W-:Y:S01]  /*113e0*/  @UP0 UIADD3 UR5, UR9, UR10, -UR5 ;  /* 0x0000000a09050290 */ /* 0x000fe2000fffe805 */
[----:B---3--:R-:W-:-:S05]  /*113f0*/  R2UR UR7, R4 ;  /* 0x00000000040772ca */ /* 0x008fca00000e0000 */
[----:B------:R-:W-:-:S04]  /*11400*/  IMAD.U32 R2, RZ, RZ, UR5 ;  /* 0x00000005ff027e24 */ /* 0x000fc8000f8e00ff */
[----:B------:R-:W-:Y:S02]  /*11410*/  @P0 IMAD.SHL.U32 R2, R2, 0x8, RZ ;  /* 0x0000000802020824 */ /* 0x000fe400078e00ff */
[----:B------:R-:W-:-:S03]  /*11420*/  IMAD.U32 R0, RZ, RZ, UR8 ;  /* 0x00000008ff007e24 */ /* 0x000fc6000f8e00ff */
[----:B------:R-:W-:Y:S01]  /*11430*/  @P0 LOP3.LUT R2, R2, 0x38, RZ, 0xc0, !PT ;  /* 0x0000003802020812 */ /* 0x000fe200078ec0ff */
[----:B------:R-:W-:-:S03]  /*11440*/  UISETP.GT.U32.AND UP0, UPT, UR7, 0x1, UPT ;  /* 0x000000010700788c */ /* 0x000fc6000bf04070 */
[----:B------:R-:W-:-:S04]  /*11450*/  @P0 IADD3 R0, R0, 0x40, R2 ;  /* 0x0000004000000810 */ /* 0x000fc80007ffe002 */
[----:B----4-:R-:W-:-:S04]  /*11460*/  @P0 PRMT R0, R3, 0x654, R0 ;  /* 0x0000065403000816 */ /* 0x010fc80000000000 */
[----:B------:R1:W-:Y:S01]  /*11470*/  @P0 SYNCS.ARRIVE.TRANS64.RED.A1T0 RZ, [R0+URZ], RZ ;  /* 0x000000ff00ff09a7 */ /* 0x0003e2000810043f */
[----:B------:R-:W-:-:S13]  /*11480*/  PLOP3.LUT P0, PT, PT, PT, UP0, 0x80, 0x0 ;  /* 0x000000000000781c */ /* 0x000fda0003f0f008 */
[----:B-1----:R-:W-:Y:S05]  /*11490*/  @P0 BRA `(.L_x_34) ;  /* 0x0000000000040947 */ /* 0x002fea0003800000 */
[----:B------:R-:W-:Y:S01]  /*114a0*/  BPT.TRAP 0x1 ;  /* 0x000000040000795c */ /* 0x000fe20000300000 */
.L_x_34:
[----:B------:R-:W2:Y:S01]  /*114b0*/  LDL.LU R0, [R1+0x434] ;  /* 0x0004340001007983 */ /* 0x000ea20000300800 */
[----:B-----5:R-:W1:Y:S01]  /*114c0*/  LDC R2, c[0x0][0x288] ;  /* 0x0000a200ff027b82 */ /* 0x020e620000000800 */
[----:B------:R-:W-:Y:S02]  /*114d0*/  ULDC UR5, c[0x0][0x284] ;  /* 0x0000a10000057ab9 */ /* 0x000fe40000000800 */
[----:B------:R-:W3:Y:S01]  /*114e0*/  LDL.LU R4, [R1+0x438] ;  /* 0x0004380001047983 */ /* 0x000ee20000300800 */
[----:B------:R-:W4:Y:S02]  /*114f0*/  S2R R5, SR_TID.X ;  /* 0x0000000000057919 */ /* 0x000f240000002100 */
[--C-:B----4-:R-:W-:Y:S02]  /*11500*/  SHF.R.U32.HI R32, RZ, 0x7, R5.reuse ;  /* 0x00000007ff207819 */ /* 0x110fe40000011605 */
[----:B------:R-:W-:Y:S02]  /*11510*/  SHF.R.U32.HI R3, RZ, 0x2, R5 ;  /* 0x00000002ff037819 */ /* 0x000fe40000011605 */
[----:B------:R-:W-:-:S02]  /*11520*/  LOP3.LUT R32, R32, 0x1, RZ, 0xc0, !PT ;  /* 0x0000000120207812 */ /* 0x000fc400078ec0ff */
[----:B------:R-:W-:-:S03]  /*11530*/  LOP3.LUT R3, R3, 0x7, RZ, 0xc0, !PT ;  /* 0x0000000703037812 */ /* 0x000fc600078ec0ff */
[----:B------:R-:W-:-:S05]  /*11540*/  IMAD.SHL.U32 R30, R32, 0x40, RZ ;  /* 0x00000040201e7824 */ /* 0x000fca00078e00ff */
[----:B------:R-:W-:Y:S01]  /*11550*/  LOP3.LUT R30, R30, 0x40, R3, 0xe2, !PT ;  /* 0x000000401e1e7812 */ /* 0x000fe200078ee203 */
[C---:B------:R-:W-:Y:S02]  /*11560*/  IMAD.SHL.U32 R29, R5.reuse, 0x2, RZ ;  /* 0x00000002051d7824 */ /* 0x040fe400078e00ff */
[----:B------:R-:W-:Y:S02]  /*11570*/  IMAD.MOV.U32 R31, RZ, RZ, RZ ;  /* 0x000000ffff1f7224 */ /* 0x000fe400078e00ff */
[----:B------:R-:W-:Y:S02]  /*11580*/  IMAD.MOV.U32 R33, RZ, RZ, -0x1 ;  /* 0xffffffffff217424 */ /* 0x000fe400078e00ff */
[----:B--2---:R-:W-:Y:S01]  /*11590*/  IMAD R28, R0, 0xf0, RZ ;  /* 0x000000f0001c7824 */ /* 0x004fe200078e02ff */
[----:B------:R-:W-:-:S04]  /*115a0*/  LOP3.LUT R0, R5, 0x3, RZ, 0xc0, !PT ;  /* 0x0000000305007812 */ /* 0x000fc800078ec0ff */
[----:B-1----:R-:W-:Y:S01]  /*115b0*/  ISETP.GE.AND P0, PT, R28, R2, PT ;  /* 0x000000021c00720c */ /* 0x002fe20003f06270 */
[----:B------:R-:W-:Y:S01]  /*115c0*/  IMAD R0, R0, -0x2, R2 ;  /* 0xfffffffe00007824 */ /* 0x000fe200078e0202 */
[----:B------:R-:W-:-:S04]  /*115d0*/  LOP3.LUT R2, R5, 0x60, RZ, 0xc0, !PT ;  /* 0x0000006005027812 */ /* 0x000fc800078ec0ff */
[----:B------:R-:W-:-:S04]  /*115e0*/  SHF.R.U32.HI R2, RZ, 0x1, R2 ;  /* 0x00000001ff027819 */ /* 0x000fc80000011602 */
[-C--:B------:R-:W-:Y:S02]  /*115f0*/  LOP3.LUT R30, R30, R2.reuse, RZ, 0xfc, !PT ;  /* 0x000000021e1e7212 */ /* 0x080fe400078efcff */
[----:B------:R-:W-:-:S05]  /*11600*/  IADD3 R2, RZ, -R2, -R3 ;  /* 0x80000002ff027210 */ /* 0x000fca0007ffe803 */
[----:B------:R-:W-:Y:S02]  /*11610*/  IMAD R32, R32, -0x40, R2 ;  /* 0xffffffc020207824 */ /* 0x000fe400078e0202 */
[----:B---3--:R-:W-:-:S05]  /*11620*/  IMAD R2, R4, 0xc0, RZ ;  /* 0x000000c004027824 */ /* 0x008fca00078e02ff */
[C---:B------:R-:W-:Y:S02]  /*11630*/  ISETP.GE.OR P0, PT, R2.reuse, UR5, P0 ;  /* 0x0000000502007c0c */ /* 0x040fe40008706670 */
[----:B------:R-:W-:Y:S01]  /*11640*/  IADD3 R32, -R2, UR5, R32 ;  /* 0x0000000502207c10 */ /* 0x000fe2000fffe120 */
[----:B------:R-:W-:Y:S01]  /*11650*/  IMAD.IADD R0, R0, 0x1, -R28 ;  /* 0x0000000100007824 */ /* 0x000fe200078e0a1c */
[----:B------:R-:W-:Y:S01]  /*11660*/  LOP3.LUT R28, R28, 0x6, R29, 0xf8, !PT ;  /* 0x000000061c1c7812 */ /* 0x000fe200078ef81d */
[----:B------:R-:W-:-:S08]  /*11670*/  IMAD.WIDE R30, R4, 0xc0, R30 ;  /* 0x000000c0041e7825 */ /* 0x000fd000078e021e */
[----:B------:R-:W-:Y:S05]  /*11680*/  @P0 BRA `(.L_x_36) ;  /* 0x0000011c00c00947 */ /* 0x000fea0003800000 */
[----:B------:R-:W2:Y:S01]  /*11690*/  LDL R35, [R1+0x42c] ;  /* 0x00042c0001237983 */ /* 0x000ea20000100800 */
[----:B------:R-:W1:Y:S01]  /*116a0*/  LDC.64 R24, c[0x0][0x5c8] ;  /* 0x00017200ff187b82 */ /* 0x000e620000000a00 */
[----:B------:R-:W-:Y:S01]  /*116b0*/  ULDC.64 UR8, c[0x0][0x5d0] ;  /* 0x0001740000087ab9 */ /* 0x000fe20000000a00 */
[----:B------:R-:W-:Y:S01]  /*116c0*/  SHF.R.S32.HI R29, RZ, 0x1f, R28 ;  /* 0x0000001fff1d7819 */ /* 0x000fe2000001141c */
[----:B------:R-:W-:Y:S01]  /*116d0*/  IMAD.U32 R4, RZ, RZ, UR8 ;  /* 0x00000008ff047e24 */ /* 0x000fe2000f8e00ff */
[----:B------:R-:W-:Y:S01]  /*116e0*/  BSSY B0, `(.L_x_36) ;  /* 0x00011ea000007945 */ /* 0x000fe20003800000 */
[----:B-1----:R-:W-:Y:S01]  /*116f0*/  IMAD R2, R31, R24, RZ ;  /* 0x000000181f027224 */ /* 0x002fe200078e02ff */
[C---:B------:R-:W-:Y:S01]  /*11700*/  SHF.L.U64.HI R27, R24.reuse, 0x3, R25 ;  /* 0x00000003181b7819 */ /* 0x040fe20000010219 */
[----:B------:R-:W-:Y:S02]  /*11710*/  IMAD.SHL.U32 R3, R24, 0x8, RZ ;  /* 0x0000000818037824 */ /* 0x000fe400078e00ff */
[----:B------:R-:W-:Y:S01]  /*11720*/  IMAD R2, R30, R25, R2 ;  /* 0x000000191e027224 */ /* 0x000fe200078e0202 */
[----:B--2---:R-:W-:-:S13]  /*11730*/  R2UR UR10, R35 ;  /* 0x00000000230a72ca */ /* 0x004fda00000e0000 */
[----:B------:R-:W-:Y:S02]  /*11740*/  USHF.R.S32.HI UR7, URZ, 0x1f, UR10 ;  /* 0x0000001f3f077899 */ /* 0x000fe4000801140a */
[----:B------:R-:W-:Y:S02]  /*11750*/  IMAD.WIDE.U32 R4, R4, UR10, R28 ;  /* 0x0000000a04047c25 */ /* 0x000fe4000f8e001c */
[----:B------:R-:W-:-:S04]  /*11760*/  UIMAD UR5, UR7, UR8, URZ ;  /* 0x00000008070572a4 */ /* 0x000fc8000f8e023f */
[----:B------:R-:W-:-:S03]  /*11770*/  UIMAD UR5, UR10, UR9, UR5 ;  /* 0x000000090a0572a4 */ /* 0x000fc6000f8e0205 */
[----:B------:R-:W-:-:S03]  /*11780*/  ULDC.64 UR8, c[0x0][0x5c0] ;  /* 0x0001700000087ab9 */ /* 0x000fc60000000a00 */
[----:B------:R-:W-:Y:S02]  /*11790*/  VIADD R5, R5, UR5 ;  /* 0x0000000505057c36 */ /* 0x000fe40008000000 */
[----:B------:R-:W-:-:S04]  /*117a0*/  IMAD.WIDE.U32 R4, R30, R24, R4 ;  /* 0x000000181e047225 */ /* 0x000fc800078e0004 */
[----:B------:R-:W-:Y:S01]  /*117b0*/  IMAD.IADD R5, R5, 0x1, R2 ;  /* 0x0000000105057824 */ /* 0x000fe200078e0202 */
[----:B------:R-:W-:Y:S02]  /*117c0*/  LEA R26, P2, R24, R4, 0x7 ;  /* 0x00000004181a7211 */ /* 0x000fe400078438ff */
[----:B------:R-:W-:Y:S02]  /*117d0*/  IADD3 R2, P5, R4, UR8, RZ ;  /* 0x0000000804027c10 */ /* 0x000fe4000ffbe0ff */
[----:B0-----:R-:W-:Y:S02]  /*117e0*/  LEA.HI.X R6, R24, R5, R25, 0x7, P2 ;  /* 0x0000000518067211 */ /* 0x001fe400010f3c19 */
[--C-:B------:R-:W-:Y:S02]  /*117f0*/  IADD3 R4, P0, P1, R4, UR8, R3.reuse ;  /* 0x0000000804047c10 */ /* 0x100fe4000f91e003 */
[----:B------:R-:W-:Y:S02]  /*11800*/  IADD3 R24, P2, P3, R26, UR8, R3 ;  /* 0x000000081a187c10 */ /* 0x000fe4000fb5e003 */
[----:B------:R-:W-:-:S02]  /*11810*/  IADD3.X R3, R5, UR9, RZ, P5, !PT ;  /* 0x0000000905037c10 */ /* 0x000fc4000affe4ff */
[----:B------:R-:W-:Y:S02]  /*11820*/  FSETP.NEU.AND P5, PT, RZ, UR6, PT ;  /* 0x00000006ff007c0b */ /* 0x000fe4000bfad000 */
[----:B------:R-:W-:Y:S02]  /*11830*/  IADD3 R26, P6, R26, UR8, RZ ;  /* 0x000000081a1a7c10 */ /* 0x000fe4000ffde0ff */
[--C-:B------:R-:W-:Y:S02]  /*11840*/  IADD3.X R5, R5, UR9, R27.reuse, P0, P1 ;  /* 0x0000000905057c10 */ /* 0x100fe400087e241b */
[C---:B------:R-:W-:Y:S02]  /*11850*/  IADD3.X R25, R6.reuse, UR9, R27, P2, P3 ;  /* 0x0000000906197c10 */ /* 0x040fe400097e641b */
[----:B------:R-:W-:-:S05]  /*11860*/  IADD3.X R27, R6, UR9, RZ, P6, !PT ;  /* 0x00000009061b7c10 */ /* 0x000fca000b7fe4ff */
[----:B------:R-:W-:Y:S05]  /*11870*/  @!P5 BRA `(.L_x_37) ;  /* 0x000000d000ccd947 */ /* 0x000fea0003800000 */
[----:B------:R-:W-:Y:S01]  /*11880*/  R2UR UR10, R35 ;  /* 0x00000000230a72ca */ /* 0x000fe200000e0000 */
[----:B------:R-:W-:Y:S01]  /*11890*/  ULDC.64 UR8, c[0x0][0x5b8] ;  /* 0x00016e0000087ab9 */ /* 0x000fe20000000a00 */
[----:B------:R-:W-:Y:S01]  /*118a0*/  ISETP.GE.AND P3, PT, R32, 0x1, PT ;  /* 0x000000012000780c */ /* 0x000fe20003f66270 */
[----:B------:R-:W-:Y:S02]  /*118b0*/  UIMAD UR5, UR7, UR8, URZ ;  /* 0x00000008070572a4 */ /* 0x000fe4000f8e023f */
[----:B------:R-:W-:Y:S01]  /*118c0*/  IMAD.U32 R6, RZ, RZ, UR8 ;  /* 0x00000008ff067e24 */ /* 0x000fe2000f8e00ff */
[----:B------:R-:W-:Y:S07]  /*118d0*/  BSSY B1, `(.L_x_38) ;  /* 0x0000010000017945 */ /* 0x000fee0003800000 */
[----:B------:R-:W-:-:S02]  /*118e0*/  UIMAD UR5, UR10, UR9, UR5 ;  /* 0x000000090a0572a4 */ /* 0x000fc4000f8e0205 */
[----:B------:R-:W-:Y:S01]  /*118f0*/  IMAD.WIDE.U32 R28, R6, UR10, R28 ;  /* 0x0000000a061c7c25 */ /* 0x000fe2000f8e001c */
[----:B------:R-:W-:Y:S01]  /*11900*/  ULDC.64 UR8, c[0x0][0x5b0] ;  /* 0x00016c0000087ab9 */ /* 0x000fe20000000a00 */
[----:B------:R-:W-:Y:S02]  /*11910*/  ULDC.64 UR10, c[0x0][0x5a8] ;  /* 0x00016a00000a7ab9 */ /* 0x000fe40000000a00 */
[----:B------:R-:W-:Y:S02]  /*11920*/  IMAD.MOV.U32 R34, RZ, RZ, R28 ;  /* 0x000000ffff227224 */ /* 0x000fe400078e001c */
[----:B------:R-:W-:Y:S02]  /*11930*/  VIADD R35, R29, UR5 ;  /* 0x000000051d237c36 */ /* 0x000fe40008000000 */
[----:B------:R-:W-:Y:S02]  /*11940*/  IMAD R6, R31, UR8, RZ ;  /* 0x000000081f067c24 */ /* 0x000fe4000f8e02ff */
[----:B------:R-:W-:-:S04]  /*11950*/  IMAD.WIDE.U32 R28, R30, UR8, R34 ;  /* 0x000000081e1c7c25 */ /* 0x000fc8000f8e0022 */
[----:B------:R-:W-:Y:S01]  /*11960*/  IMAD R6, R30, UR9, R6 ;  /* 0x000000091e067c24 */ /* 0x000fe2000f8e0206 */
[----:B------:R-:W-:-:S04]  /*11970*/  IADD3 R28, P0, R28, UR10, RZ ;  /* 0x0000000a1c1c7c10 */ /* 0x000fc8000ff1e0ff */
[--C-:B------:R-:W-:Y:S02]  /*11980*/  IADD3.X R29, R29, UR11, R6.reuse, P0, !PT ;  /* 0x0000000b1d1d7c10 */ /* 0x100fe400087fe406 */
[----:B------:R-:W-:Y:S02]  /*11990*/  ISETP.LT.OR P0, PT, R0, 0x1, !P3 ;  /* 0x000000010000780c */ /* 0x000fe40005f01670 */
[----:B------:R-:W-:-:S11]  /*119a0*/  PRMT R6, RZ, 0x7610, R6 ;  /* 0x00007610ff067816 */ /* 0x000fd60000000006 */
[----:B------:R-:W-:Y:S05]  /*119b0*/  @P0 BRA `(.L_x_39) ;  /* 0x0000000000040947 */ /* 0x000fea0003800000 */
[----:B------:R0:W5:Y:S02]  /*119c0*/  LDG.E.U8 R6, desc[UR60][R28.64] ;  /* 0x0000003c1c067981 */ /* 0x000164000c1e1100 */
.L_x_39:
[----:B------:R-:W-:Y:S05]  /*119d0*/  BSYNC B1 ;  /* 0x0000000000017941 */ /* 0x000fea0003800000 */
.L_x_38:
[----:B-----5:R-:W-:Y:S01]  /*119e0*/  LOP3.LUT R6, R6, 0xff, RZ, 0xc0, !PT ;  /* 0x000000ff06067812 */ /* 0x020fe200078ec0ff */
[----:B------:R-:W-:Y:S03]  /*119f0*/  BSSY B1, `(.L_x_40) ;  /* 0x000000b000017945 */ /* 0x000fe60003800000 */
[----:B------:R-:W-:-:S05]  /*11a00*/  F2FP.F16.E4M3.UNPACK_B R6, R6 ;  /* 0x00000006ff06723e */ /* 0x000fca00020006ff */
[----:B------:R-:W-:-:S05]  /*11a10*/  HADD2.F32 R6, -RZ, R6.H0_H0 ;  /* 0x20000006ff067230 */ /* 0x000fca0000004100 */
[----:B------:R-:W-:-:S04]  /*11a20*/  FMUL R6, R6, UR6 ;  /* 0x0000000606067c20 */ /* 0x000fc80008400000 */
[--C-:B------:R-:W-:Y:S01]  /*11a30*/  FFMA R7, R7, UR4, R6.reuse ;  /* 0x0000000407077c23 */ /* 0x100fe20008000006 */
[----:B------:R-:W-:-:S04]  /*11a40*/  PRMT R6, RZ, 0x7610, R6 ;  /* 0x00007610ff067816 */ /* 0x000fc80000000006 */
[----:B------:R-:W-:-:S05]  /*11a50*/  F2FP.SATFINITE.E4M3.F32.PACK_AB_MERGE_C R7, RZ, R7, RZ ;  /* 0x00000007ff07723e */ /* 0x000fca00048070ff */
[----:B------:R1:W-:Y:S01]  /*11a60*/  @!P0 STG.E.U8 desc[UR60][R2.64], R7 ;  /* 0x0000000702008986 */ /* 0x0003e2000c10113c */
[----:B------:R-:W-:-:S13]  /*11a70*/  ISETP.LT.OR P0, PT, R0, 0x2, !P3 ;  /* 0x000000020000780c */ /* 0x000fda0005f01670 */
[----:B-1----:R-:W-:Y:S05]  /*11a80*/  @P0 BRA `(.L_x_41) ;  /* 0x0000000000040947 */ /* 0x002fea0003800000 */
[----:B------:R1:W5:Y:S02]  /*11a90*/  LDG.E.U8 R6, desc[UR60][R28.64+0x1] ;  /* 0x0000013c1c067981 */ /* 0x000364000c1e1100 */
.L_x_41:
[----:B------:R-:W-:Y:S05]  /*11aa0*/  BSYNC B1 ;  /* 0x0000000000017941 */ /* 0x000fea0003800000 */
.L_x_40:
[----:B-----5:R-:W-:Y:S01]  /*11ab0*/  LOP3.LUT R6, R6, 0xff, RZ, 0xc0, !PT ;  /* 0x000000ff06067812 */ /* 0x020fe200078ec0ff */
[----:B------:R-:W-:Y:S01]  /*11ac0*/  BSSY B1, `(.L_x_42) ;  /* 0x0000013000017945 */ /* 0x000fe20003800000 */
[----:B------:R-:W-:Y:S02]  /*11ad0*/  ISETP.GE.AND P2, PT, R32, 0x9, PT ;  /* 0x000000092000780c */ /* 0x000fe40003f46270 */
[----:B------:R-:W-:-:S05]  /*11ae0*/  F2FP.F16.E4M3.UNPACK_B R6, R6 ;  /* 0x00000006ff06723e */ /* 0x000fca00020006ff */
[----:B------:R-:W-:-:S05]  /*11af0*/  HADD2.F32 R6, -RZ, R6.H0_H0 ;  /* 0x20000006ff067230 */ /* 0x000fca0000004100 */
[----:B------:R-:W-:-:S04]  /*11b00*/  FMUL R6, R6, UR6 ;  /* 0x0000000606067c20 */ /* 0x000fc80008400000 */
[----:B------:R-:W-:-:S05]  /*11b10*/  FFMA R8, R8, UR4, R6 ;  /* 0x0000000408087c23 */ /* 0x000fca0008000006 */
[----:B------:R-:W-:-:S05]  /*11b20*/  F2FP.SATFINITE.E4M3.F32.PACK_AB_MERGE_C R8, RZ, R8, RZ ;  /* 0x00000008ff08723e */ /* 0x000fca00048070ff */
[----:B------:R2:W-:Y:S01]  /*11b30*/  @!P0 STG.E.U8 desc[UR60][R2.64+0x1], R8 ;  /* 0x0000010802008986 */ /* 0x0005e2000c10113c */
[----:B------:R-:W-:-:S05]  /*11b40*/  IADD3 R6, P0, R30, 0x8, RZ ;  /* 0x000000081e067810 */ /* 0x000fca0007f1e0ff */
[----:B------:R-:W-:-:S04]  /*11b50*/  IMAD.X R7, RZ, RZ, R31, P0 ;  /* 0x000000ffff077224 */ /* 0x000fc800000e061f */
[----:B------:R-:W-:-:S04]  /*11b60*/  IMAD R7, R7, UR8, RZ ;  /* 0x0000000807077c24 */ /* 0x000fc8000f8e02ff */
[C---:B--2---:R-:W-:Y:S02]  /*11b70*/  IMAD R8, R6.reuse, UR9, R7 ;  /* 0x0000000906087c24 */ /* 0x044fe4000f8e0207 */
[----:B------:R-:W-:-:S03]  /*11b80*/  IMAD.WIDE.U32 R6, R6, UR8, R34 ;  /* 0x0000000806067c25 */ /* 0x000fc6000f8e0022 */
[----:B------:R-:W-:-:S04]  /*11b90*/  IADD3 R6, P0, R6, UR10, RZ ;  /* 0x0000000a06067c10 */ /* 0x000fc8000ff1e0ff */
[--C-:B------:R-:W-:Y:S02]  /*11ba0*/  IADD3.X R7, R7, UR11, R8.reuse, P0, !PT ;  /* 0x0000000b07077c10 */ /* 0x100fe400087fe408 */
[----:B------:R-:W-:Y:S02]  /*11bb0*/  ISETP.LT.OR P0, PT, R0, 0x1, !P2 ;  /* 0x000000010000780c */ /* 0x000fe40005701670 */
[----:B------:R-:W-:-:S11]  /*11bc0*/  PRMT R8, RZ, 0x7610, R8 ;  /* 0x00007610ff087816 */ /* 0x000fd60000000008 */
[----:B------:R-:W-:Y:S05]  /*11bd0*/  @P0 BRA `(.L_x_43) ;  /* 0x0000000000040947 */ /* 0x000fea0003800000 */
[----:B------:R2:W5:Y:S02]  /*11be0*/  LDG.E.U8 R8, desc[UR60][R6.64] ;  /* 0x0000003c06087981 */ /* 0x000564000c1e1100 */
.L_x_43:
[----:B------:R-:W-:Y:S05]  /*11bf0*/  BSYNC B1 ;  /* 0x0000000000017941 */ /* 0x000fea0003800000 */
.L_x_42:
        /* <DEDUP_REMOVED lines=10> */
[----:B---3--:R-:W-:Y:S05]  /*11ca0*/  @P0 BRA `(.L_x_45) ;  /* 0x0000000000040947 */ /* 0x008fea0003800000 */
[----:B------:R3:W5:Y:S02]  /*11cb0*/  LDG.E.U8 R8, desc[UR60][R6.64+0x1] ;  /* 0x0000013c06087981 */ /* 0x000764000c1e1100 */
.L_x_45:
[----:B------:R-:W-:Y:S05]  /*11cc0*/  BSYNC B1 ;  /* 0x0000000000017941 */ /* 0x000fea0003800000 */
.L_x_44:
[----:B-----5:R-:W-:Y:S01]  /*11cd0*/  LOP3.LUT R8, R8, 0xff, RZ, 0xc0, !PT ;  /* 0x000000ff08087812 */ /* 0x020fe200078ec0ff */
[----:B------:R-:W-:Y:S01]  /*11ce0*/  BSSY B1, `(.L_x_46) ;  /* 0x000000b000017945 */ /* 0x000fe20003800000 */
[----:B------:R-:W-:Y:S02]  /*11cf0*/  ISETP.LT.OR P1, PT, R0, 0x9, !P3 ;  /* 0x000000090000780c */ /* 0x000fe40005f21670 */
[----:B------:R-:W-:-:S05]  /*11d00*/  F2FP.F16.E4M3.UNPACK_B R8, R8 ;  /* 0x00000008ff08723e */ /* 0x000fca00020006ff */
[----:B------:R-:W-:-:S05]  /*11d10*/  HADD2.F32 R8, -RZ, R8.H0_H0 ;  /* 0x20000008ff087230 */ /* 0x000fca0000004100 */
[----:B------:R-:W-:-:S04]  /*11d20*/  FMUL R8, R8, UR6 ;  /* 0x0000000608087c20 */ /* 0x000fc80008400000 */
[--C-:B------:R-:W-:Y:S01]  /*11d30*/  FFMA R10, R10, UR4, R8.reuse ;  /* 0x000000040a0a7c23 */ /* 0x100fe20008000008 */
[----:B------:R-:W-:-:S04]  /*11d40*/  PRMT R8, RZ, 0x7610, R8 ;  /* 0x00007610ff087816 */ /* 0x000fc80000000008 */
[----:B------:R-:W-:-:S05]  /*11d50*/  F2FP.SATFINITE.E4M3.F32.PACK_AB_MERGE_C R10, RZ, R10, RZ ;  /* 0x0000000aff0a723e */ /* 0x000fca00048070ff */
[----:B------:R4:W-:Y:S01]  /*11d60*/  @!P0 STG.E.U8 desc[UR60][R4.64+0x1], R10 ;  /* 0x0000010a04008986 */ /* 0x0009e2000c10113c */
[----:B------:R-:W-:Y:S05]  /*11d70*/  @P1 BRA `(.L_x_47) ;  /* 0x0000000000041947 */ /* 0x000fea0003800000 */
[----:B------:R0:W5:Y:S02]  /*11d80*/  LDG.E.U8 R8, desc[UR60][R28.64+0x8] ;  /* 0x0000083c1c087981 */ /* 0x000164000c1e1100 */
.L_x_47:
[----:B------:R-:W-:Y:S05]  /*11d90*/  BSYNC B1 ;  /* 0x0000000000017941 */ /* 0x000fea0003800000 */
.L_x_46:
        /* <DEDUP_REMOVED lines=12> */
.L_x_49:
[----:B------:R-:W-:Y:S05]  /*11e60*/  BSYNC B1 ;  /* 0x0000000000017941 */ /* 0x000fea0003800000 */
.L_x_48:
        /* <DEDUP_REMOVED lines=12> */
.L_x_51:
[----:B------:R-:W-:Y:S05]  /*11f30*/  BSYNC B1 ;  /* 0x0000000000017941 */ /* 0x000fea0003800000 */
.L_x_50:
        /* <DEDUP_REMOVED lines=12> */
.L_x_53:
[----:B------:R-:W-:Y:S05]  /*12000*/  BSYNC B1 ;  /* 0x0000000000017941 */ /* 0x000fea0003800000 */
.L_x_52:
[----:B-----5:R-:W-:Y:S01]  /*12010*/  LOP3.LUT R9, R8, 0xff, RZ, 0xc0, !PT ;  /* 0x000000ff08097812 */ /* 0x020fe200078ec0ff */
[----:B------:R-:W-:Y:S01]  /*12020*/  BSSY B1, `(.L_x_54) ;  /* 0x0000013000017945 */ /* 0x000fe20003800000 */
[----:B------:R-:W-:Y:S02]  /*12030*/  IADD3 R8, P1, R30, 0x80, RZ ;  /* 0x000000801e087810 */ /* 0x000fe40007f3e0ff */
[----:B------:R-:W-:-:S05]  /*12040*/  F2FP.F16.E4M3.UNPACK_B R9, R9 ;  /* 0x00000009ff09723e */ /* 0x000fca00020006ff */
[----:B----4-:R-:W-:Y:S02]  /*12050*/  HADD2.F32 R10, -RZ, R9.H0_H0 ;  /* 0x20000009ff0a7230 */ /* 0x010fe40000004100 */
[----:B------:R-:W-:-:S03]  /*12060*/  IMAD.X R9, RZ, RZ, R31, P1 ;  /* 0x000000ffff097224 */ /* 0x000fc600008e061f */
[----:B------:R-:W-:Y:S01]  /*12070*/  FMUL R10, R10, UR6 ;  /* 0x000000060a0a7c20 */ /* 0x000fe20008400000 */
[----:B------:R-:W-:-:S03]  /*12080*/  IMAD R9, R9, UR8, RZ ;  /* 0x0000000809097c24 */ /* 0x000fc6000f8e02ff */
[----:B------:R-:W-:Y:S01]  /*12090*/  FFMA R10, R14, UR4, R10 ;  /* 0x000000040e0a7c23 */ /* 0x000fe2000800000a */
[C---:B0-----:R-:W-:Y:S02]  /*120a0*/  IMAD R11, R8.reuse, UR9, R9 ;  /* 0x00000009080b7c24 */ /* 0x041fe4000f8e0209 */
[----:B------:R-:W-:Y:S02]  /*120b0*/  IMAD.WIDE.U32 R8, R8, UR8, R34 ;  /* 0x0000000808087c25 */ /* 0x000fe4000f8e0022 */
[----:B------:R-:W-:Y:S02]  /*120c0*/  F2FP.SATFINITE.E4M3.F32.PACK_AB_MERGE_C R10, RZ, R10, RZ ;  /* 0x0000000aff0a723e */ /* 0x000fe400048070ff */
[----:B------:R-:W-:-:S03]  /*120d0*/  IADD3 R8, P1, R8, UR10, RZ ;  /* 0x0000000a08087c10 */ /* 0x000fc6000ff3e0ff */
[----:B------:R0:W-:Y:S01]  /*120e0*/  @!P0 STG.E.U8 desc[UR60][R4.64+0x9], R10 ;  /* 0x0000090a04008986 */ /* 0x0001e2000c10113c */
[----:B------:R-:W-:Y:S02]  /*120f0*/  IADD3.X R9, R9, UR11, R11, P1, !PT ;  /* 0x0000000b09097c10 */ /* 0x000fe40008ffe40b */
[----:B------:R-:W-:-:S04]  /*12100*/  ISETP.GE.AND P1, PT, R32, 0x81, PT ;  /* 0x000000812000780c */ /* 0x000fc80003f26270 */
[----:B------:R-:W-:Y:S02]  /*12110*/  ISETP.LT.OR P6, PT, R0, 0x1, !P1 ;  /* 0x000000010000780c */ /* 0x000fe40004fc1670 */
[----:B0-----:R-:W-:-:S11]  /*12120*/  PRMT R10, RZ, 0x7610, R10 ;  /* 0x00007610ff0a7816 */ /* 0x001fd6000000000a */
[----:B------:R-:W-:Y:S05]  /*12130*/  @P6 BRA `(.L_x_55) ;  /* 0x0000000000046947 */ /* 0x000fea0003800000 */
[----:B------:R0:W5:Y:S02]  /*12140*/  LDG.E.U8 R10, desc[UR60][R8.64] ;  /* 0x0000003c080a7981 */ /* 0x000164000c1e1100 */
.L_x_55:
[----:B------:R-:W-:Y:S05]  /*12150*/  BSYNC B1 ;  /* 0x0000000000017941 */ /* 0x000fea0003800000 */
.L_x_54:
        /* <DEDUP_REMOVED lines=12> */
.L_x_57:
[----:B------:R-:W-:Y:S05]  /*12220*/  BSYNC B1 ;  /* 0x0000000000017941 */ /* 0x000fea0003800000 */
.L_x_56:
[----:B-----5:R-:W-:Y:S01]  /*12230*/  LOP3.LUT R11, R10, 0xff, RZ, 0xc0, !PT ;  /* 0x000000ff0a0b7812 */ /* 0x020fe200078ec0ff */
[----:B------:R-:W-:Y:S01]  /*12240*/  BSSY B1, `(.L_x_58) ;  /* 0x0000013000017945 */ /* 0x000fe20003800000 */
[----:B------:R-:W-:Y:S02]  /*12250*/  IADD3 R10, P0, R30, 0x88, RZ ;  /* 0x000000881e0a7810 */ /* 0x000fe40007f1e0ff */
[----:B------:R-:W-:-:S03]  /*12260*/  F2FP.F16.E4M3.UNPACK_B R11, R11 ;  /* 0x0000000bff0b723e */ /* 0x000fc600020006ff */
[----:B------:R-:W-:Y:S02]  /*12270*/  IMAD.X R30, RZ, RZ, R31, P0 ;  /* 0x000000ffff1e7224 */ /* 0x000fe400000e061f */
[----:B------:R-:W-:Y:S02]  /*12280*/  HADD2.F32 R11, -RZ, R11.H0_H0 ;  /* 0x2000000bff0b7230 */ /* 0x000fe40000004100 */
[----:B------:R-:W-:Y:S02]  /*12290*/  IMAD R12, R30, UR8, RZ ;  /* 0x000000081e0c7c24 */ /* 0x000fe4000f8e02ff */
[----:B------:R-:W-:-:S04]  /*122a0*/  IMAD.WIDE.U32 R34, R10, UR8, R34 ;  /* 0x000000080a227c25 */ /* 0x000fc8000f8e0022 */
[----:B------:R-:W-:Y:S01]  /*122b0*/  FMUL R11, R11, UR6 ;  /* 0x000000060b0b7c20 */ /* 0x000fe20008400000 */
[----:B------:R-:W-:-:S03]  /*122c0*/  IMAD R12, R10, UR9, R12 ;  /* 0x000000090a0c7c24 */ /* 0x000fc6000f8e020c */
[----:B------:R-:W-:Y:S01]  /*122d0*/  FFMA R16, R16, UR4, R11 ;  /* 0x0000000410107c23 */ /* 0x000fe2000800000b */
[----:B------:R-:W-:-:S04]  /*122e0*/  IADD3 R10, P0, R34, UR10, RZ ;  /* 0x0000000a220a7c10 */ /* 0x000fc8000ff1e0ff */
[----:B------:R-:W-:Y:S02]  /*122f0*/  F2FP.SATFINITE.E4M3.F32.PACK_AB_MERGE_C R16, RZ, R16, RZ ;  /* 0x00000010ff10723e */ /* 0x000fe400048070ff */
[--C-:B------:R-:W-:Y:S02]  /*12300*/  IADD3.X R11, R35, UR11, R12.reuse, P0, !PT ;  /* 0x0000000b230b7c10 */ /* 0x100fe400087fe40c */
[----:B------:R-:W-:Y:S01]  /*12310*/  ISETP.GE.AND P0, PT, R32, 0x89, PT ;  /* 0x000000892000780c */ /* 0x000fe20003f06270 */
[----:B------:R0:W-:Y:S01]  /*12320*/  @!P5 STG.E.U8 desc[UR60][R26.64+0x1], R16 ;  /* 0x000001101a00d986 */ /* 0x0001e2000c10113c */
[----:B------:R-:W-:Y:S02]  /*12330*/  PRMT R12, RZ, 0x7610, R12 ;  /* 0x00007610ff0c7816 */ /* 0x000fe4000000000c */
[----:B------:R-:W-:-:S13]  /*12340*/  ISETP.LT.OR P5, PT, R0, 0x1, !P0 ;  /* 0x000000010000780c */ /* 0x000fda00047a1670 */
[----:B0-----:R-:W-:Y:S05]  /*12350*/  @P5 BRA `(.L_x_59) ;  /* 0x0000000000045947 */ /* 0x001fea0003800000 */
[----:B------:R0:W5:Y:S02]  /*12360*/  LDG.E.U8 R12, desc[UR60][R10.64] ;  /* 0x0000003c0a0c7981 */ /* 0x000164000c1e1100 */
.L_x_59:
[----:B------:R-:W-:Y:S05]  /*12370*/  BSYNC B1 ;  /* 0x0000000000017941 */ /* 0x000fea0003800000 */
.L_x_58:
        /* <DEDUP_REMOVED lines=12> */
.L_x_61:
[----:B------:R-:W-:Y:S05]  /*12440*/  BSYNC B1 ;  /* 0x0000000000017941 */ /* 0x000fea0003800000 */
.L_x_60:
        /* <DEDUP_REMOVED lines=12> */
.L_x_63:
[----:B------:R-:W-:Y:S05]  /*12510*/  BSYNC B1 ;  /* 0x0000000000017941 */ /* 0x000fea0003800000 */
.L_x_62:
        /* <DEDUP_REMOVED lines=12> */
.L_x_65:
[----:B------:R-:W-:Y:S05]  /*125e0*/  BSYNC B1 ;  /* 0x0000000000017941 */ /* 0x000fea0003800000 */
.L_x_64:
        /* <DEDUP_REMOVED lines=12> */
.L_x_67:
[----:B------:R-:W-:Y:S05]  /*126b0*/  BSYNC B1 ;  /* 0x0000000000017941 */ /* 0x000fea0003800000 */
.L_x_66:
        /* <DEDUP_REMOVED lines=12> */
.L_x_69:
[----:B------:R-:W-:Y:S05]  /*12780*/  BSYNC B1 ;  /* 0x0000000000017941 */ /* 0x000fea0003800000 */
.L_x_68:
        /* <DEDUP_REMOVED lines=12> */
.L_x_71:
[----:B------:R-:W-:Y:S05]  /*12850*/  BSYNC B1 ;  /* 0x0000000000017941 */ /* 0x000fea0003800000 */
.L_x_70:
        /* <DEDUP_REMOVED lines=12> */
.L_x_73:
[----:B------:R-:W-:Y:S05]  /*12920*/  BSYNC B1 ;  /* 0x0000000000017941 */ /* 0x000fea0003800000 */
.L_x_72:
        /* <DEDUP_REMOVED lines=12> */
.L_x_75:
[----:B------:R-:W-:Y:S05]  /*129f0*/  BSYNC B1 ;  /* 0x0000000000017941 */ /* 0x000fea0003800000 */
.L_x_74:
        /* <DEDUP_REMOVED lines=12> */
.L_x_77:
[----:B------:R-:W-:Y:S05]  /*12ac0*/  BSYNC B1 ;  /* 0x0000000000017941 */ /* 0x000fea0003800000 */
.L_x_76:
        /* <DEDUP_REMOVED lines=12> */
.L_x_79:
[----:B------:R-:W-:Y:S05]  /*12b90*/  BSYNC B1 ;  /* 0x0000000000017941 */ /* 0x000fea0003800000 */
.L_x_78:
        /* <DEDUP_REMOVED lines=12> */
.L_x_81:
[----:B------:R-:W-:Y:S05]  /*12c60*/  BSYNC B1 ;  /* 0x0000000000017941 */ /* 0x000fea0003800000 */
.L_x_80:
        /* <DEDUP_REMOVED lines=12> */
.L_x_83:
[----:B------:R-:W-:Y:S05]  /*12d30*/  BSYNC B1 ;  /* 0x0000000000017941 */ /* 0x000fea0003800000 */
.L_x_82:
        /* <DEDUP_REMOVED lines=12> */
.L_x_85:
[----:B------:R-:W-:Y:S05]  /*12e00*/  BSYNC B1 ;  /* 0x0000000000017941 */ /* 0x000fea0003800000 */
.L_x_84:
[----:B------:R-:W2:Y:S01]  /*12e10*/  LDL.LU R13, [R1+0xa0] ;  /* 0x0000a000010d7983 */ /* 0x000ea20000300800 */
[----:B-----5:R-:W-:Y:S01]  /*12e20*/  LOP3.LUT R12, R12, 0xff, RZ, 0xc0, !PT ;  /* 0x000000ff0c0c7812 */ /* 0x020fe200078ec0ff */
[----:B------:R-:W-:Y:S01]  /*12e30*/  BSSY B1, `(.L_x_86) ;  /* 0x000000b000017945 */ /* 0x000fe20003800000 */
[----:B------:R-:W-:Y:S02]  /*12e40*/  ISETP.LT.OR P5, PT, R0, 0x11, !P1 ;  /* 0x000000110000780c */ /* 0x000fe40004fa1670 */
[----:B------:R-:W-:-:S05]  /*12e50*/  F2FP.F16.E4M3.UNPACK_B R12, R12 ;  /* 0x0000000cff0c723e */ /* 0x000fca00020006ff */
[----:B------:R-:W-:-:S05]  /*12e60*/  HADD2.F32 R12, -RZ, R12.H0_H0 ;  /* 0x2000000cff0c7230 */ /* 0x000fca0000004100 */
[----:B------:R-:W-:-:S04]  /*12e70*/  FMUL R12, R12, UR6 ;  /* 0x000000060c0c7c20 */ /* 0x000fc80008400000 */
[----:B--2---:R-:W-:-:S05]  /*12e80*/  FFMA R12, R13, UR4, R12 ;  /* 0x000000040d0c7c23 */ /* 0x004fca000800000c */
[----:B------:R-:W-:Y:S02]  /*12e90*/  F2FP.SATFINITE.E4M3.F32.PACK_AB_MERGE_C R13, RZ, R12, RZ ;  /* 0x0000000cff0d723e */ /* 0x000fe400048070ff */
[----:B------:R-:W-:-:S03]  /*12ea0*/  PRMT R12, RZ, 0x7610, R12 ;  /* 0x00007610ff0c7816 */ /* 0x000fc6000000000c */
[----:B------:R2:W-:Y:S01]  /*12eb0*/  @!P6 STG.E.U8 desc[UR60][R4.64+0x19], R13 ;  /* 0x0000190d0400e986 */ /* 0x0005e2000c10113c */
[----:B------:R-:W-:Y:S05]  /*12ec0*/  @P5 BRA `(.L_x_87) ;  /* 0x0000000000045947 */ /* 0x000fea0003800000 */
[----:B------:R0:W5:Y:S02]  /*12ed0*/  LDG.E.U8 R12, desc[UR60][R8.64+0x10] ;  /* 0x0000103c080c7981 */ /* 0x000164000c1e1100 */
.L_x_87:
[----:B------:R-:W-:Y:S05]  /*12ee0*/  BSYNC B1 ;  /* 0x0000000000017941 */ /* 0x000fea0003800000 */
.L_x_86:
[----:B--2---:R-:W2:Y:S01]  /*12ef0*/  LDL.LU R13, [R1+0xa4] ;  /* 0x0000a400010d7983 */ /* 0x004ea20000300800 */
        /* <DEDUP_REMOVED lines=12> */
.L_x_89:
[----:B------:R-:W-:Y:S05]  /*12fc0*/  BSYNC B1 ;  /* 0x0000000000017941 */ /* 0x000fea0003800000 */
.L_x_88:
        /* <DEDUP_REMOVED lines=13> */
.L_x_91:
[----:B------:R-:W-:Y:S05]  /*130a0*/  BSYNC B1 ;  /* 0x0000000000017941 */ /* 0x000fea0003800000 */
.L_x_90:
        /* <DEDUP_REMOVED lines=13> */
.L_x_93:
[----:B------:R-:W-:Y:S05]  /*13180*/  BSYNC B1 ;  /* 0x0000000000017941 */ /* 0x000fea0003800000 */
.L_x_92:
        /* <DEDUP_REMOVED lines=13> */
.L_x_95:
[----:B------:R-:W-:Y:S05]  /*13260*/  BSYNC B1 ;  /* 0x0000000000017941 */ /* 0x000fea0003800000 */
.L_x_94:
        /* <DEDUP_REMOVED lines=13> */
.L_x_97:
[----:B------:R-:W-:Y:S05]  /*13340*/  BSYNC B1 ;  /* 0x0000000000017941 */ /* 0x000fea0003800000 */
.L_x_96:
        /* <DEDUP_REMOVED lines=13> */
.L_x_99:
[----:B------:R-:W-:Y:S05]  /*13420*/  BSYNC B1 ;  /* 0x0000000000017941 */ /* 0x000fea0003800000 */
.L_x_98:
        /* <DEDUP_REMOVED lines=13> */
.L_x_101:
[----:B------:R-:W-:Y:S05]  /*13500*/  BSYNC B1 ;  /* 0x0000000000017941 */ /* 0x000fea0003800000 */
.L_x_100:
        /* <DEDUP_REMOVED lines=13> */
.L_x_103:
[----:B------:R-:W-:Y:S05]  /*135e0*/  BSYNC B1 ;  /* 0x0000000000017941 */ /* 0x000fea0003800000 */
.L_x_102:
        /* <DEDUP_REMOVED lines=13> */
.L_x_105:
[----:B------:R-:W-:Y:S05]  /*136c0*/  BSYNC B1 ;  /* 0x0000000000017941 */ /* 0x000fea0003800000 */
.L_x_104:
        /* <DEDUP_REMOVED lines=13> */
.L_x_107:
[----:B------:R-:W-:Y:S05]  /*137a0*/  BSYNC B1 ;  /* 0x0000000000017941 */ /* 0x000fea0003800000 */
.L_x_106:
        /* <DEDUP_REMOVED lines=13> */
.L_x_109:
[----:B------:R-:W-:Y:S05]  /*13880*/  BSYNC B1 ;  /* 0x0000000000017941 */ /* 0x000fea0003800000 */
.L_x_108:
        /* <DEDUP_REMOVED lines=13> */
.L_x_111:
[----:B------:R-:W-:Y:S05]  /*13960*/  BSYNC B1 ;  /* 0x0000000000017941 */ /* 0x000fea0003800000 */
.L_x_110:
        /* <DEDUP_REMOVED lines=13> */
.L_x_113:
[----:B------:R-:W-:Y:S05]  /*13a40*/  BSYNC B1 ;  /* 0x0000000000017941 */ /* 0x000fea0003800000 */
.L_x_112:
        /* <DEDUP_REMOVED lines=13> */
.L_x_115:
[----:B------:R-:W-:Y:S05]  /*13b20*/  BSYNC B1 ;  /* 0x0000000000017941 */ /* 0x000fea0003800000 */
.L_x_114:
        /* <DEDUP_REMOVED lines=13> */
.L_x_117:
[----:B------:R-:W-:Y:S05]  /*13c00*/  BSYNC B1 ;  /* 0x0000000000017941 */ /* 0x000fea0003800000 */
.L_x_116:
        /* <DEDUP_REMOVED lines=13> */
.L_x_119:
[----:B------:R-:W-:Y:S05]  /*13ce0*/  BSYNC B1 ;  /* 0x0000000000017941 */ /* 0x000fea0003800000 */
.L_x_118:
        /* <DEDUP_REMOVED lines=13> */
.L_x_121:
[----:B------:R-:W-:Y:S05]  /*13dc0*/  BSYNC B1 ;  /* 0x0000000000017941 */ /* 0x000fea0003800000 */
.L_x_120:
        /* <DEDUP_REMOVED lines=13> */
.L_x_123:
[----:B------:R-:W-:Y:S05]  /*13ea0*/  BSYNC B1 ;  /* 0x0000000000017941 */ /* 0x000fea0003800000 */
.L_x_122:
        /* <DEDUP_REMOVED lines=13> */
.L_x_125:
[----:B------:R-:W-:Y:S05]  /*13f80*/  BSYNC B1 ;  /* 0x0000000000017941 */ /* 0x000fea0003800000 */
.L_x_124:
        /* <DEDUP_REMOVED lines=13> */
.L_x_127:
[----:B------:R-:W-:Y:S05]  /*14060*/  BSYNC B1 ;  /* 0x0000000000017941 */ /* 0x000fea0003800000 */
.L_x_126:
        /* <DEDUP_REMOVED lines=13> */
.L_x_129:
[----:B------:R-:W-:Y:S05]  /*14140*/  BSYNC B1 ;  /* 0x0000000000017941 */ /* 0x000fea0003800000 */
.L_x_128:
        /* <DEDUP_REMOVED lines=13> */
.L_x_131:
[----:B------:R-:W-:Y:S05]  /*14220*/  BSYNC B1 ;  /* 0x0000000000017941 */ /* 0x000fea0003800000 */
.L_x_130:
        /* <DEDUP_REMOVED lines=13> */
.L_x_133:
[----:B------:R-:W-:Y:S05]  /*14300*/  BSYNC B1 ;  /* 0x0000000000017941 */ /* 0x000fea0003800000 */
.L_x_132:
        /* <DEDUP_REMOVED lines=13> */
.L_x_135:
[----:B------:R-:W-:Y:S05]  /*143e0*/  BSYNC B1 ;  /* 0x0000000000017941 */ /* 0x000fea0003800000 */
.L_x_134:
        /* <DEDUP_REMOVED lines=13> */
.L_x_137:
[----:B------:R-:W-:Y:S05]  /*144c0*/  BSYNC B1 ;  /* 0x0000000000017941 */ /* 0x000fea0003800000 */
.L_x_136:
        /* <DEDUP_REMOVED lines=13> */
.L_x_139:
[----:B------:R-:W-:Y:S05]  /*145a0*/  BSYNC B1 ;  /* 0x0000000000017941 */ /* 0x000fea0003800000 */
.L_x_138:
        /* <DEDUP_REMOVED lines=13> */
.L_x_141:
[----:B------:R-:W-:Y:S05]  /*14680*/  BSYNC B1 ;  /* 0x0000000000017941 */ /* 0x000fea0003800000 */
.L_x_140:
        /* <DEDUP_REMOVED lines=13> */
.L_x_143:
[----:B------:R-:W-:Y:S05]  /*14760*/  BSYNC B1 ;  /* 0x0000000000017941 */ /* 0x000fea0003800000 */
.L_x_142:
        /* <DEDUP_REMOVED lines=13> */
.L_x_145:
[----:B------:R-:W-:Y:S05]  /*14840*/  BSYNC B1 ;  /* 0x0000000000017941 */ /* 0x000fea0003800000 */
.L_x_144:
        /* <DEDUP_REMOVED lines=13> */
.L_x_147:
[----:B------:R-:W-:Y:S05]  /*14920*/  BSYNC B1 ;  /* 0x0000000000017941 */ /* 0x000fea0003800000 */
.L_x_146:
        /* <DEDUP_REMOVED lines=13> */
.L_x_149:
[----:B------:R-:W-:Y:S05]  /*14a00*/  BSYNC B1 ;  /* 0x0000000000017941 */ /* 0x000fea0003800000 */
.L_x_148:
        /* <DEDUP_REMOVED lines=13> */
.L_x_151:
[----:B------:R-:W-:Y:S05]  /*14ae0*/  BSYNC B1 ;  /* 0x0000000000017941 */ /* 0x000fea0003800000 */
.L_x_150:
        /* <DEDUP_REMOVED lines=13> */
.L_x_153:
[----:B------:R-:W-:Y:S05]  /*14bc0*/  BSYNC B1 ;  /* 0x0000000000017941 */ /* 0x000fea0003800000 */
.L_x_152:
        /* <DEDUP_REMOVED lines=13> */
.L_x_155:
[----:B------:R-:W-:Y:S05]  /*14ca0*/  BSYNC B1 ;  /* 0x0000000000017941 */ /* 0x000fea0003800000 */
.L_x_154:
        /* <DEDUP_REMOVED lines=13> */
.L_x_157:
[----:B------:R-:W-:Y:S05]  /*14d80*/  BSYNC B1 ;  /* 0x0000000000017941 */ /* 0x000fea0003800000 */
.L_x_156:
        /* <DEDUP_REMOVED lines=13> */
.L_x_159:
[----:B------:R-:W-:Y:S05]  /*14e60*/  BSYNC B1 ;  /* 0x0000000000017941 */ /* 0x000fea0003800000 */
.L_x_158:
        /* <DEDUP_REMOVED lines=13> */
.L_x_161:
[----:B------:R-:W-:Y:S05]  /*14f40*/  BSYNC B1 ;  /* 0x0000000000017941 */ /* 0x000fea0003800000 */
.L_x_160:
        /* <DEDUP_REMOVED lines=13> */
.L_x_163:
[----:B------:R-:W-:Y:S05]  /*15020*/  BSYNC B1 ;  /* 0x0000000000017941 */ /* 0x000fea0003800000 */
.L_x_162:
        /* <DEDUP_REMOVED lines=13> */
.L_x_165:
[----:B------:R-:W-:Y:S05]  /*15100*/  BSYNC B1 ;  /* 0x0000000000017941 */ /* 0x000fea0003800000 */
.L_x_164:
        /* <DEDUP_REMOVED lines=13> */
.L_x_167:
[----:B------:R-:W-:Y:S05]  /*151e0*/  BSYNC B1 ;  /* 0x0000000000017941 */ /* 0x000fea0003800000 */
.L_x_166:
        /* <DEDUP_REMOVED lines=13> */
.L_x_169:
[----:B------:R-:W-:Y:S05]  /*152c0*/  BSYNC B1 ;  /* 0x0000000000017941 */ /* 0x000fea0003800000 */
.L_x_168:
        /* <DEDUP_REMOVED lines=13> */
.L_x_171:
[----:B------:R-:W-:Y:S05]  /*153a0*/  BSYNC B1 ;  /* 0x0000000000017941 */ /* 0x000fea0003800000 */
.L_x_170:
        /* <DEDUP_REMOVED lines=13> */
.L_x_173:
[----:B------:R-:W-:Y:S05]  /*15480*/  BSYNC B1 ;  /* 0x0000000000017941 */ /* 0x000fea0003800000 */
.L_x_172:
        /* <DEDUP_REMOVED lines=13> */
.L_x_175:
[----:B------:R-:W-:Y:S05]  /*15560*/  BSYNC B1 ;  /* 0x0000000000017941 */ /* 0x000fea0003800000 */
.L_x_174:
        /* <DEDUP_REMOVED lines=13> */
.L_x_177:
[----:B------:R-:W-:Y:S05]  /*15640*/  BSYNC B1 ;  /* 0x0000000000017941 */ /* 0x000fea0003800000 */
.L_x_176:
        /* <DEDUP_REMOVED lines=13> */
.L_x_179:
[----:B------:R-:W-:Y:S05]  /*15720*/  BSYNC B1 ;  /* 0x0000000000017941 */ /* 0x000fea0003800000 */
.L_x_178:
        /* <DEDUP_REMOVED lines=13> */
.L_x_181:
[----:B------:R-:W-:Y:S05]  /*15800*/  BSYNC B1 ;  /* 0x0000000000017941 */ /* 0x000fea0003800000 */
.L_x_180:
        /* <DEDUP_REMOVED lines=13> */
.L_x_183:
[----:B------:R-:W-:Y:S05]  /*158e0*/  BSYNC B1 ;  /* 0x0000000000017941 */ /* 0x000fea0003800000 */
.L_x_182:
        /* <DEDUP_REMOVED lines=13> */
.L_x_185:
[----:B------:R-:W-:Y:S05]  /*159c0*/  BSYNC B1 ;  /* 0x0000000000017941 */ /* 0x000fea0003800000 */
.L_x_184:
        /* <DEDUP_REMOVED lines=13> */
.L_x_187:
[----:B------:R-:W-:Y:S05]  /*15aa0*/  BSYNC B1 ;  /* 0x0000000000017941 */ /* 0x000fea0003800000 */
.L_x_186:
        /* <DEDUP_REMOVED lines=13> */
.L_x_189:
[----:B------:R-:W-:Y:S05]  /*15b80*/  BSYNC B1 ;  /* 0x0000000000017941 */ /* 0x000fea0003800000 */
.L_x_188:
        /* <DEDUP_REMOVED lines=13> */
.L_x_191:
[----:B------:R-:W-:Y:S05]  /*15c60*/  BSYNC B1 ;  /* 0x0000000000017941 */ /* 0x000fea0003800000 */
.L_x_190:
        /* <DEDUP_REMOVED lines=13> */
.L_x_193:
[----:B------:R-:W-:Y:S05]  /*15d40*/  BSYNC B1 ;  /* 0x0000000000017941 */ /* 0x000fea0003800000 */
.L_x_192:
        /* <DEDUP_REMOVED lines=13> */
.L_x_195:
[----:B------:R-:W-:Y:S05]  /*15e20*/  BSYNC B1 ;  /* 0x0000000000017941 */ /* 0x000fea0003800000 */
.L_x_194:
        /* <DEDUP_REMOVED lines=13> */
.L_x_197:
[----:B------:R-:W-:Y:S05]  /*15f00*/  BSYNC B1 ;  /* 0x0000000000017941 */ /* 0x000fea0003800000 */
.L_x_196:
        /* <DEDUP_REMOVED lines=13> */
.L_x_199:
[----:B------:R-:W-:Y:S05]  /*15fe0*/  BSYNC B1 ;  /* 0x0000000000017941 */ /* 0x000fea0003800000 */
.L_x_198:
        /* <DEDUP_REMOVED lines=13> */
.L_x_201:
[----:B------:R-:W-:Y:S05]  /*160c0*/  BSYNC B1 ;  /* 0x0000000000017941 */ /* 0x000fea0003800000 */
.L_x_200:
        /* <DEDUP_REMOVED lines=13> */
.L_x_203:
[----:B------:R-:W-:Y:S05]  /*161a0*/  BSYNC B1 ;  /* 0x0000000000017941 */ /* 0x000fea0003800000 */
.L_x_202:
        /* <DEDUP_REMOVED lines=13> */
.L_x_205:
[----:B------:R-:W-:Y:S05]  /*16280*/  BSYNC B1 ;  /* 0x0000000000017941 */ /* 0x000fea0003800000 */
.L_x_204:
        /* <DEDUP_REMOVED lines=13> */
.L_x_207:
[----:B------:R-:W-:Y:S05]  /*16360*/  BSYNC B1 ;  /* 0x0000000000017941 */ /* 0x000fea0003800000 */
.L_x_206:
        /* <DEDUP_REMOVED lines=13> */
.L_x_209:
[----:B------:R-:W-:Y:S05]  /*16440*/  BSYNC B1 ;  /* 0x0000000000017941 */ /* 0x000fea0003800000 */
.L_x_208:
        /* <DEDUP_REMOVED lines=13> */
.L_x_211:
[----:B------:R-:W-:Y:S05]  /*16520*/  BSYNC B1 ;  /* 0x0000000000017941 */ /* 0x000fea0003800000 */
.L_x_210:
        /* <DEDUP_REMOVED lines=13> */
.L_x_213:
[----:B------:R-:W-:Y:S05]  /*16600*/  BSYNC B1 ;  /* 0x0000000000017941 */ /* 0x000fea0003800000 */
.L_x_212:
        /* <DEDUP_REMOVED lines=13> */
.L_x_215:
[----:B------:R-:W-:Y:S05]  /*166e0*/  BSYNC B1 ;  /* 0x0000000000017941 */ /* 0x000fea0003800000 */
.L_x_214:
        /* <DEDUP_REMOVED lines=13> */
.L_x_217:
[----:B------:R-:W-:Y:S05]  /*167c0*/  BSYNC B1 ;  /* 0x0000000000017941 */ /* 0x000fea0003800000 */
.L_x_216:
        /* <DEDUP_REMOVED lines=13> */
.L_x_219:
[----:B------:R-:W-:Y:S05]  /*168a0*/  BSYNC B1 ;  /* 0x0000000000017941 */ /* 0x000fea0003800000 */
.L_x_218:
        /* <DEDUP_REMOVED lines=13> */
.L_x_221:
[----:B------:R-:W-:Y:S05]  /*16980*/  BSYNC B1 ;  /* 0x0000000000017941 */ /* 0x000fea0003800000 */
.L_x_220:
        /* <DEDUP_REMOVED lines=13> */
.L_x_223:
[----:B------:R-:W-:Y:S05]  /*16a60*/  BSYNC B1 ;  /* 0x0000000000017941 */ /* 0x000fea0003800000 */
.L_x_222:
        /* <DEDUP_REMOVED lines=13> */
.L_x_225:
[----:B------:R-:W-:Y:S05]  /*16b40*/  BSYNC B1 ;  /* 0x0000000000017941 */ /* 0x000fea0003800000 */
.L_x_224:
        /* <DEDUP_REMOVED lines=13> */
.L_x_227:
[----:B------:R-:W-:Y:S05]  /*16c20*/  BSYNC B1 ;  /* 0x0000000000017941 */ /* 0x000fea0003800000 */
.L_x_226:
        /* <DEDUP_REMOVED lines=13> */
.L_x_229:
[----:B------:R-:W-:Y:S05]  /*16d00*/  BSYNC B1 ;  /* 0x0000000000017941 */ /* 0x000fea0003800000 */
.L_x_228:
        /* <DEDUP_REMOVED lines=13> */
.L_x_231:
[----:B------:R-:W-:Y:S05]  /*16de0*/  BSYNC B1 ;  /* 0x0000000000017941 */ /* 0x000fea0003800000 */
.L_x_230:
        /* <DEDUP_REMOVED lines=13> */
.L_x_233:
[----:B------:R-:W-:Y:S05]  /*16ec0*/  BSYNC B1 ;  /* 0x0000000000017941 */ /* 0x000fea0003800000 */
.L_x_232:
        /* <DEDUP_REMOVED lines=13> */
.L_x_235:
[----:B------:R-:W-:Y:S05]  /*16fa0*/  BSYNC B1 ;  /* 0x0000000000017941 */ /* 0x000fea0003800000 */
.L_x_234:
        /* <DEDUP_REMOVED lines=13> */
.L_x_237:
[----:B------:R-:W-:Y:S05]  /*17080*/  BSYNC B1 ;  /* 0x0000000000017941 */ /* 0x000fea0003800000 */
.L_x_236:
        /* <DEDUP_REMOVED lines=13> */
.L_x_239:
[----:B------:R-:W-:Y:S05]  /*17160*/  BSYNC B1 ;  /* 0x0000000000017941 */ /* 0x000fea0003800000 */
.L_x_238:
        /* <DEDUP_REMOVED lines=13> */
.L_x_241:
[----:B------:R-:W-:Y:S05]  /*17240*/  BSYNC B1 ;  /* 0x0000000000017941 */ /* 0x000fea0003800000 */
.L_x_240:
        /* <DEDUP_REMOVED lines=13> */
.L_x_243:
[----:B------:R-:W-:Y:S05]  /*17320*/  BSYNC B1 ;  /* 0x0000000000017941 */ /* 0x000fea0003800000 */
.L_x_242:
        /* <DEDUP_REMOVED lines=13> */
.L_x_245:
[----:B------:R-:W-:Y:S05]  /*17400*/  BSYNC B1 ;  /* 0x0000000000017941 */ /* 0x000fea0003800000 */
.L_x_244:
        /* <DEDUP_REMOVED lines=13> */
.L_x_247:
[----:B------:R-:W-:Y:S05]  /*174e0*/  BSYNC B1 ;  /* 0x0000000000017941 */ /* 0x000fea0003800000 */
.L_x_246:
        /* <DEDUP_REMOVED lines=13> */
.L_x_249:
[----:B------:R-:W-:Y:S05]  /*175c0*/  BSYNC B1 ;  /* 0x0000000000017941 */ /* 0x000fea0003800000 */
.L_x_248:
        /* <DEDUP_REMOVED lines=13> */
.L_x_251:
[----:B------:R-:W-:Y:S05]  /*176a0*/  BSYNC B1 ;  /* 0x0000000000017941 */ /* 0x000fea0003800000 */
.L_x_250:
        /* <DEDUP_REMOVED lines=13> */
.L_x_253:
[----:B------:R-:W-:Y:S05]  /*17780*/  BSYNC B1 ;  /* 0x0000000000017941 */ /* 0x000fea0003800000 */
.L_x_252:
        /* <DEDUP_REMOVED lines=13> */
.L_x_255:
[----:B------:R-:W-:Y:S05]  /*17860*/  BSYNC B1 ;  /* 0x0000000000017941 */ /* 0x000fea0003800000 */
.L_x_254:
        /* <DEDUP_REMOVED lines=13> */
.L_x_257:
[----:B------:R-:W-:Y:S05]  /*17940*/  BSYNC B1 ;  /* 0x0000000000017941 */ /* 0x000fea0003800000 */
.L_x_256:
        /* <DEDUP_REMOVED lines=13> */
.L_x_259:
[----:B------:R-:W-:Y:S05]  /*17a20*/  BSYNC B1 ;  /* 0x0000000000017941 */ /* 0x000fea0003800000 */
.L_x_258:
        /* <DEDUP_REMOVED lines=13> */
.L_x_261:
[----:B------:R-:W-:Y:S05]  /*17b00*/  BSYNC B1 ;  /* 0x0000000000017941 */ /* 0x000fea0003800000 */
.L_x_260:
        /* <DEDUP_REMOVED lines=13> */
.L_x_263:
[----:B------:R-:W-:Y:S05]  /*17be0*/  BSYNC B1 ;  /* 0x0000000000017941 */ /* 0x000fea0003800000 */
.L_x_262:
        /* <DEDUP_REMOVED lines=13> */
.L_x_265:
[----:B------:R-:W-:Y:S05]  /*17cc0*/  BSYNC B1 ;  /* 0x0000000000017941 */ /* 0x000fea0003800000 */
.L_x_264:
        /* <DEDUP_REMOVED lines=13> */
.L_x_267:
[----:B------:R-:W-:Y:S05]  /*17da0*/  BSYNC B1 ;  /* 0x0000000000017941 */ /* 0x000fea0003800000 */
.L_x_266:
        /* <DEDUP_REMOVED lines=13> */
.L_x_269:
[----:B------:R-:W-:Y:S05]  /*17e80*/  BSYNC B1 ;  /* 0x0000000000017941 */ /* 0x000fea0003800000 */
.L_x_268:
        /* <DEDUP_REMOVED lines=13> */
.L_x_271:
[----:B------:R-:W-:Y:S05]  /*17f60*/  BSYNC B1 ;  /* 0x0000000000017941 */ /* 0x000fea0003800000 */
.L_x_270:
        /* <DEDUP_REMOVED lines=13> */
.L_x_273:
[----:B------:R-:W-:Y:S05]  /*18040*/  BSYNC B1 ;  /* 0x0000000000017941 */ /* 0x000fea0003800000 */
.L_x_272:
        /* <DEDUP_REMOVED lines=13> */
.L_x_275:
[----:B------:R-:W-:Y:S05]  /*18120*/  BSYNC B1 ;  /* 0x0000000000017941 */ /* 0x000fea0003800000 */
.L_x_274:
        /* <DEDUP_REMOVED lines=13> */
.L_x_277:
[----:B------:R-:W-:Y:S05]  /*18200*/  BSYNC B1 ;  /* 0x0000000000017941 */ /* 0x000fea0003800000 */
.L_x_276:
        /* <DEDUP_REMOVED lines=13> */
.L_x_279:
[----:B------:R-:W-:Y:S05]  /*182e0*/  BSYNC B1 ;  /* 0x0000000000017941 */ /* 0x000fea0003800000 */
.L_x_278:
        /* <DEDUP_REMOVED lines=13> */
.L_x_281:
[----:B------:R-:W-:Y:S05]  /*183c0*/  BSYNC B1 ;  /* 0x0000000000017941 */ /* 0x000fea0003800000 */
.L_x_280:
        /* <DEDUP_REMOVED lines=13> */
.L_x_283:
[----:B------:R-:W-:Y:S05]  /*184a0*/  BSYNC B1 ;  /* 0x0000000000017941 */ /* 0x000fea0003800000 */
.L_x_282:
        /* <DEDUP_REMOVED lines=13> */
.L_x_285:
[----:B------:R-:W-:Y:S05]  /*18580*/  BSYNC B1 ;  /* 0x0000000000017941 */ /* 0x000fea0003800000 */
.L_x_284:
        /* <DEDUP_REMOVED lines=13> */
.L_x_287:
[----:B------:R-:W-:Y:S05]  /*18660*/  BSYNC B1 ;  /* 0x0000000000017941 */ /* 0x000fea0003800000 */
.L_x_286:
        /* <DEDUP_REMOVED lines=13> */
.L_x_289:
[----:B------:R-:W-:Y:S05]  /*18740*/  BSYNC B1 ;  /* 0x0000000000017941 */ /* 0x000fea0003800000 */
.L_x_288:
        /* <DEDUP_REMOVED lines=13> */
.L_x_291:
[----:B------:R-:W-:Y:S05]  /*18820*/  BSYNC B1 ;  /* 0x0000000000017941 */ /* 0x000fea0003800000 */
.L_x_290:
        /* <DEDUP_REMOVED lines=13> */
.L_x_293:
[----:B------:R-:W-:Y:S05]  /*18900*/  BSYNC B1 ;  /* 0x0000000000017941 */ /* 0x000fea0003800000 */
.L_x_292:
        /* <DEDUP_REMOVED lines=13> */
.L_x_295:
[----:B------:R-:W-:Y:S05]  /*189e0*/  BSYNC B1 ;  /* 0x0000000000017941 */ /* 0x000fea0003800000 */
.L_x_294:
        /* <DEDUP_REMOVED lines=13> */
.L_x_297:
[----:B------:R-:W-:Y:S05]  /*18ac0*/  BSYNC B1 ;  /* 0x0000000000017941 */ /* 0x000fea0003800000 */
.L_x_296:
        /* <DEDUP_REMOVED lines=13> */
.L_x_299:
[----:B------:R-:W-:Y:S05]  /*18ba0*/  BSYNC B1 ;  /* 0x0000000000017941 */ /* 0x000fea0003800000 */
.L_x_298:
        /* <DEDUP_REMOVED lines=13> */
.L_x_301:
[----:B------:R-:W-:Y:S05]  /*18c80*/  BSYNC B1 ;  /* 0x0000000000017941 */ /* 0x000fea0003800000 */
.L_x_300:
        /* <DEDUP_REMOVED lines=13> */
.L_x_303:
[----:B------:R-:W-:Y:S05]  /*18d60*/  BSYNC B1 ;  /* 0x0000000000017941 */ /* 0x000fea0003800000 */
.L_x_302:
        /* <DEDUP_REMOVED lines=13> */
.L_x_305:
[----:B------:R-:W-:Y:S05]  /*18e40*/  BSYNC B1 ;  /* 0x0000000000017941 */ /* 0x000fea0003800000 */
.L_x_304:
        /* <DEDUP_REMOVED lines=13> */
.L_x_307:
[----:B------:R-:W-:Y:S05]  /*18f20*/  BSYNC B1 ;  /* 0x0000000000017941 */ /* 0x000fea0003800000 */
.L_x_306:
        /* <DEDUP_REMOVED lines=13> */
.L_x_309:
[----:B------:R-:W-:Y:S05]  /*19000*/  BSYNC B1 ;  /* 0x0000000000017941 */ /* 0x000fea0003800000 */
.L_x_308:
        /* <DEDUP_REMOVED lines=13> */
.L_x_311:
[----:B------:R-:W-:Y:S05]  /*190e0*/  BSYNC B1 ;  /* 0x0000000000017941 */ /* 0x000fea0003800000 */
.L_x_310:
        /* <DEDUP_REMOVED lines=13> */
.L_x_313:
[----:B------:R-:W-:Y:S05]  /*191c0*/  BSYNC B1 ;  /* 0x0000000000017941 */ /* 0x000fea0003800000 */
.L_x_312:
        /* <DEDUP_REMOVED lines=13> */
.L_x_315:
[----:B------:R-:W-:Y:S05]  /*192a0*/  BSYNC B1 ;  /* 0x0000000000017941 */ /* 0x000fea0003800000 */
.L_x_314:
        /* <DEDUP_REMOVED lines=13> */
.L_x_317:
[----:B------:R-:W-:Y:S05]  /*19380*/  BSYNC B1 ;  /* 0x0000000000017941 */ /* 0x000fea0003800000 */
.L_x_316:
        /* <DEDUP_REMOVED lines=13> */
.L_x_319:
[----:B------:R-:W-:Y:S05]  /*19460*/  BSYNC B1 ;  /* 0x0000000000017941 */ /* 0x000fea0003800000 */
.L_x_318:
        /* <DEDUP_REMOVED lines=13> */
.L_x_321:
[----:B------:R-:W-:Y:S05]  /*19540*/  BSYNC B1 ;  /* 0x0000000000017941 */ /* 0x000fea0003800000 */
.L_x_320:
        /* <DEDUP_REMOVED lines=13> */
.L_x_323:
[----:B------:R-:W-:Y:S05]  /*19620*/  BSYNC B1 ;  /* 0x0000000000017941 */ /* 0x000fea0003800000 */
.L_x_322:
        /* <DEDUP_REMOVED lines=13> */
.L_x_325:
[----:B------:R-:W-:Y:S05]  /*19700*/  BSYNC B1 ;  /* 0x0000000000017941 */ /* 0x000fea0003800000 */
.L_x_324:
        /* <DEDUP_REMOVED lines=13> */
.L_x_327:
[----:B------:R-:W-:Y:S05]  /*197e0*/  BSYNC B1 ;  /* 0x0000000000017941 */ /* 0x000fea0003800000 */
.L_x_326:
        /* <DEDUP_REMOVED lines=13> */
.L_x_329:
[----:B------:R-:W-:Y:S05]  /*198c0*/  BSYNC B1 ;  /* 0x0000000000017941 */ /* 0x000fea0003800000 */
.L_x_328:
        /* <DEDUP_REMOVED lines=13> */
.L_x_331:
[----:B------:R-:W-:Y:S05]  /*199a0*/  BSYNC B1 ;  /* 0x0000000000017941 */ /* 0x000fea0003800000 */
.L_x_330:
        /* <DEDUP_REMOVED lines=13> */
.L_x_333:
[----:B------:R-:W-:Y:S05]  /*19a80*/  BSYNC B1 ;  /* 0x0000000000017941 */ /* 0x000fea0003800000 */
.L_x_332:
        /* <DEDUP_REMOVED lines=13> */
.L_x_335:
[----:B------:R-:W-:Y:S05]  /*19b60*/  BSYNC B1 ;  /* 0x0000000000017941 */ /* 0x000fea0003800000 */
.L_x_334:
        /* <DEDUP_REMOVED lines=13> */
.L_x_337:
[----:B------:R-:W-:Y:S05]  /*19c40*/  BSYNC B1 ;  /* 0x0000000000017941 */ /* 0x000fea0003800000 */
.L_x_336:
        /* <DEDUP_REMOVED lines=13> */
.L_x_339:
[----:B------:R-:W-:Y:S05]  /*19d20*/  BSYNC B1 ;  /* 0x0000000000017941 */ /* 0x000fea0003800000 */
.L_x_338:
        /* <DEDUP_REMOVED lines=13> */
.L_x_341:
[----:B------:R-:W-:Y:S05]  /*19e00*/  BSYNC B1 ;  /* 0x0000000000017941 */ /* 0x000fea0003800000 */
.L_x_340:
        /* <DEDUP_REMOVED lines=13> */
.L_x_343:
[----:B------:R-:W-:Y:S05]  /*19ee0*/  BSYNC B1 ;  /* 0x0000000000017941 */ /* 0x000fea0003800000 */
.L_x_342:
        /* <DEDUP_REMOVED lines=13> */
.L_x_345:
[----:B------:R-:W-:Y:S05]  /*19fc0*/  BSYNC B1 ;  /* 0x0000000000017941 */ /* 0x000fea0003800000 */
.L_x_344:
        /* <DEDUP_REMOVED lines=13> */
.L_x_347:
[----:B------:R-:W-:Y:S05]  /*1a0a0*/  BSYNC B1 ;  /* 0x0000000000017941 */ /* 0x000fea0003800000 */
.L_x_346:
        /* <DEDUP_REMOVED lines=13> */
.L_x_349:
[----:B------:R-:W-:Y:S05]  /*1a180*/  BSYNC B1 ;  /* 0x0000000000017941 */ /* 0x000fea0003800000 */
.L_x_348:
        /* <DEDUP_REMOVED lines=13> */
.L_x_351:
[----:B------:R-:W-:Y:S05]  /*1a260*/  BSYNC B1 ;  /* 0x0000000000017941 */ /* 0x000fea0003800000 */
.L_x_350:
        /* <DEDUP_REMOVED lines=13> */
.L_x_353:
[----:B------:R-:W-:Y:S05]  /*1a340*/  BSYNC B1 ;  /* 0x0000000000017941 */ /* 0x000fea0003800000 */
.L_x_352:
        /* <DEDUP_REMOVED lines=13> */
.L_x_355:
[----:B------:R-:W-:Y:S05]  /*1a420*/  BSYNC B1 ;  /* 0x0000000000017941 */ /* 0x000fea0003800000 */
.L_x_354:
        /* <DEDUP_REMOVED lines=13> */
.L_x_357:
[----:B------:R-:W-:Y:S05]  /*1a500*/  BSYNC B1 ;  /* 0x0000000000017941 */ /* 0x000fea0003800000 */
.L_x_356:
        /* <DEDUP_REMOVED lines=13> */
.L_x_359:
[----:B------:R-:W-:Y:S05]  /*1a5e0*/  BSYNC B1 ;  /* 0x0000000000017941 */ /* 0x000fea0003800000 */
.L_x_358:
        /* <DEDUP_REMOVED lines=13> */
.L_x_361:
[----:B------:R-:W-:Y:S05]  /*1a6c0*/  BSYNC B1 ;  /* 0x0000000000017941 */ /* 0x000fea0003800000 */
.L_x_360:
        /* <DEDUP_REMOVED lines=13> */
.L_x_363:
[----:B------:R-:W-:Y:S05]  /*1a7a0*/  BSYNC B1 ;  /* 0x0000000000017941 */ /* 0x000fea0003800000 */
.L_x_362:
        /* <DEDUP_REMOVED lines=13> */
.L_x_365:
[----:B------:R-:W-:Y:S05]  /*1a880*/  BSYNC B1 ;  /* 0x0000000000017941 */ /* 0x000fea0003800000 */
.L_x_364:
        /* <DEDUP_REMOVED lines=13> */
.L_x_367:
[----:B------:R-:W-:Y:S05]  /*1a960*/  BSYNC B1 ;  /* 0x0000000000017941 */ /* 0x000fea0003800000 */
.L_x_366:
        /* <DEDUP_REMOVED lines=13> */
.L_x_369:
[----:B------:R-:W-:Y:S05]  /*1aa40*/  BSYNC B1 ;  /* 0x0000000000017941 */ /* 0x000fea0003800000 */
.L_x_368:
        /* <DEDUP_REMOVED lines=13> */
.L_x_371:
[----:B------:R-:W-:Y:S05]  /*1ab20*/  BSYNC B1 ;  /* 0x0000000000017941 */ /* 0x000fea0003800000 */
.L_x_370:
        /* <DEDUP_REMOVED lines=13> */
.L_x_373:
[----:B------:R-:W-:Y:S05]  /*1ac00*/  BSYNC B1 ;  /* 0x0000000000017941 */ /* 0x000fea0003800000 */
.L_x_372:
        /* <DEDUP_REMOVED lines=13> */
.L_x_375:
[----:B------:R-:W-:Y:S05]  /*1ace0*/  BSYNC B1 ;  /* 0x0000000000017941 */ /* 0x000fea0003800000 */
.L_x_374:
        /* <DEDUP_REMOVED lines=13> */
.L_x_377:
[----:B------:R-:W-:Y:S05]  /*1adc0*/  BSYNC B1 ;  /* 0x0000000000017941 */ /* 0x000fea0003800000 */
.L_x_376:
        /* <DEDUP_REMOVED lines=13> */
.L_x_379:
[----:B------:R-:W-:Y:S05]  /*1aea0*/  BSYNC B1 ;  /* 0x0000000000017941 */ /* 0x000fea0003800000 */
.L_x_378:
        /* <DEDUP_REMOVED lines=13> */
.L_x_381:
[----:B------:R-:W-:Y:S05]  /*1af80*/  BSYNC B1 ;  /* 0x0000000000017941 */ /* 0x000fea0003800000 */
.L_x_380:
        /* <DEDUP_REMOVED lines=13> */
.L_x_383:
[----:B------:R-:W-:Y:S05]  /*1b060*/  BSYNC B1 ;  /* 0x0000000000017941 */ /* 0x000fea0003800000 */
.L_x_382:
        /* <DEDUP_REMOVED lines=13> */
.L_x_385:
[----:B------:R-:W-:Y:S05]  /*1b140*/  BSYNC B1 ;  /* 0x0000000000017941 */ /* 0x000fea0003800000 */
.L_x_384:
        /* <DEDUP_REMOVED lines=13> */
.L_x_387:
[----:B------:R-:W-:Y:S05]  /*1b220*/  BSYNC B1 ;  /* 0x0000000000017941 */ /* 0x000fea0003800000 */
.L_x_386:
        /* <DEDUP_REMOVED lines=13> */
.L_x_389:
[----:B------:R-:W-:Y:S05]  /*1b300*/  BSYNC B1 ;  /* 0x0000000000017941 */ /* 0x000fea0003800000 */
.L_x_388:
        /* <DEDUP_REMOVED lines=13> */
.L_x_391:
[----:B------:R-:W-:Y:S05]  /*1b3e0*/  BSYNC B1 ;  /* 0x0000000000017941 */ /* 0x000fea0003800000 */
.L_x_390:
        /* <DEDUP_REMOVED lines=13> */
.L_x_393:
[----:B------:R-:W-:Y:S05]  /*1b4c0*/  BSYNC B1 ;  /* 0x0000000000017941 */ /* 0x000fea0003800000 */
.L_x_392:
        /* <DEDUP_REMOVED lines=13> */
.L_x_395:
[----:B------:R-:W-:Y:S05]  /*1b5a0*/  BSYNC B1 ;  /* 0x0000000000017941 */ /* 0x000fea0003800000 */
.L_x_394:
        /* <DEDUP_REMOVED lines=13> */
.L_x_397:
[----:B------:R-:W-:Y:S05]  /*1b680*/  BSYNC B1 ;  /* 0x0000000000017941 */ /* 0x000fea0003800000 */
.L_x_396:
        /* <DEDUP_REMOVED lines=13> */
.L_x_399:
[----:B------:R-:W-:Y:S05]  /*1b760*/  BSYNC B1 ;  /* 0x0000000000017941 */ /* 0x000fea0003800000 */
.L_x_398:
        /* <DEDUP_REMOVED lines=13> */
.L_x_401:
[----:B------:R-:W-:Y:S05]  /*1b840*/  BSYNC B1 ;  /* 0x0000000000017941 */ /* 0x000fea0003800000 */
.L_x_400:
        /* <DEDUP_REMOVED lines=13> */
.L_x_403:
[----:B------:R-:W-:Y:S05]  /*1b920*/  BSYNC B1 ;  /* 0x0000000000017941 */ /* 0x000fea0003800000 */
.L_x_402:
        /* <DEDUP_REMOVED lines=13> */
.L_x_405:
[----:B------:R-:W-:Y:S05]  /*1ba00*/  BSYNC B1 ;  /* 0x0000000000017941 */ /* 0x000fea0003800000 */
.L_x_404:
        /* <DEDUP_REMOVED lines=13> */
.L_x_407:
[----:B------:R-:W-:Y:S05]  /*1bae0*/  BSYNC B1 ;  /* 0x0000000000017941 */ /* 0x000fea0003800000 */
.L_x_406:
        /* <DEDUP_REMOVED lines=13> */
.L_x_409:
[----:B------:R-:W-:Y:S05]  /*1bbc0*/  BSYNC B1 ;  /* 0x0000000000017941 */ /* 0x000fea0003800000 */
.L_x_408:
        /* <DEDUP_REMOVED lines=13> */
.L_x_411:
[----:B------:R-:W-:Y:S05]  /*1bca0*/  BSYNC B1 ;  /* 0x0000000000017941 */ /* 0x000fea0003800000 */
.L_x_410:
        /* <DEDUP_REMOVED lines=13> */
.L_x_413:
[----:B------:R-:W-:Y:S05]  /*1bd80*/  BSYNC B1 ;  /* 0x0000000000017941 */ /* 0x000fea0003800000 */
.L_x_412:
        /* <DEDUP_REMOVED lines=13> */
.L_x_415:
[----:B------:R-:W-:Y:S05]  /*1be60*/  BSYNC B1 ;  /* 0x0000000000017941 */ /* 0x000fea0003800000 */
.L_x_414:
        /* <DEDUP_REMOVED lines=13> */
.L_x_417:
[----:B------:R-:W-:Y:S05]  /*1bf40*/  BSYNC B1 ;  /* 0x0000000000017941 */ /* 0x000fea0003800000 */
.L_x_416:
        /* <DEDUP_REMOVED lines=13> */
.L_x_419:
[----:B------:R-:W-:Y:S05]  /*1c020*/  BSYNC B1 ;  /* 0x0000000000017941 */ /* 0x000fea0003800000 */
.L_x_418:
        /* <DEDUP_REMOVED lines=13> */
.L_x_421:
[----:B------:R-:W-:Y:S05]  /*1c100*/  BSYNC B1 ;  /* 0x0000000000017941 */ /* 0x000fea0003800000 */
.L_x_420:
        /* <DEDUP_REMOVED lines=13> */
.L_x_423:
[----:B------:R-:W-:Y:S05]  /*1c1e0*/  BSYNC B1 ;  /* 0x0000000000017941 */ /* 0x000fea0003800000 */
.L_x_422:
        /* <DEDUP_REMOVED lines=13> */
.L_x_425:
[----:B------:R-:W-:Y:S05]  /*1c2c0*/  BSYNC B1 ;  /* 0x0000000000017941 */ /* 0x000fea0003800000 */
.L_x_424:
        /* <DEDUP_REMOVED lines=13> */
.L_x_427:
[----:B------:R-:W-:Y:S05]  /*1c3a0*/  BSYNC B1 ;  /* 0x0000000000017941 */ /* 0x000fea0003800000 */
.L_x_426:
        /* <DEDUP_REMOVED lines=13> */
.L_x_429:
[----:B------:R-:W-:Y:S05]  /*1c480*/  BSYNC B1 ;  /* 0x0000000000017941 */ /* 0x000fea0003800000 */
.L_x_428:
        /* <DEDUP_REMOVED lines=13> */
.L_x_431:
[----:B------:R-:W-:Y:S05]  /*1c560*/  BSYNC B1 ;  /* 0x0000000000017941 */ /* 0x000fea0003800000 */
.L_x_430:
        /* <DEDUP_REMOVED lines=13> */
.L_x_433:
[----:B------:R-:W-:Y:S05]  /*1c640*/  BSYNC B1 ;  /* 0x0000000000017941 */ /* 0x000fea0003800000 */
.L_x_432:
        /* <DEDUP_REMOVED lines=13> */
.L_x_435:
[----:B------:R-:W-:Y:S05]  /*1c720*/  BSYNC B1 ;  /* 0x0000000000017941 */ /* 0x000fea0003800000 */
.L_x_434:
        /* <DEDUP_REMOVED lines=13> */
.L_x_437:
[----:B------:R-:W-:Y:S05]  /*1c800*/  BSYNC B1 ;  /* 0x0000000000017941 */ /* 0x000fea0003800000 */
.L_x_436:
        /* <DEDUP_REMOVED lines=13> */
.L_x_439:
[----:B------:R-:W-:Y:S05]  /*1c8e0*/  BSYNC B1 ;  /* 0x0000000000017941 */ /* 0x000fea0003800000 */
.L_x_438:
        /* <DEDUP_REMOVED lines=13> */
.L_x_441:
[----:B------:R-:W-:Y:S05]  /*1c9c0*/  BSYNC B1 ;  /* 0x0000000000017941 */ /* 0x000fea0003800000 */
.L_x_440:
        /* <DEDUP_REMOVED lines=13> */
.L_x_443:
[----:B------:R-:W-:Y:S05]  /*1caa0*/  BSYNC B1 ;  /* 0x0000000000017941 */ /* 0x000fea0003800000 */
.L_x_442:
        /* <DEDUP_REMOVED lines=13> */
.L_x_445:
[----:B------:R-:W-:Y:S05]  /*1cb80*/  BSYNC B1 ;  /* 0x0000000000017941 */ /* 0x000fea0003800000 */
.L_x_444:
        /* <DEDUP_REMOVED lines=13> */
.L_x_447:
[----:B------:R-:W-:Y:S05]  /*1cc60*/  BSYNC B1 ;  /* 0x0000000000017941 */ /* 0x000fea0003800000 */
.L_x_446:
        /* <DEDUP_REMOVED lines=13> */
.L_x_449:
[----:B------:R-:W-:Y:S05]  /*1cd40*/  BSYNC B1 ;  /* 0x0000000000017941 */ /* 0x000fea0003800000 */
.L_x_448:
        /* <DEDUP_REMOVED lines=13> */
.L_x_451:
[----:B------:R-:W-:Y:S05]  /*1ce20*/  BSYNC B1 ;  /* 0x0000000000017941 */ /* 0x000fea0003800000 */
.L_x_450:
        /* <DEDUP_REMOVED lines=13> */
.L_x_453:
[----:B------:R-:W-:Y:S05]  /*1cf00*/  BSYNC B1 ;  /* 0x0000000000017941 */ /* 0x000fea0003800000 */
.L_x_452:
        /* <DEDUP_REMOVED lines=13> */
.L_x_455:
[----:B------:R-:W-:Y:S05]  /*1cfe0*/  BSYNC B1 ;  /* 0x0000000000017941 */ /* 0x000fea0003800000 */
.L_x_454:
        /* <DEDUP_REMOVED lines=13> */
.L_x_457:
[----:B------:R-:W-:Y:S05]  /*1d0c0*/  BSYNC B1 ;  /* 0x0000000000017941 */ /* 0x000fea0003800000 */
.L_x_456:
        /* <DEDUP_REMOVED lines=13> */
.L_x_459:
[----:B------:R-:W-:Y:S05]  /*1d1a0*/  BSYNC B1 ;  /* 0x0000000000017941 */ /* 0x000fea0003800000 */
.L_x_458:
        /* <DEDUP_REMOVED lines=13> */
.L_x_461:
[----:B------:R-:W-:Y:S05]  /*1d280*/  BSYNC B1 ;  /* 0x0000000000017941 */ /* 0x000fea0003800000 */
.L_x_460:
        /* <DEDUP_REMOVED lines=13> */
.L_x_463:
[----:B------:R-:W-:Y:S05]  /*1d360*/  BSYNC B1 ;  /* 0x0000000000017941 */ /* 0x000fea0003800000 */
.L_x_462:
        /* <DEDUP_REMOVED lines=13> */
.L_x_465:
[----:B------:R-:W-:Y:S05]  /*1d440*/  BSYNC B1 ;  /* 0x0000000000017941 */ /* 0x000fea0003800000 */
.L_x_464:
        /* <DEDUP_REMOVED lines=13> */
.L_x_467:
[----:B------:R-:W-:Y:S05]  /*1d520*/  BSYNC B1 ;  /* 0x0000000000017941 */ /* 0x000fea0003800000 */
.L_x_466:
        /* <DEDUP_REMOVED lines=13> */
.L_x_469:
[----:B------:R-:W-:Y:S05]  /*1d600*/  BSYNC B1 ;  /* 0x0000000000017941 */ /* 0x000fea0003800000 */
.L_x_468:
        /* <DEDUP_REMOVED lines=13> */
.L_x_471:
[----:B------:R-:W-:Y:S05]  /*1d6e0*/  BSYNC B1 ;  /* 0x0000000000017941 */ /* 0x000fea0003800000 */
.L_x_470:
        /* <DEDUP_REMOVED lines=13> */
.L_x_473:
[----:B------:R-:W-:Y:S05]  /*1d7c0*/  BSYNC B1 ;  /* 0x0000000000017941 */ /* 0x000fea0003800000 */
.L_x_472:
        /* <DEDUP_REMOVED lines=13> */
.L_x_475:
[----:B------:R-:W-:Y:S05]  /*1d8a0*/  BSYNC B1 ;  /* 0x0000000000017941 */ /* 0x000fea0003800000 */
.L_x_474:
        /* <DEDUP_REMOVED lines=13> */
.L_x_477:
[----:B------:R-:W-:Y:S05]  /*1d980*/  BSYNC B1 ;  /* 0x0000000000017941 */ /* 0x000fea0003800000 */
.L_x_476:
        /* <DEDUP_REMOVED lines=13> */
.L_x_479:
[----:B------:R-:W-:Y:S05]  /*1da60*/  BSYNC B1 ;  /* 0x0000000000017941 */ /* 0x000fea0003800000 */
.L_x_478:
        /* <DEDUP_REMOVED lines=13> */
.L_x_481:
[----:B------:R-:W-:Y:S05]  /*1db40*/  BSYNC B1 ;  /* 0x0000000000017941 */ /* 0x000fea0003800000 */
.L_x_480:
        /* <DEDUP_REMOVED lines=13> */
.L_x_483:
[----:B------:R-:W-:Y:S05]  /*1dc20*/  BSYNC B1 ;  /* 0x0000000000017941 */ /* 0x000fea0003800000 */
.L_x_482:
        /* <DEDUP_REMOVED lines=13> */
.L_x_485:
[----:B------:R-:W-:Y:S05]  /*1dd00*/  BSYNC B1 ;  /* 0x0000000000017941 */ /* 0x000fea0003800000 */
.L_x_484:
        /* <DEDUP_REMOVED lines=13> */
.L_x_487:
[----:B------:R-:W-:Y:S05]  /*1dde0*/  BSYNC B1 ;  /* 0x0000000000017941 */ /* 0x000fea0003800000 */
.L_x_486:
        /* <DEDUP_REMOVED lines=13> */
.L_x_489:
[----:B------:R-:W-:Y:S05]  /*1dec0*/  BSYNC B1 ;  /* 0x0000000000017941 */ /* 0x000fea0003800000 */
.L_x_488:
        /* <DEDUP_REMOVED lines=13> */
.L_x_491:
[----:B------:R-:W-:Y:S05]  /*1dfa0*/  BSYNC B1 ;  /* 0x0000000000017941 */ /* 0x000fea0003800000 */
.L_x_490:
        /* <DEDUP_REMOVED lines=13> */
.L_x_493:
[----:B------:R-:W-:Y:S05]  /*1e080*/  BSYNC B1 ;  /* 0x0000000000017941 */ /* 0x000fea0003800000 */
.L_x_492:
        /* <DEDUP_REMOVED lines=13> */
.L_x_495:
[----:B------:R-:W-:Y:S05]  /*1e160*/  BSYNC B1 ;  /* 0x0000000000017941 */ /* 0x000fea0003800000 */
.L_x_494:
        /* <DEDUP_REMOVED lines=13> */
.L_x_497:
[----:B------:R-:W-:Y:S05]  /*1e240*/  BSYNC B1 ;  /* 0x0000000000017941 */ /* 0x000fea0003800000 */
.L_x_496:
        /* <DEDUP_REMOVED lines=13> */
.L_x_499:
[----:B------:R-:W-:Y:S05]  /*1e320*/  BSYNC B1 ;  /* 0x0000000000017941 */ /* 0x000fea0003800000 */
.L_x_498:
[----:B0-2---:R-:W2:Y:S01]  /*1e330*/  LDL.LU R3, [R1+0x3dc] ;  /* 0x0003dc0001037983 */ /* 0x005ea20000300800 */
[----:B-----5:R-:W-:Y:S01]  /*1e340*/  LOP3.LUT R12, R12, 0xff, RZ, 0xc0, !PT ;  /* 0x000000ff0c0c7812 */ /* 0x020fe200078ec0ff */
[----:B------:R-:W-:Y:S01]  /*1e350*/  BSSY B1, `(.L_x_500) ;  /* 0x000000b000017945 */ /* 0x000fe20003800000 */
[----:B------:R-:W-:Y:S02]  /*1e360*/  ISETP.LT.OR P2, PT, R0, 0xea, !P2 ;  /* 0x000000ea0000780c */ /* 0x000fe40005741670 */
[----:B------:R-:W-:Y:S02]  /*1e370*/  F2FP.F16.E4M3.UNPACK_B R12, R12 ;  /* 0x0000000cff0c723e */ /* 0x000fe400020006ff */
[----:B------:R-:W-:-:S03]  /*1e380*/  PRMT R2, RZ, 0x7610, R2 ;  /* 0x00007610ff027816 */ /* 0x000fc60000000002 */
[----:B------:R-:W-:-:S05]  /*1e390*/  HADD2.F32 R12, -RZ, R12.H0_H0 ;  /* 0x2000000cff0c7230 */ /* 0x000fca0000004100 */
[----:B------:R-:W-:-:S04]  /*1e3a0*/  FMUL R12, R12, UR6 ;  /* 0x000000060c0c7c20 */ /* 0x000fc80008400000 */
[----:B--2---:R-:W-:-:S05]  /*1e3b0*/  FFMA R12, R3, UR4, R12 ;  /* 0x00000004030c7c23 */ /* 0x004fca000800000c */
[----:B------:R-:W-:-:S05]  /*1e3c0*/  F2FP.SATFINITE.E4M3.F32.PACK_AB_MERGE_C R3, RZ, R12, RZ ;  /* 0x0000000cff03723e */ /* 0x000fca00048070ff */
[----:B------:R0:W-:Y:S01]  /*1e3d0*/  @!P5 STG.E.U8 desc[UR60][R4.64+0xe8], R3 ;  /* 0x0000e8030400d986 */ /* 0x0001e2000c10113c */
[----:B------:R-:W-:Y:S05]  /*1e3e0*/  @P2 BRA `(.L_x_501) ;  /* 0x0000000000042947 */ /* 0x000fea0003800000 */
[----:B------:R2:W5:Y:S02]  /*1e3f0*/  LDG.E.U8 R2, desc[UR60][R6.64+0xe9] ;  /* 0x0000e93c06027981 */ /* 0x000564000c1e1100 */
.L_x_501:
[----:B------:R-:W-:Y:S05]  /*1e400*/  BSYNC B1 ;  /* 0x0000000000017941 */ /* 0x000fea0003800000 */
.L_x_500:
[----:B0-----:R-:W3:Y:S01]  /*1e410*/  LDL.LU R3, [R1+0x3e0] ;  /* 0x0003e00001037983 */ /* 0x001ee20000300800 */
[----:B-----5:R-:W-:Y:S01]  /*1e420*/  LOP3.LUT R2, R2, 0xff, RZ, 0xc0, !PT ;  /* 0x000000ff02027812 */ /* 0x020fe200078ec0ff */
[----:B------:R-:W-:Y:S01]  /*1e430*/  BSSY B1, `(.L_x_502) ;  /* 0x000000b000017945 */ /* 0x000fe20003800000 */
[----:B------:R-:W-:Y:S02]  /*1e440*/  ISETP.LT.OR P3, PT, R0, 0xe1, !P1 ;  /* 0x000000e10000780c */ /* 0x000fe40004f61670 */
[----:B------:R-:W-:-:S05]  /*1e450*/  F2FP.F16.E4M3.UNPACK_B R2, R2 ;  /* 0x00000002ff02723e */ /* 0x000fca00020006ff */
[----:B------:R-:W-:-:S05]  /*1e460*/  HADD2.F32 R2, -RZ, R2.H0_H0 ;  /* 0x20000002ff027230 */ /* 0x000fca0000004100 */
[----:B------:R-:W-:-:S04]  /*1e470*/  FMUL R2, R2, UR6 ;  /* 0x0000000602027c20 */ /* 0x000fc80008400000 */
[----:B---3--:R-:W-:-:S05]  /*1e480*/  FFMA R2, R3, UR4, R2 ;  /* 0x0000000403027c23 */ /* 0x008fca0008000002 */
[----:B------:R-:W-:Y:S02]  /*1e490*/  F2FP.SATFINITE.E4M3.F32.PACK_AB_MERGE_C R3, RZ, R2, RZ ;  /* 0x00000002ff03723e */ /* 0x000fe400048070ff */
[----:B------:R-:W-:-:S03]  /*1e4a0*/  PRMT R2, RZ, 0x7610, R2 ;  /* 0x00007610ff027816 */ /* 0x000fc60000000002 */
[----:B------:R0:W-:Y:S01]  /*1e4b0*/  @!P2 STG.E.U8 desc[UR60][R4.64+0xe9], R3 ;  /* 0x0000e9030400a986 */ /* 0x0001e2000c10113c */
[----:B------:R-:W-:Y:S05]  /*1e4c0*/  @P3 BRA `(.L_x_503) ;  /* 0x0000000000043947 */ /* 0x000fea0003800000 */
[----:B------:R3:W5:Y:S02]  /*1e4d0*/  LDG.E.U8 R2, desc[UR60][R8.64+0xe0] ;  /* 0x0000e03c08027981 */ /* 0x000764000c1e1100 */
.L_x_503:
[----:B------:R-:W-:Y:S05]  /*1e4e0*/  BSYNC B1 ;  /* 0x0000000000017941 */ /* 0x000fea0003800000 */
.L_x_502:
[----:B0-----:R-:W2:Y:S01]  /*1e4f0*/  LDL.LU R3, [R1+0x3e4] ;  /* 0x0003e40001037983 */ /* 0x001ea20000300800 */
        /* <DEDUP_REMOVED lines=12> */
.L_x_505:
[----:B------:R-:W-:Y:S05]  /*1e5c0*/  BSYNC B1 ;  /* 0x0000000000017941 */ /* 0x000fea0003800000 */
.L_x_504:
        /* <DEDUP_REMOVED lines=13> */
.L_x_507:
[----:B------:R-:W-:Y:S05]  /*1e6a0*/  BSYNC B1 ;  /* 0x0000000000017941 */ /* 0x000fea0003800000 */
.L_x_506:
        /* <DEDUP_REMOVED lines=13> */
.L_x_509:
[----:B------:R-:W-:Y:S05]  /*1e780*/  BSYNC B1 ;  /* 0x0000000000017941 */ /* 0x000fea0003800000 */
.L_x_508:
        /* <DEDUP_REMOVED lines=13> */
.L_x_511:
[----:B------:R-:W-:Y:S05]  /*1e860*/  BSYNC B1 ;  /* 0x0000000000017941 */ /* 0x000fea0003800000 */
.L_x_510:
        /* <DEDUP_REMOVED lines=13> */
.L_x_513:
[----:B------:R-:W-:Y:S05]  /*1e940*/  BSYNC B1 ;  /* 0x0000000000017941 */ /* 0x000fea0003800000 */
.L_x_512:
        /* <DEDUP_REMOVED lines=13> */
.L_x_515:
[----:B------:R-:W-:Y:S05]  /*1ea20*/  BSYNC B1 ;  /* 0x0000000000017941 */ /* 0x000fea0003800000 */
.L_x_514:
[----:B0-----:R-:W2:Y:S01]  /*1ea30*/  LDL.LU R3, [R1+0x3fc] ;  /* 0x0003fc0001037983 */ /* 0x001ea20000300800 */
        /* <DEDUP_REMOVED lines=12> */
.L_x_517:
[----:B------:R-:W-:Y:S05]  /*1eb00*/  BSYNC B1 ;  /* 0x0000000000017941 */ /* 0x000fea0003800000 */
.L_x_516:
[----:B------:R-:W-:Y:S05]  /*1eb10*/  @P0 BRA `(.L_x_518) ;  /* 0x0000004800980947 */ /* 0x000fea0003800000 */
[----:B------:R-:W2:Y:S01]  /*1eb20*/  LDL.LU R2, [R1+0x400] ;  /* 0x0004000001027983 */ /* 0x000ea20000300800 */
[----:B-----5:R-:W-:-:S04]  /*1eb30*/  LOP3.LUT R0, R0, 0xff, RZ, 0xc0, !PT ;  /* 0x000000ff00007812 */ /* 0x020fc800078ec0ff */
[----:B------:R-:W-:-:S05]  /*1eb40*/  F2FP.F16.E4M3.UNPACK_B R0, R0 ;  /* 0x00000000ff00723e */ /* 0x000fca00020006ff */
[----:B------:R-:W-:-:S05]  /*1eb50*/  HADD2.F32 R0, -RZ, R0.H0_H0 ;  /* 0x20000000ff007230 */ /* 0x000fca0000004100 */
[----:B------:R-:W-:-:S04]  /*1eb60*/  FMUL R0, R0, UR6 ;  /* 0x0000000600007c20 */ /* 0x000fc80008400000 */
[----:B--2---:R-:W-:-:S05]  /*1eb70*/  FFMA R0, R2, UR4, R0 ;  /* 0x0000000402007c23 */ /* 0x004fca0008000000 */
[----:B0-----:R-:W-:-:S05]  /*1eb80*/  F2FP.SATFINITE.E4M3.F32.PACK_AB_MERGE_C R3, RZ, R0, RZ ;  /* 0x00000000ff03723e */ /* 0x001fca00048070ff */
[----:B------:R0:W-:Y:S01]  /*1eb90*/  STG.E.U8 desc[UR60][R24.64+0xe9], R3 ;  /* 0x0000e90318007986 */ /* 0x0001e2000c10113c */
[----:B------:R-:W-:Y:S05]  /*1eba0*/  BRA `(.L_x_518) ;  /* 0x0000004800747947 */ /* 0x000fea0003800000 */
.L_x_37:
[----:B------:R-:W2:Y:S04]  /*1ebb0*/  LDL.LU R6, [R1+0xa0] ;  /* 0x0000a00001067983 */ /* 0x000ea80000300800 */
[----:B------:R-:W3:Y:S04]  /*1ebc0*/  LDL.LU R30, [R1+0xa4] ;  /* 0x0000a400011e7983 */ /* 0x000ee80000300800 */
[----:B------:R-:W4:Y:S04]  /*1ebd0*/  LDL.LU R29, [R1+0xa8] ;  /* 0x0000a800011d7983 */ /* 0x000f280000300800 */
[----:B------:R-:W5:Y:S01]  /*1ebe0*/  LDL.LU R28, [R1+0xac] ;  /* 0x0000ac00011c7983 */ /* 0x000f620000300800 */
[----:B------:R-:W-:Y:S01]  /*1ebf0*/  ISETP.GE.AND P3, PT, R32, 0x1, PT ;  /* 0x000000012000780c */ /* 0x000fe20003f66270 */
[----:B------:R-:W-:Y:S01]  /*1ec00*/  FMUL R7, R7, UR4 ;  /* 0x0000000407077c20 */ /* 0x000fe20008400000 */
[----:B------:R-:W-:Y:S01]  /*1ec10*/  FMUL R8, R8, UR4 ;  /* 0x0000000408087c20 */ /* 0x000fe20008400000 */
[----:B------:R-:W-:Y:S01]  /*1ec20*/  ISETP.GE.AND P2, PT, R32, 0x9, PT ;  /* 0x000000092000780c */ /* 0x000fe20003f46270 */
[----:B------:R-:W-:Y:S01]  /*1ec30*/  FMUL R10, R10, UR4 ;  /* 0x000000040a0a7c20 */ /* 0x000fe20008400000 */
[----:B------:R-:W-:Y:S01]  /*1ec40*/  ISETP.LT.OR P0, PT, R0, 0x1, !P3 ;  /* 0x000000010000780c */ /* 0x000fe20005f01670 */
[----:B------:R-:W-:Y:S01]  /*1ec50*/  FMUL R9, R9, UR4 ;  /* 0x0000000409097c20 */ /* 0x000fe20008400000 */
[----:B------:R-:W-:Y:S01]  /*1ec60*/  F2FP.SATFINITE.E4M3.F32.PACK_AB_MERGE_C R7, RZ, R7, RZ ;  /* 0x00000007ff07723e */ /* 0x000fe200048070ff */
[----:B------:R-:W-:Y:S01]  /*1ec70*/  FMUL R11, R11, UR4 ;  /* 0x000000040b0b7c20 */ /* 0x000fe20008400000 */
[----:B------:R-:W-:Y:S01]  /*1ec80*/  F2FP.SATFINITE.E4M3.F32.PACK_AB_MERGE_C R8, RZ, R8, RZ ;  /* 0x00000008ff08723e */ /* 0x000fe200048070ff */
[----:B------:R-:W-:Y:S01]  /*1ec90*/  FMUL R12, R12, UR4 ;  /* 0x000000040c0c7c20 */ /* 0x000fe20008400000 */
[----:B------:R-:W-:Y:S01]  /*1eca0*/  FMUL R13, R13, UR4 ;  /* 0x000000040d0d7c20 */ /* 0x000fe20008400000 */
[----:B------:R-:W-:Y:S01]  /*1ecb0*/  ISETP.GE.AND P1, PT, R32, 0x81, PT ;  /* 0x000000812000780c */ /* 0x000fe20003f26270 */
[----:B------:R-:W-:Y:S01]  /*1ecc0*/  FMUL R14, R14, UR4 ;  /* 0x000000040e0e7c20 */ /* 0x000fe20008400000 */
[----:B------:R-:W-:Y:S01]  /*1ecd0*/  FMUL R15, R15, UR4 ;  /* 0x000000040f0f7c20 */ /* 0x000fe20008400000 */
[----:B------:R-:W-:Y:S01]  /*1ece0*/  FMUL R16, R16, UR4 ;  /* 0x0000000410107c20 */ /* 0x000fe20008400000 */
[----:B------:R-:W-:Y:S01]  /*1ecf0*/  FMUL R17, R17, UR4 ;  /* 0x0000000411117c20 */ /* 0x000fe20008400000 */
[----:B------:R-:W-:Y:S01]  /*1ed00*/  FMUL R18, R18, UR4 ;  /* 0x0000000412127c20 */ /* 0x000fe20008400000 */
[----:B------:R0:W-:Y:S01]  /*1ed10*/  @!P0 STG.E.U8 desc[UR60][R2.64], R7 ;  /* 0x0000000702008986 */ /* 0x0001e2000c10113c */
[----:B------:R-:W-:-:S02]  /*1ed20*/  ISETP.LT.OR P0, PT, R0, 0x2, !P3 ;  /* 0x000000020000780c */ /* 0x000fc40005f01670 */
[C---:B------:R-:W-:Y:S01]  /*1ed30*/  ISETP.LT.OR P5, PT, R0.reuse, 0x2, !P2 ;  /* 0x000000020000780c */ /* 0x040fe200057a1670 */
[----:B------:R-:W-:Y:S01]  /*1ed40*/  FMUL R19, R19, UR4 ;  /* 0x0000000413137c20 */ /* 0x000fe20008400000 */
[----:B------:R-:W-:Y:S01]  /*1ed50*/  ISETP.LT.OR P6, PT, R0, 0x9, !P3 ;  /* 0x000000090000780c */ /* 0x000fe20005fc1670 */
[----:B------:R-:W-:Y:S01]  /*1ed60*/  FMUL R20, R20, UR4 ;  /* 0x0000000414147c20 */ /* 0x000fe20008400000 */
[----:B------:R-:W-:Y:S01]  /*1ed70*/  F2FP.SATFINITE.E4M3.F32.PACK_AB_MERGE_C R10, RZ, R10, RZ ;  /* 0x0000000aff0a723e */ /* 0x000fe200048070ff */
[----:B------:R-:W-:Y:S01]  /*1ed80*/  FMUL R21, R21, UR4 ;  /* 0x0000000415157c20 */ /* 0x000fe20008400000 */
[----:B------:R-:W-:Y:S01]  /*1ed90*/  FMUL R22, R22, UR4 ;  /* 0x0000000416167c20 */ /* 0x000fe20008400000 */
[----:B------:R-:W-:Y:S01]  /*1eda0*/  FMUL R23, R23, UR4 ;  /* 0x0000000417177c20 */ /* 0x000fe20008400000 */
[----:B------:R-:W-:Y:S01]  /*1edb0*/  FMUL R224, R224, UR4 ;  /* 0x00000004e0e07c20 */ /* 0x000fe20008400000 */
[----:B------:R-:W-:Y:S01]  /*1edc0*/  FMUL R225, R225, UR4 ;  /* 0x00000004e1e17c20 */ /* 0x000fe20008400000 */
[----:B------:R-:W-:Y:S01]  /*1edd0*/  FMUL R226, R226, UR4 ;  /* 0x00000004e2e27c20 */ /* 0x000fe20008400000 */
[----:B------:R-:W-:Y:S01]  /*1ede0*/  @!P0 STG.E.U8 desc[UR60][R2.64+0x1], R8 ;  /* 0x0000010802008986 */ /* 0x000fe2000c10113c */
[----:B------:R-:W-:-:S02]  /*1edf0*/  ISETP.LT.OR P0, PT, R0, 0x1, !P2 ;  /* 0x000000010000780c */ /* 0x000fc40005701670 */
[----:B------:R-:W-:Y:S01]  /*1ee00*/  F2FP.SATFINITE.E4M3.F32.PACK_AB_MERGE_C R9, RZ, R9, RZ ;  /* 0x00000009ff09723e */ /* 0x000fe200048070ff */
[----:B------:R-:W-:Y:S01]  /*1ee10*/  @!P5 STG.E.U8 desc[UR60][R4.64+0x1], R10 ;  /* 0x0000010a0400d986 */ /* 0x000fe2000c10113c */
[C---:B------:R-:W-:Y:S02]  /*1ee20*/  ISETP.LT.OR P5, PT, R0.reuse, 0xa, !P3 ;  /* 0x0000000a0000780c */ /* 0x040fe40005fa1670 */
[----:B------:R-:W-:Y:S01]  /*1ee30*/  F2FP.SATFINITE.E4M3.F32.PACK_AB_MERGE_C R11, RZ, R11, RZ ;  /* 0x0000000bff0b723e */ /* 0x000fe200048070ff */
[----:B------:R-:W-:Y:S01]  /*1ee40*/  FMUL R227, R227, UR4 ;  /* 0x00000004e3e37c20 */ /* 0x000fe20008400000 */
[----:B------:R-:W-:Y:S01]  /*1ee50*/  F2FP.SATFINITE.E4M3.F32.PACK_AB_MERGE_C R12, RZ, R12, RZ ;  /* 0x0000000cff0c723e */ /* 0x000fe200048070ff */
[----:B------:R-:W5:Y:S04]  /*1ee60*/  LDL.LU R38, [R1+0xb0] ;  /* 0x0000b00001267983 */ /* 0x000f680000300800 */
[----:B------:R-:W-:Y:S04]  /*1ee70*/  @!P0 STG.E.U8 desc[UR60][R4.64], R9 ;  /* 0x0000000904008986 */ /* 0x000fe8000c10113c */
[----:B------:R-:W-:Y:S01]  /*1ee80*/  @!P6 STG.E.U8 desc[UR60][R2.64+0x8], R11 ;  /* 0x0000080b0200e986 */ /* 0x000fe2000c10113c */
[----:B------:R-:W-:-:S02]  /*1ee90*/  ISETP.LT.OR P6, PT, R0, 0x9, !P2 ;  /* 0x000000090000780c */ /* 0x000fc400057c1670 */
[----:B------:R-:W-:Y:S01]  /*1eea0*/  F2FP.SATFINITE.E4M3.F32.PACK_AB_MERGE_C R13, RZ, R13, RZ ;  /* 0x0000000dff0d723e */ /* 0x000fe200048070ff */
[----:B------:R-:W-:Y:S01]  /*1eeb0*/  @!P5 STG.E.U8 desc[UR60][R2.64+0x9], R12 ;  /* 0x0000090c0200d986 */ /* 0x000fe2000c10113c */
[----:B------:R-:W-:Y:S02]  /*1eec0*/  ISETP.LT.OR P5, PT, R0, 0xa, !P2 ;  /* 0x0000000a0000780c */ /* 0x000fe400057a1670 */
[----:B------:R-:W-:Y:S01]  /*1eed0*/  F2FP.SATFINITE.E4M3.F32.PACK_AB_MERGE_C R14, RZ, R14, RZ ;  /* 0x0000000eff0e723e */ /* 0x000fe200048070ff */
[----:B------:R-:W-:Y:S01]  /*1eee0*/  FMUL R228, R228, UR4 ;  /* 0x00000004e4e47c20 */ /* 0x000fe20008400000 */
[----:B------:R-:W-:Y:S01]  /*1eef0*/  F2FP.SATFINITE.E4M3.F32.PACK_AB_MERGE_C R15, RZ, R15, RZ ;  /* 0x0000000fff0f723e */ /* 0x000fe200048070ff */
[----:B------:R-:W5:Y:S04]  /*1ef00*/  LDL.LU R35, [R1+0xb4] ;  /* 0x0000b40001237983 */ /* 0x000f680000300800 */
[----:B------:R-:W-:Y:S01]  /*1ef10*/  @!P6 STG.E.U8 desc[UR60][R4.64+0x8], R13 ;  /* 0x0000080d0400e986 */ /* 0x000fe2000c10113c */
[----:B------:R-:W-:-:S03]  /*1ef20*/  ISETP.LT.OR P6, PT, R0, 0x1, !P1 ;  /* 0x000000010000780c */ /* 0x000fc60004fc1670 */
[----:B------:R-:W-:Y:S01]  /*1ef30*/  @!P5 STG.E.U8 desc[UR60][R4.64+0x9], R14 ;  /* 0x0000090e0400d986 */ /* 0x000fe2000c10113c */
[----:B------:R-:W-:Y:S02]  /*1ef40*/  ISETP.LT.OR P5, PT, R0, 0x2, !P1 ;  /* 0x000000020000780c */ /* 0x000fe40004fa1670 */
[----:B------:R-:W-:Y:S01]  /*1ef50*/  ISETP.GE.AND P0, PT, R32, 0x89, PT ;  /* 0x000000892000780c */ /* 0x000fe20003f06270 */
[----:B------:R-:W-:Y:S01]  /*1ef60*/  FMUL R229, R229, UR4 ;  /* 0x00000004e5e57c20 */ /* 0x000fe20008400000 */
[----:B------:R-:W-:Y:S01]  /*1ef70*/  F2FP.SATFINITE.E4M3.F32.PACK_AB_MERGE_C R16, RZ, R16, RZ ;  /* 0x00000010ff10723e */ /* 0x000fe200048070ff */
[----:B------:R-:W5:Y:S01]  /*1ef80*/  LDL.LU R34, [R1+0xb8] ;  /* 0x0000b80001227983 */ /* 0x000f620000300800 */
[----:B------:R-:W-:Y:S02]  /*1ef90*/  F2FP.SATFINITE.E4M3.F32.PACK_AB_MERGE_C R17, RZ, R17, RZ ;  /* 0x00000011ff11723e */ /* 0x000fe400048070ff */
[----:B------:R-:W-:Y:S01]  /*1efa0*/  F2FP.SATFINITE.E4M3.F32.PACK_AB_MERGE_C R18, RZ, R18, RZ ;  /* 0x00000012ff12723e */ /* 0x000fe200048070ff */
[----:B------:R-:W-:Y:S01]  /*1efb0*/  @!P6 STG.E.U8 desc[UR60][R26.64], R15 ;  /* 0x0000000f1a00e986 */ /* 0x000fe2000c10113c */
[----:B------:R-:W-:-:S02]  /*1efc0*/  ISETP.LT.OR P6, PT, R0, 0x1, !P0 ;  /* 0x000000010000780c */ /* 0x000fc400047c1670 */
[----:B------:R-:W-:Y:S01]  /*1efd0*/  F2FP.SATFINITE.E4M3.F32.PACK_AB_MERGE_C R19, RZ, R19, RZ ;  /* 0x00000013ff13723e */ /* 0x000fe200048070ff */
[----:B------:R-:W-:Y:S01]  /*1efe0*/  @!P5 STG.E.U8 desc[UR60][R26.64+0x1], R16 ;  /* 0x000001101a00d986 */ /* 0x000fe2000c10113c */
[C---:B------:R-:W-:Y:S02]  /*1eff0*/  ISETP.LT.OR P5, PT, R0.reuse, 0x2, !P0 ;  /* 0x000000020000780c */ /* 0x040fe400047a1670 */
[----:B------:R-:W-:Y:S01]  /*1f000*/  F2FP.SATFINITE.E4M3.F32.PACK_AB_MERGE_C R20, RZ, R20, RZ ;  /* 0x00000014ff14723e */ /* 0x000fe200048070ff */
[----:B------:R-:W5:Y:S01]  /*1f010*/  LDL.LU R31, [R1+0xbc] ;  /* 0x0000bc00011f7983 */ /* 0x000f620000300800 */
[----:B------:R-:W-:Y:S02]  /*1f020*/  F2FP.SATFINITE.E4M3.F32.PACK_AB_MERGE_C R21, RZ, R21, RZ ;  /* 0x00000015ff15723e */ /* 0x000fe400048070ff */
[----:B------:R-:W-:Y:S02]  /*1f030*/  F2FP.SATFINITE.E4M3.F32.PACK_AB_MERGE_C R22, RZ, R22, RZ ;  /* 0x00000016ff16723e */ /* 0x000fe400048070ff */
[----:B------:R-:W-:Y:S01]  /*1f040*/  F2FP.SATFINITE.E4M3.F32.PACK_AB_MERGE_C R23, RZ, R23, RZ ;  /* 0x00000017ff17723e */ /* 0x000fe200048070ff */
[----:B------:R-:W-:Y:S01]  /*1f050*/  @!P6 STG.E.U8 desc[UR60][R24.64], R17 ;  /* 0x000000111800e986 */ /* 0x000fe2000c10113c */
[----:B------:R-:W-:-:S02]  /*1f060*/  ISETP.LT.OR P6, PT, R0, 0x9, !P1 ;  /* 0x000000090000780c */ /* 0x000fc40004fc1670 */
[----:B------:R-:W-:Y:S01]  /*1f070*/  F2FP.SATFINITE.E4M3.F32.PACK_AB_MERGE_C R224, RZ, R224, RZ ;  /* 0x000000e0ffe0723e */ /* 0x000fe200048070ff */
[----:B------:R-:W-:Y:S01]  /*1f080*/  @!P5 STG.E.U8 desc[UR60][R24.64+0x1], R18 ;  /* 0x000001121800d986 */ /* 0x000fe2000c10113c */
[C---:B------:R-:W-:Y:S02]  /*1f090*/  ISETP.LT.OR P5, PT, R0.reuse, 0xa, !P1 ;  /* 0x0000000a0000780c */ /* 0x040fe40004fa1670 */
[----:B------:R-:W-:Y:S02]  /*1f0a0*/  F2FP.SATFINITE.E4M3.F32.PACK_AB_MERGE_C R225, RZ, R225, RZ ;  /* 0x000000e1ffe1723e */ /* 0x000fe400048070ff */
[----:B------:R-:W-:Y:S02]  /*1f0b0*/  F2FP.SATFINITE.E4M3.F32.PACK_AB_MERGE_C R226, RZ, R226, RZ ;  /* 0x000000e2ffe2723e */ /* 0x000fe400048070ff */
[----:B------:R-:W-:Y:S02]  /*1f0c0*/  F2FP.SATFINITE.E4M3.F32.PACK_AB_MERGE_C R227, RZ, R227, RZ ;  /* 0x000000e3ffe3723e */ /* 0x000fe400048070ff */
[----:B------:R-:W-:Y:S01]  /*1f0d0*/  F2FP.SATFINITE.E4M3.F32.PACK_AB_MERGE_C R228, RZ, R228, RZ ;  /* 0x000000e4ffe4723e */ /* 0x000fe200048070ff */
[----:B------:R-:W-:Y:S01]  /*1f0e0*/  @!P6 STG.E.U8 desc[UR60][R26.64+0x8], R19 ;  /* 0x000008131a00e986 */ /* 0x000fe2000c10113c */
[----:B------:R-:W-:-:S02]  /*1f0f0*/  ISETP.LT.OR P6, PT, R0, 0x9, !P0 ;  /* 0x000000090000780c */ /* 0x000fc400047c1670 */
[----:B------:R-:W-:Y:S01]  /*1f100*/  F2FP.SATFINITE.E4M3.F32.PACK_AB_MERGE_C R229, RZ, R229, RZ ;  /* 0x000000e5ffe5723e */ /* 0x000fe200048070ff */
[----:B------:R-:W-:Y:S01]  /*1f110*/  @!P5 STG.E.U8 desc[UR60][R26.64+0x9], R20 ;  /* 0x000009141a00d986 */ /* 0x000fe2000c10113c */
[----:B------:R-:W-:-:S09]  /*1f120*/  ISETP.LT.OR P5, PT, R0, 0xa, !P0 ;  /* 0x0000000a0000780c */ /* 0x000fd200047a1670 */
[----:B------:R-:W-:Y:S01]  /*1f130*/  @!P6 STG.E.U8 desc[UR60][R24.64+0x8], R21 ;  /* 0x000008151800e986 */ /* 0x000fe2000c10113c */
[----:B------:R-:W-:-:S03]  /*1f140*/  ISETP.LT.OR P6, PT, R0, 0x11, !P3 ;  /* 0x000000110000780c */ /* 0x000fc60005fc1670 */
        /* <DEDUP_REMOVED lines=15> */
[----:B------:R-:W-:Y:S01]  /*1f240*/  ISETP.LT.OR P6, PT, R0, 0x11, !P1 ;  /* 0x000000110000780c */ /* 0x000fe20004fc1670 */
[----:B--2---:R-:W-:-:S05]  /*1f250*/  FMUL R6, R6, UR4 ;  /* 0x0000000406067c20 */ /* 0x004fca0008400000 */
[----:B0-----:R-:W-:Y:S01]  /*1f260*/  F2FP.SATFINITE.E4M3.F32.PACK_AB_MERGE_C R7, RZ, R6, RZ ;  /* 0x00000006ff07723e */ /* 0x001fe200048070ff */
[----:B---3--:R-:W-:Y:S02]  /*1f270*/  FMUL R6, R30, UR4 ;  /* 0x000000041e067c20 */ /* 0x008fe40008400000 */
[----:B------:R-:W2:Y:S04]  /*1f280*/  LDL.LU R30, [R1+0xc0] ;  /* 0x0000c000011e7983 */ /* 0x000ea80000300800 */
[----:B------:R0:W-:Y:S02]  /*1f290*/  @!P5 STG.E.U8 desc[UR60][R4.64+0x19], R7 ;  /* 0x000019070400d986 */ /* 0x0001e4000c10113c */
[----:B0-----:R-:W-:Y:S01]  /*1f2a0*/  F2FP.SATFINITE.E4M3.F32.PACK_AB_MERGE_C R7, RZ, R6, RZ ;  /* 0x00000006ff07723e */ /* 0x001fe200048070ff */
[----:B----4-:R-:W-:-:S02]  /*1f2b0*/  FMUL R6, R29, UR4 ;  /* 0x000000041d067c20 */ /* 0x010fc40008400000 */
[----:B------:R-:W3:Y:S04]  /*1f2c0*/  LDL.LU R29, [R1+0xc4] ;  /* 0x0000c400011d7983 */ /* 0x000ee80000300800 */
[----:B------:R0:W-:Y:S02]  /*1f2d0*/  @!P6 STG.E.U8 desc[UR60][R26.64+0x10], R7 ;  /* 0x000010071a00e986 */ /* 0x0001e4000c10113c */
[----:B0-----:R-:W-:Y:S01]  /*1f2e0*/  F2FP.SATFINITE.E4M3.F32.PACK_AB_MERGE_C R7, RZ, R6, RZ ;  /* 0x00000006ff07723e */ /* 0x001fe200048070ff */
[----:B-----5:R-:W-:Y:S02]  /*1f2f0*/  FMUL R6, R28, UR4 ;  /* 0x000000041c067c20 */ /* 0x020fe40008400000 */
[----:B------:R-:W4:Y:S01]  /*1f300*/  LDL.LU R28, [R1+0xc8] ;  /* 0x0000c800011c7983 */ /* 0x000f220000300800 */
[----:B------:R-:W-:-:S02]  /*1f310*/  ISETP.LT.OR P5, PT, R0, 0x12, !P1 ;  /* 0x000000120000780c */ /* 0x000fc40004fa1670 */
[----:B------:R-:W-:-:S11]  /*1f320*/  ISETP.LT.OR P6, PT, R0, 0x11, !P0 ;  /* 0x000000110000780c */ /* 0x000fd600047c1670 */
[----:B------:R0:W-:Y:S01]  /*1f330*/  @!P5 STG.E.U8 desc[UR60][R26.64+0x11], R7 ;  /* 0x000011071a00d986 */ /* 0x0001e2000c10113c */
[----:B------:R-:W-:Y:S02]  /*1f340*/  ISETP.LT.OR P5, PT, R0, 0x12, !P0 ;  /* 0x000000120000780c */ /* 0x000fe400047a1670 */
[----:B0-----:R-:W-:Y:S01]  /*1f350*/  F2FP.SATFINITE.E4M3.F32.PACK_AB_MERGE_C R7, RZ, R6, RZ ;  /* 0x00000006ff07723e */ /* 0x001fe200048070ff */
[----:B------:R-:W-:Y:S02]  /*1f360*/  FMUL R6, R38, UR4 ;  /* 0x0000000426067c20 */ /* 0x000fe40008400000 */
[----:B------:R-:W5:Y:S04]  /*1f370*/  LDL.LU R38, [R1+0xcc] ;  /* 0x0000cc0001267983 */ /* 0x000f680000300800 */
[----:B------:R0:W-:Y:S01]  /*1f380*/  @!P6 STG.E.U8 desc[UR60][R24.64+0x10], R7 ;  /* 0x000010071800e986 */ /* 0x0001e2000c10113c */
[----:B------:R-:W-:-:S02]  /*1f390*/  ISETP.LT.OR P6, PT, R0, 0x19, !P1 ;  /* 0x000000190000780c */ /* 0x000fc40004fc1670 */
[----:B0-----:R-:W-:Y:S01]  /*1f3a0*/  F2FP.SATFINITE.E4M3.F32.PACK_AB_MERGE_C R7, RZ, R6, RZ ;  /* 0x00000006ff07723e */ /* 0x001fe200048070ff */
[----:B------:R-:W-:Y:S02]  /*1f3b0*/  FMUL R6, R35, UR4 ;  /* 0x0000000423067c20 */ /* 0x000fe40008400000 */
[----:B------:R-:W5:Y:S04]  /*1f3c0*/  LDL.LU R35, [R1+0xd0] ;  /* 0x0000d00001237983 */ /* 0x000f680000300800 */
[----:B------:R0:W-:Y:S01]  /*1f3d0*/  @!P5 STG.E.U8 desc[UR60][R24.64+0x11], R7 ;  /* 0x000011071800d986 */ /* 0x0001e2000c10113c */
[----:B------:R-:W-:Y:S02]  /*1f3e0*/  ISETP.LT.OR P5, PT, R0, 0x1a, !P1 ;  /* 0x0000001a0000780c */ /* 0x000fe40004fa1670 */
[----:B0-----:R-:W-:Y:S01]  /*1f3f0*/  F2FP.SATFINITE.E4M3.F32.PACK_AB_MERGE_C R7, RZ, R6, RZ ;  /* 0x00000006ff07723e */ /* 0x001fe200048070ff */
[----:B------:R-:W-:-:S02]  /*1f400*/  FMUL R6, R34, UR4 ;  /* 0x0000000422067c20 */ /* 0x000fc40008400000 */
[----:B------:R-:W5:Y:S03]  /*1f410*/  LDL.LU R34, [R1+0xd4] ;  /* 0x0000d40001227983 */ /* 0x000f660000300800 */
[----:B------:R-:W-:Y:S01]  /*1f420*/  F2FP.SATFINITE.E4M3.F32.PACK_AB_MERGE_C R6, RZ, R6, RZ ;  /* 0x00000006ff06723e */ /* 0x000fe200048070ff */
[----:B------:R0:W-:Y:S04]  /*1f430*/  @!P6 STG.E.U8 desc[UR60][R26.64+0x18], R7 ;  /* 0x000018071a00e986 */ /* 0x0001e8000c10113c */
[----:B------:R2:W-:Y:S01]  /*1f440*/  @!P5 STG.E.U8 desc[UR60][R26.64+0x19], R6 ;  /* 0x000019061a00d986 */ /* 0x0005e2000c10113c */
[----:B0-----:R-:W-:-:S03]  /*1f450*/  FMUL R7, R31, UR4 ;  /* 0x000000041f077c20 */ /* 0x001fc60008400000 */
[----:B------:R-:W5:Y:S01]  /*1f460*/  LDL.LU R31, [R1+0xd8] ;  /* 0x0000d800011f7983 */ /* 0x000f620000300800 */
[----:B--2---:R-:W-:-:S03]  /*1f470*/  FMUL R6, R30, UR4 ;  /* 0x000000041e067c20 */ /* 0x004fc60008400000 */
[----:B------:R-:W2:Y:S02]  /*1f480*/  LDL.LU R30, [R1+0xdc] ;  /* 0x0000dc00011e7983 */ /* 0x000ea40000300800 */
[----:B------:R-:W-:Y:S01]  /*1f490*/  F2FP.SATFINITE.E4M3.F32.PACK_AB_MERGE_C R9, RZ, R6, RZ ;  /* 0x00000006ff09723e */ /* 0x000fe200048070ff */
[----:B---3--:R-:W-:Y:S02]  /*1f4a0*/  FMUL R8, R29, UR4 ;  /* 0x000000041d087c20 */ /* 0x008fe40008400000 */
[----:B------:R-:W3:Y:S01]  /*1f4b0*/  LDL.LU R29, [R1+0xe0] ;  /* 0x0000e000011d7983 */ /* 0x000ee20000300800 */
[----:B----4-:R-:W-:-:S03]  /*1f4c0*/  FMUL R6, R28, UR4 ;  /* 0x000000041c067c20 */ /* 0x010fc60008400000 */
[----:B------:R-:W4:Y:S01]  /*1f4d0*/  LDL.LU R28, [R1+0xe4] ;  /* 0x0000e400011c7983 */ /* 0x000f220000300800 */
[C---:B------:R-:W-:Y:S02]  /*1f4e0*/  ISETP.LT.OR P6, PT, R0.reuse, 0x19, !P0 ;  /* 0x000000190000780c */ /* 0x040fe400047c1670 */
[----:B------:R-:W-:Y:S02]  /*1f4f0*/  ISETP.LT.OR P5, PT, R0, 0x1a, !P0 ;  /* 0x0000001a0000780c */ /* 0x000fe400047a1670 */
[----:B------:R-:W-:Y:S02]  /*1f500*/  F2FP.SATFINITE.E4M3.F32.PACK_AB_MERGE_C R7, RZ, R7, RZ ;  /* 0x00000007ff07723e */ /* 0x000fe400048070ff */
[----:B------:R-:W-:-:S07]  /*1f510*/  F2FP.SATFINITE.E4M3.F32.PACK_AB_MERGE_C R13, RZ, R6, RZ ;  /* 0x00000006ff0d723e */ /* 0x000fce00048070ff */
[----:B------:R0:W-:Y:S01]  /*1f520*/  @!P6 STG.E.U8 desc[UR60][R24.64+0x18], R7 ;  /* 0x000018071800e986 */ /* 0x0001e2000c10113c */
[----:B------:R-:W-:-:S03]  /*1f530*/  ISETP.LT.OR P6, PT, R0, 0x21, !P3 ;  /* 0x000000210000780c */ /* 0x000fc60005fc1670 */
[----:B------:R1:W-:Y:S01]  /*1f540*/  @!P5 STG.E.U8 desc[UR60][R24.64+0x19], R9 ;  /* 0x000019091800d986 */ /* 0x0003e2000c10113c */
[----:B------:R-:W-:Y:S01]  /*1f550*/  ISETP.LT.OR P5, PT, R0, 0x22, !P3 ;  /* 0x000000220000780c */ /* 0x000fe20005fa1670 */
[----:B-----5:R-:W-:Y:S02]  /*1f560*/  FMUL R6, R38, UR4 ;  /* 0x0000000426067c20 */ /* 0x020fe40008400000 */
[----:B------:R-:W5:Y:S03]  /*1f570*/  LDL.LU R38, [R1+0xe8] ;  /* 0x0000e80001267983 */ /* 0x000f660000300800 */
[----:B0-----:R-:W-:Y:S02]  /*1f580*/  F2FP.SATFINITE.E4M3.F32.PACK_AB_MERGE_C R7, RZ, R6, RZ ;  /* 0x00000006ff07723e */ /* 0x001fe400048070ff */
[----:B------:R-:W-:Y:S01]  /*1f590*/  F2FP.SATFINITE.E4M3.F32.PACK_AB_MERGE_C R11, RZ, R8, RZ ;  /* 0x00000008ff0b723e */ /* 0x000fe200048070ff */
[----:B------:R-:W-:-:S02]  /*1f5a0*/  FMUL R6, R35, UR4 ;  /* 0x0000000423067c20 */ /* 0x000fc40008400000 */
[----:B------:R-:W5:Y:S03]  /*1f5b0*/  LDL.LU R35, [R1+0xec] ;  /* 0x0000ec0001237983 */ /* 0x000f660000300800 */
[----:B-1----:R-:W-:Y:S01]  /*1f5c0*/  F2FP.SATFINITE.E4M3.F32.PACK_AB_MERGE_C R9, RZ, R6, RZ ;  /* 0x00000006ff09723e */ /* 0x002fe200048070ff */
[----:B------:R0:W-:Y:S01]  /*1f5d0*/  @!P6 STG.E.U8 desc[UR60][R2.64+0x20], R11 ;  /* 0x0000200b0200e986 */ /* 0x0001e2000c10113c */
[----:B------:R-:W-:-:S03]  /*1f5e0*/  ISETP.LT.OR P6, PT, R0, 0x21, !P2 ;  /* 0x000000210000780c */ /* 0x000fc600057c1670 */
[----:B------:R1:W-:Y:S01]  /*1f5f0*/  @!P5 STG.E.U8 desc[UR60][R2.64+0x21], R13 ;  /* 0x0000210d0200d986 */ /* 0x0003e2000c10113c */
[----:B------:R-:W-:-:S03]  /*1f600*/  FMUL R6, R34, UR4 ;  /* 0x0000000422067c20 */ /* 0x000fc60008400000 */
[----:B------:R-:W5:Y:S02]  /*1f610*/  LDL.LU R34, [R1+0xf0] ;  /* 0x0000f00001227983 */ /* 0x000f640000300800 */
[----:B0-----:R-:W-:Y:S02]  /*1f620*/  F2FP.SATFINITE.E4M3.F32.PACK_AB_MERGE_C R11, RZ, R6, RZ ;  /* 0x00000006ff0b723e */ /* 0x001fe400048070ff */
[----:B------:R-:W-:Y:S02]  /*1f630*/  ISETP.LT.OR P5, PT, R0, 0x22, !P2 ;  /* 0x000000220000780c */ /* 0x000fe400057a1670 */
[----:B------:R0:W-:Y:S01]  /*1f640*/  @!P6 STG.E.U8 desc[UR60][R4.64+0x20], R7 ;  /* 0x000020070400e986 */ /* 0x0001e2000c10113c */
[----:B------:R-:W-:-:S03]  /*1f650*/  FMUL R6, R31, UR4 ;  /* 0x000000041f067c20 */ /* 0x000fc60008400000 */
[----:B------:R-:W5:Y:S02]  /*1f660*/  LDL.LU R31, [R1+0xf4] ;  /* 0x0000f400011f7983 */ /* 0x000f640000300800 */
[----:B-1----:R-:W-:-:S05]  /*1f670*/  F2FP.SATFINITE.E4M3.F32.PACK_AB_MERGE_C R13, RZ, R6, RZ ;  /* 0x00000006ff0d723e */ /* 0x002fca00048070ff */
[----:B------:R1:W-:Y:S01]  /*1f680*/  @!P5 STG.E.U8 desc[UR60][R4.64+0x21], R9 ;  /* 0x000021090400d986 */ /* 0x0003e2000c10113c */
[----:B--2---:R-:W-:-:S03]  /*1f690*/  FMUL R6, R30, UR4 ;  /* 0x000000041e067c20 */ /* 0x004fc60008400000 */
[----:B------:R-:W2:Y:S02]  /*1f6a0*/  LDL.LU R30, [R1+0xf8] ;  /* 0x0000f800011e7983 */ /* 0x000ea40000300800 */
[----:B0-----:R-:W-:Y:S01]  /*1f6b0*/  F2FP.SATFINITE.E4M3.F32.PACK_AB_MERGE_C R7, RZ, R6, RZ ;  /* 0x00000006ff07723e */ /* 0x001fe200048070ff */
[----:B---3--:R-:W-:Y:S02]  /*1f6c0*/  FMUL R6, R29, UR4 ;  /* 0x000000041d067c20 */ /* 0x008fe40008400000 */
[----:B------:R-:W3:Y:S03]  /*1f6d0*/  LDL.LU R29, [R1+0xfc] ;  /* 0x0000fc00011d7983 */ /* 0x000ee60000300800 */
[----:B-1----:R-:W-:Y:S01]  /*1f6e0*/  F2FP.SATFINITE.E4M3.F32.PACK_AB_MERGE_C R9, RZ, R6, RZ ;  /* 0x00000006ff09723e */ /* 0x002fe200048070ff */
[----:B----4-:R-:W-:Y:S02]  /*1f6f0*/  FMUL R6, R28, UR4 ;  /* 0x000000041c067c20 */ /* 0x010fe40008400000 */
[----:B------:R-:W4:Y:S01]  /*1f700*/  LDL.LU R28, [R1+0x100] ;  /* 0x00010000011c7983 */ /* 0x000f220000300800 */
[----:B------:R-:W-:-:S02]  /*1f710*/  ISETP.LT.OR P6, PT, R0, 0x29, !P3 ;  /* 0x000000290000780c */ /* 0x000fc40005fc1670 */
[----:B------:R-:W-:-:S11]  /*1f720*/  ISETP.LT.OR P5, PT, R0, 0x2a, !P3 ;  /* 0x0000002a0000780c */ /* 0x000fd60005fa1670 */
[----:B------:R0:W-:Y:S01]  /*1f730*/  @!P6 STG.E.U8 desc[UR60][R2.64+0x28], R11 ;  /* 0x0000280b0200e986 */ /* 0x0001e2000c10113c */
[----:B------:R-:W-:-:S03]  /*1f740*/  ISETP.LT.OR P6, PT, R0, 0x29, !P2 ;  /* 0x000000290000780c */ /* 0x000fc600057c1670 */
[----:B------:R1:W-:Y:S01]  /*1f750*/  @!P5 STG.E.U8 desc[UR60][R2.64+0x29], R13 ;  /* 0x0000290d0200d986 */ /* 0x0003e2000c10113c */
[----:B------:R-:W-:Y:S02]  /*1f760*/  ISETP.LT.OR P5, PT, R0, 0x2a, !P2 ;  /* 0x0000002a0000780c */ /* 0x000fe400057a1670 */
[----:B0-----:R-:W-:Y:S01]  /*1f770*/  F2FP.SATFINITE.E4M3.F32.PACK_AB_MERGE_C R11, RZ, R6, RZ ;  /* 0x00000006ff0b723e */ /* 0x001fe200048070ff */
[----:B-----5:R-:W-:Y:S02]  /*1f780*/  FMUL R6, R38, UR4 ;  /* 0x0000000426067c20 */ /* 0x020fe40008400000 */
        /* <DEDUP_REMOVED lines=8> */
[C---:B------:R-:W-:Y:S02]  /*1f810*/  ISETP.LT.OR P5, PT, R0.reuse, 0x22, !P1 ;  /* 0x000000220000780c */ /* 0x040fe40004fa1670 */
[----:B------:R0:W-:Y:S01]  /*1f820*/  @!P6 STG.E.U8 desc[UR60][R26.64+0x20], R11 ;  /* 0x0000200b1a00e986 */ /* 0x0001e2000c10113c */
[----:B------:R-:W-:Y:S01]  /*1f830*/  ISETP.LT.OR P6, PT, R0, 0x21, !P0 ;  /* 0x000000210000780c */ /* 0x000fe200047c1670 */
[----:B------:R-:W-:Y:S02]  /*1f840*/  FMUL R6, R34, UR4 ;  /* 0x0000000422067c20 */ /* 0x000fe40008400000 */
[----:B------:R-:W5:Y:S03]  /*1f850*/  LDL.LU R34, [R1+0x10c] ;  /* 0x00010c0001227983 */ /* 0x000f660000300800 */
[----:B-1----:R-:W-:-:S04]  /*1f860*/  F2FP.SATFINITE.E4M3.F32.PACK_AB_MERGE_C R9, RZ, R6, RZ ;  /* 0x00000006ff09723e */ /* 0x002fc800048070ff */
[----:B------:R1:W-:Y:S01]  /*1f870*/  @!P5 STG.E.U8 desc[UR60][R26.64+0x21], R13 ;  /* 0x0000210d1a00d986 */ /* 0x0003e2000c10113c */
[----:B------:R-:W-:-:S03]  /*1f880*/  FMUL R6, R31, UR4 ;  /* 0x000000041f067c20 */ /* 0x000fc60008400000 */
[----:B------:R-:W5:Y:S02]  /*1f890*/  LDL.LU R31, [R1+0x110] ;  /* 0x00011000011f7983 */ /* 0x000f640000300800 */
[----:B0-----:R-:W-:Y:S02]  /*1f8a0*/  F2FP.SATFINITE.E4M3.F32.PACK_AB_MERGE_C R11, RZ, R6, RZ ;  /* 0x00000006ff0b723e */ /* 0x001fe400048070ff */
[----:B------:R0:W-:Y:S01]  /*1f8b0*/  @!P6 STG.E.U8 desc[UR60][R24.64+0x20], R7 ;  /* 0x000020071800e986 */ /* 0x0001e2000c10113c */
[----:B--2---:R-:W-:-:S03]  /*1f8c0*/  FMUL R6, R30, UR4 ;  /* 0x000000041e067c20 */ /* 0x004fc60008400000 */
[----:B------:R-:W2:Y:S02]  /*1f8d0*/  LDL.LU R30, [R1+0x114] ;  /* 0x00011400011e7983 */ /* 0x000ea40000300800 */
[----:B-1----:R-:W-:Y:S01]  /*1f8e0*/  F2FP.SATFINITE.E4M3.F32.PACK_AB_MERGE_C R13, RZ, R6, RZ ;  /* 0x00000006ff0d723e */ /* 0x002fe200048070ff */
[----:B---3--:R-:W-:Y:S02]  /*1f8f0*/  FMUL R6, R29, UR4 ;  /* 0x000000041d067c20 */ /* 0x008fe40008400000 */
[----:B------:R-:W3:Y:S03]  /*1f900*/  LDL.LU R29, [R1+0x118] ;  /* 0x00011800011d7983 */ /* 0x000ee60000300800 */
[----:B0-----:R-:W-:Y:S01]  /*1f910*/  F2FP.SATFINITE.E4M3.F32.PACK_AB_MERGE_C R7, RZ, R6, RZ ;  /* 0x00000006ff07723e */ /* 0x001fe200048070ff */
        /* <DEDUP_REMOVED lines=849> */
[----:B-----5:R-:W-:-:S06]  /*22e30*/  FMUL R6, R38, UR4 ;  /* 0x0000000426067c20 */ /* 0x020fcc0008400000 */
[----:B------:R0:W-:Y:S01]  /*22e40*/  @!P5 STG.E.U8 desc[UR60][R2.64+0xd9], R13 ;  /* 0x0000d90d0200d986 */ /* 0x0001e2000c10113c */
[----:B------:R-:W-:Y:S02]  /*22e50*/  ISETP.LT.OR P5, PT, R0, 0xda, !P2 ;  /* 0x000000da0000780c */ /* 0x000fe400057a1670 */
[----:B-1----:R-:W-:Y:S01]  /*22e60*/  F2FP.SATFINITE.E4M3.F32.PACK_AB_MERGE_C R11, RZ, R6, RZ ;  /* 0x00000006ff0b723e */ /* 0x002fe200048070ff */
[----:B------:R-:W5:Y:S04]  /*22e70*/  LDL.LU R38, [R1+0x3c0] ;  /* 0x0003c00001267983 */ /* 0x000f680000300800 */
[----:B------:R1:W-:Y:S01]  /*22e80*/  @!P6 STG.E.U8 desc[UR60][R4.64+0xd8], R7 ;  /* 0x0000d8070400e986 */ /* 0x0003e2000c10113c */
[----:B------:R-:W-:-:S03]  /*22e90*/  FMUL R6, R35, UR4 ;  /* 0x0000000423067c20 */ /* 0x000fc60008400000 */
[----:B------:R-:W5:Y:S02]  /*22ea0*/  LDL.LU R35, [R1+0x3c4] ;  /* 0x0003c40001237983 */ /* 0x000f640000300800 */
[----:B0-----:R-:W-:Y:S02]  /*22eb0*/  F2FP.SATFINITE.E4M3.F32.PACK_AB_MERGE_C R13, RZ, R6, RZ ;  /* 0x00000006ff0d723e */ /* 0x001fe400048070ff */
[C---:B------:R-:W-:Y:S01]  /*22ec0*/  ISETP.LT.OR P6, PT, R0.reuse, 0xd1, !P1 ;  /* 0x000000d10000780c */ /* 0x040fe20004fc1670 */
[----:B------:R0:W-:Y:S01]  /*22ed0*/  @!P5 STG.E.U8 desc[UR60][R4.64+0xd9], R9 ;  /* 0x0000d9090400d986 */ /* 0x0001e2000c10113c */
[----:B------:R-:W-:Y:S01]  /*22ee0*/  ISETP.LT.OR P5, PT, R0, 0xd2, !P1 ;  /* 0x000000d20000780c */ /* 0x000fe20004fa1670 */
[----:B------:R-:W-:Y:S02]  /*22ef0*/  FMUL R6, R34, UR4 ;  /* 0x0000000422067c20 */ /* 0x000fe40008400000 */
[----:B------:R-:W5:Y:S03]  /*22f00*/  LDL.LU R34, [R1+0x3c8] ;  /* 0x0003c80001227983 */ /* 0x000f660000300800 */
[----:B-1----:R-:W-:-:S05]  /*22f10*/  F2FP.SATFINITE.E4M3.F32.PACK_AB_MERGE_C R7, RZ, R6, RZ ;  /* 0x00000006ff07723e */ /* 0x002fca00048070ff */
        /* <DEDUP_REMOVED lines=14> */
[C---:B------:R-:W-:Y:S01]  /*23000*/  ISETP.LT.OR P5, PT, R0.reuse, 0xd2, !P0 ;  /* 0x000000d20000780c */ /* 0x040fe200047a1670 */
[----:B------:R-:W4:Y:S04]  /*23010*/  LDL.LU R41, [R1+0x3dc] ;  /* 0x0003dc0001297983 */ /* 0x000f280000300800 */
[----:B------:R-:W4:Y:S04]  /*23020*/  LDL.LU R40, [R1+0x3e0] ;  /* 0x0003e00001287983 */ /* 0x000f280000300800 */
[----:B------:R-:W4:Y:S04]  /*23030*/  LDL.LU R39, [R1+0x3e4] ;  /* 0x0003e40001277983 */ /* 0x000f280000300800 */
[----:B------:R0:W-:Y:S01]  /*23040*/  @!P6 STG.E.U8 desc[UR60][R24.64+0xd0], R7 ;  /* 0x0000d0071800e986 */ /* 0x0001e2000c10113c */
[----:B------:R-:W-:-:S03]  /*23050*/  ISETP.LT.OR P6, PT, R0, 0xd9, !P1 ;  /* 0x000000d90000780c */ /* 0x000fc60004fc1670 */
[----:B------:R1:W-:Y:S01]  /*23060*/  @!P5 STG.E.U8 desc[UR60][R24.64+0xd1], R9 ;  /* 0x0000d1091800d986 */ /* 0x0003e2000c10113c */
[----:B------:R-:W-:Y:S02]  /*23070*/  ISETP.LT.OR P5, PT, R0, 0xda, !P1 ;  /* 0x000000da0000780c */ /* 0x000fe40004fa1670 */
[----:B0-----:R-:W-:Y:S01]  /*23080*/  F2FP.SATFINITE.E4M3.F32.PACK_AB_MERGE_C R7, RZ, R6, RZ ;  /* 0x00000006ff07723e */ /* 0x001fe200048070ff */
[----:B-----5:R-:W-:-:S06]  /*23090*/  FMUL R6, R38, UR4 ;  /* 0x0000000426067c20 */ /* 0x020fcc0008400000 */
[----:B------:R0:W-:Y:S01]  /*230a0*/  @!P6 STG.E.U8 desc[UR60][R26.64+0xd8], R11 ;  /* 0x0000d80b1a00e986 */ /* 0x0001e2000c10113c */
[----:B-1----:R-:W-:-:S03]  /*230b0*/  F2FP.SATFINITE.E4M3.F32.PACK_AB_MERGE_C R9, RZ, R6, RZ ;  /* 0x00000006ff09723e */ /* 0x002fc600048070ff */
[----:B------:R1:W-:Y:S04]  /*230c0*/  @!P5 STG.E.U8 desc[UR60][R26.64+0xd9], R13 ;  /* 0x0000d90d1a00d986 */ /* 0x0003e8000c10113c */
[----:B------:R-:W5:Y:S01]  /*230d0*/  LDL.LU R38, [R1+0x3e8] ;  /* 0x0003e80001267983 */ /* 0x000f620000300800 */
[----:B------:R-:W-:Y:S01]  /*230e0*/  FMUL R6, R35, UR4 ;  /* 0x0000000423067c20 */ /* 0x000fe20008400000 */
[----:B------:R-:W-:Y:S02]  /*230f0*/  ISETP.LT.OR P5, PT, R0, 0xda, !P0 ;  /* 0x000000da0000780c */ /* 0x000fe400047a1670 */
[----:B------:R-:W5:Y:S02]  /*23100*/  LDL.LU R35, [R1+0x3ec] ;  /* 0x0003ec0001237983 */ /* 0x000f640000300800 */
[----:B0-----:R-:W-:-:S02]  /*23110*/  F2FP.SATFINITE.E4M3.F32.PACK_AB_MERGE_C R11, RZ, R6, RZ ;  /* 0x00000006ff0b723e */ /* 0x001fc400048070ff */
[----:B------:R-:W-:Y:S01]  /*23120*/  ISETP.LT.OR P6, PT, R0, 0xd9, !P0 ;  /* 0x000000d90000780c */ /* 0x000fe200047c1670 */
[----:B------:R-:W-:-:S06]  /*23130*/  FMUL R6, R34, UR4 ;  /* 0x0000000422067c20 */ /* 0x000fcc0008400000 */
[----:B------:R0:W-:Y:S01]  /*23140*/  @!P5 STG.E.U8 desc[UR60][R24.64+0xd9], R9 ;  /* 0x0000d9091800d986 */ /* 0x0001e2000c10113c */
[----:B-1----:R-:W-:-:S03]  /*23150*/  F2FP.SATFINITE.E4M3.F32.PACK_AB_MERGE_C R13, RZ, R6, RZ ;  /* 0x00000006ff0d723e */ /* 0x002fc600048070ff */
[----:B------:R-:W5:Y:S01]  /*23160*/  LDL.LU R34, [R1+0x3f0] ;  /* 0x0003f00001227983 */ /* 0x000f620000300800 */
[----:B------:R-:W-:-:S03]  /*23170*/  FMUL R6, R31, UR4 ;  /* 0x000000041f067c20 */ /* 0x000fc60008400000 */
[----:B------:R4:W-:Y:S02]  /*23180*/  @!P6 STG.E.U8 desc[UR60][R24.64+0xd8], R7 ;  /* 0x0000d8071800e986 */ /* 0x0009e4000c10113c */
[----:B------:R-:W-:Y:S02]  /*23190*/  F2FP.SATFINITE.E4M3.F32.PACK_AB_MERGE_C R15, RZ, R6, RZ ;  /* 0x00000006ff0f723e */ /* 0x000fe400048070ff */
[----:B------:R-:W5:Y:S01]  /*231a0*/  LDL.LU R31, [R1+0x3f4] ;  /* 0x0003f400011f7983 */ /* 0x000f620000300800 */
[----:B--2---:R-:W-:-:S03]  /*231b0*/  FMUL R6, R30, UR4 ;  /* 0x000000041e067c20 */ /* 0x004fc60008400000 */
[----:B------:R-:W2:Y:S02]  /*231c0*/  LDL.LU R30, [R1+0x3f8] ;  /* 0x0003f800011e7983 */ /* 0x000ea40000300800 */
[----:B0-----:R-:W-:Y:S01]  /*231d0*/  F2FP.SATFINITE.E4M3.F32.PACK_AB_MERGE_C R9, RZ, R6, RZ ;  /* 0x00000006ff09723e */ /* 0x001fe200048070ff */
[----:B---3--:R-:W-:Y:S02]  /*231e0*/  FMUL R6, R29, UR4 ;  /* 0x000000041d067c20 */ /* 0x008fe40008400000 */
[----:B------:R-:W3:Y:S01]  /*231f0*/  LDL.LU R29, [R1+0x3fc] ;  /* 0x0003fc00011d7983 */ /* 0x000ee20000300800 */
[----:B----4-:R-:W-:-:S03]  /*23200*/  FMUL R7, R28, UR4 ;  /* 0x000000041c077c20 */ /* 0x010fc60008400000 */
[----:B------:R-:W4:Y:S01]  /*23210*/  LDL.LU R28, [R1+0x400] ;  /* 0x00040000011c7983 */ /* 0x000f220000300800 */
[C---:B------:R-:W-:Y:S02]  /*23220*/  ISETP.LT.OR P6, PT, R0.reuse, 0xe1, !P3 ;  /* 0x000000e10000780c */ /* 0x040fe40005fc1670 */
[----:B------:R-:W-:-:S11]  /*23230*/  ISETP.LT.OR P5, PT, R0, 0xe2, !P3 ;  /* 0x000000e20000780c */ /* 0x000fd60005fa1670 */
[----:B------:R0:W-:Y:S01]  /*23240*/  @!P6 STG.E.U8 desc[UR60][R2.64+0xe0], R11 ;  /* 0x0000e00b0200e986 */ /* 0x0001e2000c10113c */
[----:B------:R-:W-:-:S03]  /*23250*/  ISETP.LT.OR P6, PT, R0, 0xe1, !P2 ;  /* 0x000000e10000780c */ /* 0x000fc600057c1670 */
[----:B------:R1:W-:Y:S01]  /*23260*/  @!P5 STG.E.U8 desc[UR60][R2.64+0xe1], R13 ;  /* 0x0000e10d0200d986 */ /* 0x0003e2000c10113c */
[----:B------:R-:W-:-:S09]  /*23270*/  ISETP.LT.OR P5, PT, R0, 0xe2, !P2 ;  /* 0x000000e20000780c */ /* 0x000fd200057a1670 */
[----:B------:R5:W-:Y:S01]  /*23280*/  @!P6 STG.E.U8 desc[UR60][R4.64+0xe0], R15 ;  /* 0x0000e00f0400e986 */ /* 0x000be2000c10113c */
[C---:B------:R-:W-:Y:S02]  /*23290*/  ISETP.LT.OR P6, PT, R0.reuse, 0xe9, !P3 ;  /* 0x000000e90000780c */ /* 0x040fe40005fc1670 */
[C---:B------:R-:W-:Y:S02]  /*232a0*/  ISETP.LT.OR P3, PT, R0.reuse, 0xea, !P3 ;  /* 0x000000ea0000780c */ /* 0x040fe40005f61670 */
[----:B0-----:R-:W-:Y:S02]  /*232b0*/  F2FP.SATFINITE.E4M3.F32.PACK_AB_MERGE_C R11, RZ, R6, RZ ;  /* 0x00000006ff0b723e */ /* 0x001fe400048070ff */
[----:B-1----:R-:W-:Y:S01]  /*232c0*/  F2FP.SATFINITE.E4M3.F32.PACK_AB_MERGE_C R13, RZ, R7, RZ ;  /* 0x00000007ff0d723e */ /* 0x002fe200048070ff */
[----:B------:R0:W-:Y:S01]  /*232d0*/  @!P5 STG.E.U8 desc[UR60][R4.64+0xe1], R9 ;  /* 0x0000e1090400d986 */ /* 0x0001e2000c10113c */
[----:B------:R-:W-:Y:S01]  /*232e0*/  FMUL R6, R41, UR4 ;  /* 0x0000000429067c20 */ /* 0x000fe20008400000 */
[----:B------:R-:W-:-:S02]  /*232f0*/  ISETP.LT.OR P5, PT, R0, 0xe9, !P2 ;  /* 0x000000e90000780c */ /* 0x000fc400057a1670 */
[C---:B------:R-:W-:Y:S02]  /*23300*/  ISETP.LT.OR P2, PT, R0.reuse, 0xea, !P2 ;  /* 0x000000ea0000780c */ /* 0x040fe40005741670 */
[----:B------:R1:W-:Y:S01]  /*23310*/  @!P6 STG.E.U8 desc[UR60][R2.64+0xe8], R11 ;  /* 0x0000e80b0200e986 */ /* 0x0003e2000c10113c */
[----:B------:R-:W-:Y:S01]  /*23320*/  ISETP.LT.OR P6, PT, R0, 0xe1, !P1 ;  /* 0x000000e10000780c */ /* 0x000fe20004fc1670 */
[----:B------:R-:W-:Y:S02]  /*23330*/  FMUL R7, R40, UR4 ;  /* 0x0000000428077c20 */ /* 0x000fe40008400000 */
[----:B------:R1:W-:Y:S01]  /*23340*/  @!P3 STG.E.U8 desc[UR60][R2.64+0xe9], R13 ;  /* 0x0000e90d0200b986 */ /* 0x0003e2000c10113c */
[----:B------:R-:W-:Y:S02]  /*23350*/  ISETP.LT.OR P3, PT, R0, 0xe2, !P1 ;  /* 0x000000e20000780c */ /* 0x000fe40004f61670 */
[----:B-----5:R-:W-:Y:S01]  /*23360*/  F2FP.SATFINITE.E4M3.F32.PACK_AB_MERGE_C R15, RZ, R6, RZ ;  /* 0x00000006ff0f723e */ /* 0x020fe200048070ff */
[----:B------:R-:W-:Y:S01]  /*23370*/  FMUL R6, R39, UR4 ;  /* 0x0000000427067c20 */ /* 0x000fe20008400000 */
[----:B------:R-:W-:Y:S01]  /*23380*/  FMUL R8, R38, UR4 ;  /* 0x0000000426087c20 */ /* 0x000fe20008400000 */
[----:B------:R-:W-:-:S03]  /*23390*/  F2FP.SATFINITE.E4M3.F32.PACK_AB_MERGE_C R7, RZ, R7, RZ ;  /* 0x00000007ff07723e */ /* 0x000fc600048070ff */
[----:B0-----:R-:W-:Y:S02]  /*233a0*/  F2FP.SATFINITE.E4M3.F32.PACK_AB_MERGE_C R9, RZ, R6, RZ ;  /* 0x00000006ff09723e */ /* 0x001fe400048070ff */
[----:B-1----:R-:W-:Y:S01]  /*233b0*/  F2FP.SATFINITE.E4M3.F32.PACK_AB_MERGE_C R11, RZ, R8, RZ ;  /* 0x00000008ff0b723e */ /* 0x002fe200048070ff */
[----:B------:R-:W-:Y:S01]  /*233c0*/  @!P5 STG.E.U8 desc[UR60][R4.64+0xe8], R15 ;  /* 0x0000e80f0400d986 */ /* 0x000fe2000c10113c */
[----:B------:R-:W-:Y:S01]  /*233d0*/  FMUL R2, R35, UR4 ;  /* 0x0000000423027c20 */ /* 0x000fe20008400000 */
[C---:B------:R-:W-:Y:S02]  /*233e0*/  ISETP.LT.OR P5, PT, R0.reuse, 0xe1, !P0 ;  /* 0x000000e10000780c */ /* 0x040fe400047a1670 */
[----:B------:R0:W-:Y:S01]  /*233f0*/  @!P2 STG.E.U8 desc[UR60][R4.64+0xe9], R7 ;  /* 0x0000e9070400a986 */ /* 0x0001e2000c10113c */
[----:B------:R-:W-:-:S03]  /*23400*/  ISETP.LT.OR P2, PT, R0, 0xe9, !P1 ;  /* 0x000000e90000780c */ /* 0x000fc60004f41670 */
[----:B------:R1:W-:Y:S01]  /*23410*/  @!P6 STG.E.U8 desc[UR60][R26.64+0xe0], R9 ;  /* 0x0000e0091a00e986 */ /* 0x0003e2000c10113c */
[C---:B------:R-:W-:Y:S02]  /*23420*/  ISETP.LT.OR P6, PT, R0.reuse, 0xe2, !P0 ;  /* 0x000000e20000780c */ /* 0x040fe400047c1670 */
[C---:B------:R-:W-:Y:S01]  /*23430*/  ISETP.LT.OR P1, PT, R0.reuse, 0xea, !P1 ;  /* 0x000000ea0000780c */ /* 0x040fe20004f21670 */
[----:B------:R5:W-:Y:S01]  /*23440*/  @!P3 STG.E.U8 desc[UR60][R26.64+0xe1], R11 ;  /* 0x0000e10b1a00b986 */ /* 0x000be2000c10113c */
[C---:B------:R-:W-:Y:S02]  /*23450*/  ISETP.LT.OR P3, PT, R0.reuse, 0xe9, !P0 ;  /* 0x000000e90000780c */ /* 0x040fe40004761670 */
[----:B------:R-:W-:Y:S01]  /*23460*/  ISETP.LT.OR P0, PT, R0, 0xea, !P0 ;  /* 0x000000ea0000780c */ /* 0x000fe20004701670 */
[----:B------:R-:W-:Y:S01]  /*23470*/  FMUL R0, R34, UR4 ;  /* 0x0000000422007c20 */ /* 0x000fe20008400000 */
[----:B------:R-:W-:-:S04]  /*23480*/  F2FP.SATFINITE.E4M3.F32.PACK_AB_MERGE_C R13, RZ, R2, RZ ;  /* 0x00000002ff0d723e */ /* 0x000fc800048070ff */
[----:B0-----:R-:W-:Y:S01]  /*23490*/  F2FP.SATFINITE.E4M3.F32.PACK_AB_MERGE_C R7, RZ, R0, RZ ;  /* 0x00000000ff07723e */ /* 0x001fe200048070ff */
[----:B------:R-:W-:Y:S01]  /*234a0*/  FMUL R2, R31, UR4 ;  /* 0x000000041f027c20 */ /* 0x000fe20008400000 */
[----:B------:R0:W-:Y:S04]  /*234b0*/  @!P5 STG.E.U8 desc[UR60][R24.64+0xe0], R13 ;  /* 0x0000e00d1800d986 */ /* 0x0001e8000c10113c */
[----:B-1----:R-:W-:Y:S01]  /*234c0*/  F2FP.SATFINITE.E4M3.F32.PACK_AB_MERGE_C R9, RZ, R2, RZ ;  /* 0x00000002ff09723e */ /* 0x002fe200048070ff */
[----:B------:R0:W-:Y:S04]  /*234d0*/  @!P6 STG.E.U8 desc[UR60][R24.64+0xe1], R7 ;  /* 0x0000e1071800e986 */ /* 0x0001e8000c10113c */
[----:B------:R0:W-:Y:S01]  /*234e0*/  @!P2 STG.E.U8 desc[UR60][R26.64+0xe8], R9 ;  /* 0x0000e8091a00a986 */ /* 0x0001e2000c10113c */
[----:B--2---:R-:W-:-:S05]  /*234f0*/  FMUL R3, R30, UR4 ;  /* 0x000000041e037c20 */ /* 0x004fca0008400000 */
[----:B------:R-:W-:-:S05]  /*23500*/  F2FP.SATFINITE.E4M3.F32.PACK_AB_MERGE_C R3, RZ, R3, RZ ;  /* 0x00000003ff03723e */ /* 0x000fca00048070ff */
[----:B------:R0:W-:Y:S01]  /*23510*/  @!P1 STG.E.U8 desc[UR60][R26.64+0xe9], R3 ;  /* 0x0000e9031a009986 */ /* 0x0001e2000c10113c */
[----:B---3--:R-:W-:-:S05]  /*23520*/  FMUL R4, R29, UR4 ;  /* 0x000000041d047c20 */ /* 0x008fca0008400000 */
[----:B-----5:R-:W-:Y:S01]  /*23530*/  F2FP.SATFINITE.E4M3.F32.PACK_AB_MERGE_C R11, RZ, R4, RZ ;  /* 0x00000004ff0b723e */ /* 0x020fe200048070ff */
[----:B----4-:R-:W-:-:S05]  /*23540*/  FMUL R5, R28, UR4 ;  /* 0x000000041c057c20 */ /* 0x010fca0008400000 */
[----:B------:R-:W-:Y:S01]  /*23550*/  F2FP.SATFINITE.E4M3.F32.PACK_AB_MERGE_C R5, RZ, R5, RZ ;  /* 0x00000005ff05723e */ /* 0x000fe200048070ff */
[----:B------:R0:W-:Y:S04]  /*23560*/  @!P3 STG.E.U8 desc[UR60][R24.64+0xe8], R11 ;  /* 0x0000e80b1800b986 */ /* 0x0001e8000c10113c */
[----:B------:R0:W-:Y:S02]  /*23570*/  @!P0 STG.E.U8 desc[UR60][R24.64+0xe9], R5 ;  /* 0x0000e90518008986 */ /* 0x0001e4000c10113c */
.L_x_518:
[----:B------:R-:W-:Y:S05]  /*23580*/  BSYNC B0 ;  /* 0x0000000000007941 */ /* 0x000fea0003800000 */
.L_x_36:
[----:B0-----:R-:W2:Y:S04]  /*23590*/  LDL.LU R3, [R1+0x420] ;  /* 0x0004200001037983 */ /* 0x001ea80000300800 */
[----:B------:R-:W2:Y:S01]  /*235a0*/  LDL.LU R2, [R1+0x424] ;  /* 0x0004240001027983 */ /* 0x000ea20000300800 */
[----:B------:R-:W-:Y:S01]  /*235b0*/  ULDC UR8, c[0x0][0xc] ;  /* 0x0000030000087ab9 */ /* 0x000fe20000000800 */
[----:B------:R-:W-:Y:S01]  /*235c0*/  ULDC UR9, c[0x0][0x10] ;  /* 0x0000040000097ab9 */ /* 0x000fe20000000800 */
[----:B------:R-:W2:Y:S01]  /*235d0*/  LDC R5, c[0x0][0x14] ;  /* 0x00000500ff057b82 */ /* 0x000ea20000000800 */
[----:B------:R-:W-:Y:S01]  /*235e0*/  UIMAD.WIDE.U32 UR8, UR8, UR9, URZ ;  /* 0x00000009080872a5 */ /* 0x000fe2000f8e003f */
[----:B-----5:R-:W-:Y:S01]  /*235f0*/  PRMT R0, RZ, 0x7610, R0 ;  /* 0x00007610ff007816 */ /* 0x020fe20000000000 */
[----:B------:R-:W-:-:S04]  /*23600*/  UMOV UR5, 0xffffffff ;  /* 0xffffffff00057882 */ /* 0x000fc80000000000 */
[----:B--2---:R-:W-:-:S04]  /*23610*/  IMAD.WIDE.U32 R2, R5, UR8, R2 ;  /* 0x0000000805027c25 */ /* 0x004fc8000f8e0002 */
[----:B------:R-:W-:Y:S01]  /*23620*/  IMAD R5, R5, UR9, RZ ;  /* 0x0000000905057c24 */ /* 0x000fe2000f8e02ff */
[----:B------:R-:W-:Y:S01]  /*23630*/  ULDC.64 UR8, c[0x0][0x650] ;  /* 0x0001940000087ab9 */ /* 0x000fe20000000a00 */
[----:B---3--:R-:W-:Y:S01]  /*23640*/  IMAD.MOV.U32 R11, RZ, RZ, R2 ;  /* 0x000000ffff0b7224 */ /* 0x008fe200078e0002 */
[----:B------:R-:W-:Y:S01]  /*23650*/  ISETP.GE.U32.AND P0, PT, R2, UR8, PT ;  /* 0x0000000802007c0c */ /* 0x000fe2000bf06070 */
[----:B------:R-:W-:Y:S02]  /*23660*/  IMAD.IADD R13, R3, 0x1, R5 ;  /* 0x00000001030d7824 */ /* 0x000fe400078e0205 */
[----:B------:R-:W-:Y:S02]  /*23670*/  IMAD.MOV.U32 R3, RZ, RZ, -0x1 ;  /* 0xffffffffff037424 */ /* 0x000fe400078e00ff */
[----:B------:R-:W-:Y:S01]  /*23680*/  IMAD.U32 R2, RZ, RZ, UR5 ;  /* 0x00000005ff027e24 */ /* 0x000fe2000f8e00ff */
[----:B------:R0:W-:Y:S01]  /*23690*/  STL [R1+0x420], R13 ;  /* 0x0004200d01007387 */ /* 0x0001e20000100800 */
[----:B------:R-:W-:-:S03]  /*236a0*/  ISETP.GE.U32.AND.EX P0, PT, R13, UR9, PT, P0 ;  /* 0x000000090d007c0c */ /* 0x000fc6000bf06100 */
[----:B------:R0:W-:Y:S04]  /*236b0*/  STL [R1+0x434], R3 ;  /* 0x0004340301007387 */ /* 0x0001e80000100800 */
[----:B------:R0:W-:Y:S04]  /*236c0*/  STL [R1+0x424], R11 ;  /* 0x0004240b01007387 */ /* 0x0001e80000100800 */
[----:B------:R0:W-:Y:S02]  /*236d0*/  STL [R1+0x42c], R2 ;  /* 0x00042c0201007387 */ /* 0x0001e40000100800 */
[----:B------:R-:W-:Y:S05]  /*236e0*/  @P0 BRA `(.L_x_519) ;  /* 0x00000004007c0947 */ /* 0x000fea0003800000 */
[----:B------:R-:W2:Y:S01]  /*236f0*/  S2R R8, SR_CTAID.X ;  /* 0x0000000000087919 */ /* 0x000ea20000002500 */
[----:B------:R-:W-:Y:S01]  /*23700*/  ULDC.64 UR14, c[0x0][0x628] ;  /* 0x00018a00000e7ab9 */ /* 0x000fe20000000a00 */
[----:B------:R-:W3:Y:S01]  /*23710*/  LDC R9, c[0x0][0x144] ;  /* 0x00005100ff097b82 */ /* 0x000ee20000000800 */
[----:B------:R-:W-:Y:S01]  /*23720*/  ULDC UR5, c[0x0][0x150] ;  /* 0x0000540000057ab9 */ /* 0x000fe20000000800 */
[----:B------:R-:W0:Y:S01]  /*23730*/  S2R R12, SR_CTAID.Y ;  /* 0x00000000000c7919 */ /* 0x000e220000002600 */
[----:B------:R-:W-:Y:S01]  /*23740*/  ISETP.NE.U32.AND P0, PT, RZ, UR14, PT ;  /* 0x0000000eff007c0c */ /* 0x000fe2000bf05070 */
[----:B------:R-:W-:Y:S01]  /*23750*/  ULDC UR16, c[0x0][0x630] ;  /* 0x00018c0000107ab9 */ /* 0x000fe20000000800 */
[----:B------:R-:W-:Y:S02]  /*23760*/  R2UR UR12, R11 ;  /* 0x000000000b0c72ca */ /* 0x000fe400000e0000 */
[----:B------:R-:W-:Y:S01]  /*23770*/  ISETP.NE.AND.EX P0, PT, RZ, UR15, PT, P0 ;  /* 0x0000000fff007c0c */ /* 0x000fe2000bf05300 */
[----:B------:R-:W0:Y:S01]  /*23780*/  LDC.64 R6, c[0x0][0x620] ;  /* 0x00018800ff067b82 */ /* 0x000e220000000a00 */
[----:B------:R-:W-:-:S02]  /*23790*/  R2UR UR13, R13 ;  /* 0x000000000d0d72ca */ /* 0x000fc400000e0000 */
[----:B--2---:R-:W-:-:S05]  /*237a0*/  I2FP.F32.U32 R0, R8 ;  /* 0x0000000800007245 */ /* 0x004fca0000201000 */
[----:B------:R-:W-:-:S06]  /*237b0*/  FMUL R0, R0, UR5 ;  /* 0x0000000500007c20 */ /* 0x000fcc0008400000 */
[----:B------:R-:W2:Y:S01]  /*237c0*/  F2I.U32.TRUNC.NTZ R0, R0 ;  /* 0x0000000000007305 */ /* 0x000ea2000020f000 */
        /* <DEDUP_REMOVED lines=13> */
.L_x_520:
[----:B------:R-:W-:Y:S01]  /*238a0*/  USHF.R.U64 UR12, UR12, UR16, UR13 ;  /* 0x000000100c0c7299 */ /* 0x000fe2000800120d */
[----:B------:R-:W5:Y:S01]  /*238b0*/  LDC.64 R22, c[0x0][0x640] ;  /* 0x00019000ff167b82 */ /* 0x000f620000000a00 */
[----:B------:R-:W-:Y:S01]  /*238c0*/  USHF.R.U32.HI UR5, URZ, UR16, UR13 ;  /* 0x000000103f057299 */ /* 0x000fe2000801160d */
[----:B--2---:R-:W-:Y:S02]  /*238d0*/  IMAD.MOV R10, RZ, RZ, -R0 ;  /* 0x000000ffff0a7224 */ /* 0x004fe400078e0a00 */
[----:B0-----:R-:W-:Y:S01]  /*238e0*/  IMAD.MOV.U32 R2, RZ, RZ, R11 ;  /* 0x000000ffff027224 */ /* 0x001fe200078e000b */
[----:B------:R-:W-:Y:S01]  /*238f0*/  IADD3 R5, P0, RZ, -UR12, RZ ;  /* 0x8000000cff057c10 */ /* 0x000fe2000ff1e0ff */
[----:B---3--:R-:W-:Y:S02]  /*23900*/  IMAD R18, R9, R10, R8 ;  /* 0x0000000a09127224 */ /* 0x008fe400078e0208 */
[----:B------:R-:W0:Y:S02]  /*23910*/  LDC R4, c[0x0][0x618] ;  /* 0x00018600ff047b82 */ /* 0x000e240000000800 */
[----:B------:R-:W-:Y:S01]  /*23920*/  IMAD.X R3, RZ, RZ, ~UR5, P0 ;  /* 0x80000005ff037e24 */ /* 0x000fe200080e06ff */
[----:B------:R-:W-:-:S03]  /*23930*/  ULDC UR5, c[0x0][0x154] ;  /* 0x0000550000057ab9 */ /* 0x000fc60000000800 */
[-C--:B------:R-:W-:Y:S02]  /*23940*/  IMAD R0, R3, R6.reuse, RZ ;  /* 0x0000000603007224 */ /* 0x080fe400078e02ff */
[----:B------:R-:W2:Y:S01]  /*23950*/  LDC R14, c[0x0][0x608] ;  /* 0x00018200ff0e7b82 */ /* 0x000ea20000000800 */
[----:B------:R-:W-:Y:S02]  /*23960*/  IMAD.MOV.U32 R3, RZ, RZ, R13 ;  /* 0x000000ffff037224 */ /* 0x000fe400078e000d */
[----:B------:R-:W-:-:S05]  /*23970*/  IMAD.WIDE.U32 R2, R5, R6, R2 ;  /* 0x0000000605027225 */ /* 0x000fca00078e0002 */
[----:B------:R-:W3:Y:S01]  /*23980*/  LDC R20, c[0x0][0x658] ;  /* 0x00019600ff147b82 */ /* 0x000ee20000000800 */
[----:B------:R-:W-:Y:S01]  /*23990*/  IMAD R5, R5, R7, R0 ;  /* 0x0000000705057224 */ /* 0x000fe200078e0200 */
[----:B------:R-:W-:Y:S01]  /*239a0*/  I2FP.F32.U32 R0, R12 ;  /* 0x0000000c00007245 */ /* 0x000fe20000201000 */
[----:B------:R-:W-:Y:S01]  /*239b0*/  IMAD.MOV.U32 R7, RZ, RZ, 0x1 ;  /* 0x00000001ff077424 */ /* 0x000fe200078e00ff */
[----:B-----5:R-:W-:Y:S01]  /*239c0*/  ISETP.NE.U32.AND P0, PT, R22, RZ, PT ;  /* 0x000000ff1600720c */ /* 0x020fe20003f05070 */
[----:B------:R-:W-:Y:S02]  /*239d0*/  IMAD.IADD R3, R3, 0x1, R5 ;  /* 0x0000000103037824 */ /* 0x000fe400078e0205 */
[----:B------:R-:W-:Y:S01]  /*239e0*/  FMUL R0, R0, UR5 ;  /* 0x0000000500007c20 */ /* 0x000fe20008400000 */
[----:B----4-:R-:W4:Y:S01]  /*239f0*/  LDC R15, c[0x0][0x148] ;  /* 0x00005200ff0f7b82 */ /* 0x010f220000000800 */
[----:B------:R-:W-:Y:S01]  /*23a00*/  ISETP.NE.AND.EX P0, PT, R23, RZ, PT, P0 ;  /* 0x000000ff1700720c */ /* 0x000fe20003f05300 */
[----:B------:R-:W-:Y:S01]  /*23a10*/  IMAD.MOV.U32 R5, RZ, RZ, -0x1 ;  /* 0xffffffffff057424 */ /* 0x000fe200078e00ff */
[-CC-:B0-----:R-:W-:Y:S01]  /*23a20*/  SHF.R.U64 R10, R2, R4.reuse, R3.reuse ;  /* 0x00000004020a7219 */ /* 0x181fe20000001203 */
[----:B------:R0:W0:Y:S01]  /*23a30*/  F2I.U32.TRUNC.NTZ R13, R0 ;  /* 0x00000000000d7305 */ /* 0x000022000020f000 */
[----:B------:R-:W-:-:S03]  /*23a40*/  SHF.R.U32.HI R3, RZ, R4, R3 ;  /* 0x00000004ff037219 */ /* 0x000fc60000011603 */
[----:B------:R-:W0:Y:S01]  /*23a50*/  LDC R16, c[0x0][0x600] ;  /* 0x00018000ff107b82 */ /* 0x000e220000000800 */
[-CC-:B--2---:R-:W-:Y:S02]  /*23a60*/  SHF.R.U64 R8, R10, R14.reuse, R3.reuse ;  /* 0x0000000e0a087219 */ /* 0x184fe40000001203 */
[----:B------:R-:W-:-:S05]  /*23a70*/  SHF.R.U32.HI R3, RZ, R14, R3 ;  /* 0x0000000eff037219 */ /* 0x000fca0000011603 */
[----:B------:R-:W2:Y:S01]  /*23a80*/  LDC R17, c[0x0][0x648] ;  /* 0x00019200ff117b82 */ /* 0x000ea20000000800 */
[-CC-:B---3--:R-:W-:Y:S02]  /*23a90*/  SHF.R.U64 R11, R8, R20.reuse, R3.reuse ;  /* 0x00000014080b7219 */ /* 0x188fe40000001203 */
[-C--:B------:R-:W-:Y:S02]  /*23aa0*/  SHF.L.U32 R5, R5, R20.reuse, RZ ;  /* 0x0000001405057219 */ /* 0x080fe400000006ff */
[-C--:B------:R-:W-:Y:S01]  /*23ab0*/  SHF.R.U32.HI R3, RZ, R20.reuse, R3 ;  /* 0x00000014ff037219 */ /* 0x080fe20000011603 */
[----:B------:R-:W-:Y:S01]  /*23ac0*/  IMAD.MOV.U32 R2, RZ, RZ, R11 ;  /* 0x000000ffff027224 */ /* 0x000fe200078e000b */
[----:B------:R-:W-:Y:S01]  /*23ad0*/  SHF.L.U32 R20, R7, R20, RZ ;  /* 0x0000001407147219 */ /* 0x000fe200000006ff */
[----:B------:R-:W3:Y:S01]  /*23ae0*/  LDC R19, c[0x0][0x638] ;  /* 0x00018e00ff137b82 */ /* 0x000ee20000000800 */
[----:B------:R-:W-:-:S07]  /*23af0*/  LOP3.LUT R33, RZ, R5, RZ, 0x33, !PT ;  /* 0x00000005ff217212 */ /* 0x000fce00078e33ff */
[----:B------:R-:W0:Y:S01]  /*23b00*/  LDC R21, c[0x0][0x610] ;  /* 0x00018400ff157b82 */ /* 0x000e220000000800 */
[----:B------:R-:W-:Y:S05]  /*23b10*/  @!P0 BRA `(.L_x_521) ;  /* 0x0000000000288947 */ /* 0x000fea0003800000 */
[----:B0-----:R-:W0:Y:S02]  /*23b20*/  LDC R0, c[0x0][0x64c] ;  /* 0x00019300ff007b82 */ /* 0x001e240000000800 */
[----:B0-----:R-:W-:-:S05]  /*23b30*/  IADD3 R7, P0, R11, R0, RZ ;  /* 0x000000000b077210 */ /* 0x001fca0007f1e0ff */
        /* <DEDUP_REMOVED lines=8> */
.L_x_521:
[----:B0-2---:R-:W-:Y:S01]  /*23bc0*/  SHF.R.U64 R0, R2, R17, R3 ;  /* 0x0000001102007219 */ /* 0x005fe20000001203 */
[----:B------:R-:W-:Y:S01]  /*23bd0*/  VIADD R3, R16, 0xffffffff ;  /* 0xffffffff10037836 */ /* 0x000fe20000000000 */
[----:B------:R-:W-:Y:S01]  /*23be0*/  LOP3.LUT R33, R8, R33, RZ, 0xc0, !PT ;  /* 0x0000002108217212 */ /* 0x000fe200078ec0ff */
[----:B------:R-:W-:Y:S02]  /*23bf0*/  IMAD.MOV R13, RZ, RZ, -R13 ;  /* 0x000000ffff0d7224 */ /* 0x000fe400078e0a0d */
[----:B------:R-:W-:Y:S01]  /*23c00*/  IMAD.MOV R2, RZ, RZ, -R0 ;  /* 0x000000ffff027224 */ /* 0x000fe200078e0a00 */
[----:B------:R-:W-:Y:S01]  /*23c10*/  LOP3.LUT R3, R10, R3, RZ, 0xc0, !PT ;  /* 0x000000030a037212 */ /* 0x000fe200078ec0ff */
[----:B------:R-:W-:Y:S02]  /*23c20*/  IMAD R33, R20, R0, R33 ;  /* 0x0000000014217224 */ /* 0x000fe400078e0221 */
[----:B----4-:R-:W-:Y:S02]  /*23c30*/  @P4 IMAD R18, R15, R13, R12 ;  /* 0x0000000d0f124224 */ /* 0x010fe400078e020c */
[----:B---3--:R-:W-:-:S02]  /*23c40*/  IMAD R0, R2, R19, R11 ;  /* 0x0000001302007224 */ /* 0x008fc400078e020b */
[----:B------:R-:W-:Y:S02]  /*23c50*/  IMAD R33, R33, R21, R18 ;  /* 0x0000001521217224 */ /* 0x000fe400078e0212 */
[----:B------:R-:W-:Y:S02]  /*23c60*/  IMAD R2, R0, R16, R3 ;  /* 0x0000001000027224 */ /* 0x000fe400078e0203 */
[----:B------:R-:W-:-:S03]  /*23c70*/  IMAD.MOV.U32 R4, RZ, RZ, 0x1 ;  /* 0x00000001ff047424 */ /* 0x000fc600078e00ff */
[----:B------:R-:W-:Y:S02]  /*23c80*/  SEL R3, R2, R33, !P4 ;  /* 0x0000002102037207 */ /* 0x000fe40006000000 */
[----:B------:R-:W-:Y:S01]  /*23c90*/  SEL R33, R33, R2, !P4 ;  /* 0x0000000221217207 */ /* 0x000fe20006000000 */
[----:B------:R-:W-:Y:S01]  /*23ca0*/  IMAD.U32 R2, RZ, RZ, UR12 ;  /* 0x0000000cff027e24 */ /* 0x000fe2000f8e00ff */
[----:B------:R-:W-:Y:S01]  /*23cb0*/  PRMT R0, R4, 0x7610, R0 ;  /* 0x0000761004007816 */ /* 0x000fe20000000000 */
[----:B------:R2:W-:Y:S04]  /*23cc0*/  STL [R1+0x434], R3 ;  /* 0x0004340301007387 */ /* 0x0005e80000100800 */
[----:B------:R2:W-:Y:S02]  /*23cd0*/  STL [R1+0x42c], R2 ;  /* 0x00042c0201007387 */ /* 0x0005e40000100800 */
.L_x_519:
[----:B0-2---:R-:W2:Y:S01]  /*23ce0*/  LDL.LU R2, [R1+0x430] ;  /* 0x0004300001027983 */ /* 0x005ea20000300800 */
[----:B------:R-:W-:Y:S02]  /*23cf0*/  R2UR UR5, R37 ;  /* 0x00000000250572ca */ /* 0x000fe400000e0000 */
[----:B------:R-:W-:Y:S01]  /*23d00*/  R2UR UR8, R36 ;  /* 0x00000000240872ca */ /* 0x000fe200000e0000 */
[----:B------:R-:W-:Y:S01]  /*23d10*/  STL [R1+0x438], R33 ;  /* 0x0004382101007387 */ /* 0x000fe20000100800 */
[----:B------:R-:W-:-:S11]  /*23d20*/  LOP3.LUT P0, RZ, R0, 0xff, RZ, 0xc0, !PT ;  /* 0x000000ff00ff7812 */ /* 0x000fd6000780c0ff */
[----:B------:R-:W-:-:S04]  /*23d30*/  UIADD3 UR5, UR8, UR5, URZ ;  /* 0x0000000508057290 */ /* 0x000fc8000fffe03f */
[----:B------:R-:W-:Y:S02]  /*23d40*/  USHF.R.U32.HI UR7, URZ, 0x3, UR5 ;  /* 0x000000033f077899 */ /* 0x000fe40008011605 */
[----:B------:R-:W-:Y:S02]  /*23d50*/  UISETP.GT.U32.AND UP0, UPT, UR5, 0x7, UPT ;  /* 0x000000070500788c */ /* 0x000fe4000bf04070 */
[----:B------:R-:W-:Y:S02]  /*23d60*/  ULOP3.LUT UR7, UR7, 0x1, URZ, 0xc0, !UPT ;  /* 0x0000000107077892 */ /* 0x000fe4000f8ec03f */
[----:B------:R-:W-:Y:S02]  /*23d70*/  UISETP.LT.U32.AND UP0, UPT, UR8, 0x8, UP0 ;  /* 0x000000080800788c */ /* 0x000fe40008701070 */
[----:B------:R-:W-:Y:S02]  /*23d80*/  UISETP.NE.U32.AND UP1, UPT, UR7, 0x1, UPT ;  /* 0x000000010700788c */ /* 0x000fe4000bf25070 */
[----:B------:R-:W-:-:S02]  /*23d90*/  ULOP3.LUT UR5, UR5, 0x7, URZ, 0xc0, !UPT ;  /* 0x0000000705057892 */ /* 0x000fc4000f8ec03f */
[----:B------:R-:W-:Y:S02]  /*23da0*/  UISETP.GT.U32.AND UP1, UPT, UR8, 0x7, !UP1 ;  /* 0x000000070800788c */ /* 0x000fe4000cf24070 */
[----:B------:R-:W-:Y:S02]  /*23db0*/  USEL UR8, URZ, 0x1, !UP0 ;  /* 0x000000013f087887 */ /* 0x000fe4000c000000 */
[----:B------:R-:W-:Y:S01]  /*23dc0*/  USEL UR7, URZ, 0x1, !UP1 ;  /* 0x000000013f077887 */ /* 0x000fe2000c800000 */
[----:B------:R-:W-:-:S05]  /*23dd0*/  IMAD.U32 R0, RZ, RZ, UR5 ;  /* 0x00000005ff007e24 */ /* 0x000fca000f8e00ff */
[----:B------:R0:W-:Y:S01]  /*23de0*/  STL [R1+0x428], R0 ;  /* 0x0004280001007387 */ /* 0x0001e20000100800 */
[----:B--2---:R-:W-:-:S13]  /*23df0*/  R2UR UR9, R2 ;  /* 0x00000000020972ca */ /* 0x004fda00000e0000 */
[----:B------:R-:W-:-:S06]  /*23e00*/  ULOP3.LUT UR9, UR7, UR9, UR8, 0x96, !UPT ;  /* 0x0000000907097292 */ /* 0x000fcc000f8e9608 */
[----:B0-----:R-:W-:-:S05]  /*23e10*/  IMAD.U32 R0, RZ, RZ, UR9 ;  /* 0x00000009ff007e24 */ /* 0x001fca000f8e00ff */
[----:B------:R0:W-:Y:S01]  /*23e20*/  STL [R1+0x430], R0 ;  /* 0x0004300001007387 */ /* 0x0001e20000100800 */
[----:B------:R-:W-:Y:S05]  /*23e30*/  @P0 BRA `(.L_x_522) ;  /* 0xfffffdd4009c0947 */ /* 0x000fea000383ffff */
[----:B------:R-:W-:Y:S05]  /*23e40*/  EXIT ;  /* 0x000000000000794d */ /* 0x000fea0003800000 */
.L_x_8:
[----:B------:R-:W2:Y:S01]  /*23e50*/  LDL R22, [R1+0x424] ;  /* 0x0004240001167983 */ /* 0x000ea20000100800 */
[----:B------:R-:W-:-:S03]  /*23e60*/  ULDC.64 UR4, c[0x0][0x650] ;  /* 0x0001940000047ab9 */ /* 0x000fc60000000a00 */
[----:B------:R-:W3:Y:S01]  /*23e70*/  LDL R23, [R1+0x420] ;  /* 0x0004200001177983 */ /* 0x000ee20000100800 */
[----:B------:R-:W-:Y:S01]  /*23e80*/  PRMT R4, RZ, 0x7610, R4 ;  /* 0x00007610ff047816 */ /* 0x000fe20000000004 */
[----:B------:R-:W-:Y:S02]  /*23e90*/  IMAD.MOV.U32 R5, RZ, RZ, -0x1 ;  /* 0xffffffffff057424 */ /* 0x000fe400078e00ff */
[----:B------:R-:W-:Y:S02]  /*23ea0*/  IMAD.MOV.U32 R7, RZ, RZ, -0x1 ;  /* 0xffffffffff077424 */ /* 0x000fe400078e00ff */
[----:B------:R-:W-:Y:S01]  /*23eb0*/  IMAD.MOV.U32 R6, RZ, RZ, -0x1 ;  /* 0xffffffffff067424 */ /* 0x000fe200078e00ff */
[----:B--2---:R-:W-:-:S04]  /*23ec0*/  ISETP.GE.U32.AND P0, PT, R22, UR4, PT ;  /* 0x0000000416007c0c */ /* 0x004fc8000bf06070 */
[----:B---3--:R-:W-:-:S13]  /*23ed0*/  ISETP.GE.U32.AND.EX P0, PT, R23, UR5, PT, P0 ;  /* 0x0000000517007c0c */ /* 0x008fda000bf06100 */
[----:B------:R-:W-:Y:S05]  /*23ee0*/  @P0 BRA `(.L_x_523) ;  /* 0x00000004002c0947 */ /* 0x000fea0003800000 */
[----:B0-----:R-:W0:Y:S01]  /*23ef0*/  LDC.64 R14, c[0x0][0x628] ;  /* 0x00018a00ff0e7b82 */ /* 0x001e220000000a00 */
[----:B------:R-:W-:Y:S02]  /*23f00*/  IMAD.MOV.U32 R8, RZ, RZ, R22 ;  /* 0x000000ffff087224 */ /* 0x000fe400078e0016 */
[----:B------:R-:W-:-:S05]  /*23f10*/  IMAD.MOV.U32 R9, RZ, RZ, R23 ;  /* 0x000000ffff097224 */ /* 0x000fca00078e0017 */
[----:B------:R-:W1:Y:S08]  /*23f20*/  LDC R10, c[0x0][0x630] ;  /* 0x00018c00ff0a7b82 */ /* 0x000e700000000800 */
[----:B------:R-:W2:Y:S01]  /*23f30*/  LDC.64 R16, c[0x0][0x620] ;  /* 0x00018800ff107b82 */ /* 0x000ea20000000a00 */
[----:B0-----:R-:W-:-:S04]  /*23f40*/  ISETP.NE.U32.AND P0, PT, R14, RZ, PT ;  /* 0x000000ff0e00720c */ /* 0x001fc80003f05070 */
[----:B------:R-:W-:-:S13]  /*23f50*/  ISETP.NE.AND.EX P0, PT, R15, RZ, PT, P0 ;  /* 0x000000ff0f00720c */ /* 0x000fda0003f05300 */
[----:B-12---:R-:W-:Y:S05]  /*23f60*/  @!P0 BRA `(.L_x_524) ;  /* 0x0000000000288947 */ /* 0x006fea0003800000 */
[----:B------:R-:W0:Y:S02]  /*23f70*/  LDC R4, c[0x0][0x634] ;  /* 0x00018d00ff047b82 */ /* 0x000e240000000800 */
        /* <DEDUP_REMOVED lines=9> */
.L_x_524:
[----:B------:R-:W0:Y:S01]  /*24010*/  LDC.64 R20, c[0x0][0x640] ;  /* 0x00019000ff147b82 */ /* 0x000e220000000a00 */
[-CC-:B------:R-:W-:Y:S02]  /*24020*/  SHF.R.U64 R14, R8, R10.reuse, R9.reuse ;  /* 0x0000000a080e7219 */ /* 0x180fe40000001209 */
[----:B------:R-:W-:Y:S02]  /*24030*/  SHF.R.U32.HI R4, RZ, R10, R9 ;  /* 0x0000000aff047219 */ /* 0x000fe40000011609 */
[----:B------:R-:W-:-:S03]  /*24040*/  IADD3 R7, P0, RZ, -R14, RZ ;  /* 0x8000000eff077210 */ /* 0x000fc60007f1e0ff */
[----:B------:R-:W1:Y:S02]  /*24050*/  LDC R8, c[0x0][0x618] ;  /* 0x00018600ff087b82 */ /* 0x000e640000000800 */
[----:B------:R-:W-:Y:S02]  /*24060*/  IMAD.X R5, RZ, RZ, ~R4, P0 ;  /* 0x000000ffff057224 */ /* 0x000fe400000e0e04 */
[----:B------:R-:W-:Y:S02]  /*24070*/  IMAD.MOV.U32 R4, RZ, RZ, R22 ;  /* 0x000000ffff047224 */ /* 0x000fe400078e0016 */
[-C--:B------:R-:W-:Y:S02]  /*24080*/  IMAD R6, R5, R16.reuse, RZ ;  /* 0x0000001005067224 */ /* 0x080fe400078e02ff */
[----:B------:R-:W2:Y:S01]  /*24090*/  LDC R18, c[0x0][0x608] ;  /* 0x00018200ff127b82 */ /* 0x000ea20000000800 */
[----:B------:R-:W-:Y:S02]  /*240a0*/  IMAD.MOV.U32 R5, RZ, RZ, R23 ;  /* 0x000000ffff057224 */ /* 0x000fe400078e0017 */
[----:B------:R-:W-:-:S05]  /*240b0*/  IMAD.WIDE.U32 R4, R7, R16, R4 ;  /* 0x0000001007047225 */ /* 0x000fca00078e0004 */
[----:B------:R-:W3:Y:S01]  /*240c0*/  LDC R19, c[0x0][0x658] ;  /* 0x00019600ff137b82 */ /* 0x000ee20000000800 */
[----:B------:R-:W-:Y:S01]  /*240d0*/  IMAD R7, R7, R17, R6 ;  /* 0x0000001107077224 */ /* 0x000fe200078e0206 */
[----:B0-----:R-:W-:Y:S01]  /*240e0*/  ISETP.NE.U32.AND P0, PT, R20, RZ, PT ;  /* 0x000000ff1400720c */ /* 0x001fe20003f05070 */
[----:B------:R-:W-:Y:S02]  /*240f0*/  IMAD.MOV.U32 R6, RZ, RZ, -0x1 ;  /* 0xffffffffff067424 */ /* 0x000fe400078e00ff */
[----:B------:R-:W-:Y:S01]  /*24100*/  IMAD.IADD R5, R5, 0x1, R7 ;  /* 0x0000000105057824 */ /* 0x000fe200078e0207 */
[----:B------:R-:W-:Y:S02]  /*24110*/  ISETP.NE.AND.EX P0, PT, R21, RZ, PT, P0 ;  /* 0x000000ff1500720c */ /* 0x000fe40003f05300 */
[----:B------:R-:W0:Y:S02]  /*24120*/  LDC R17, c[0x0][0x600] ;  /* 0x00018000ff117b82 */ /* 0x000e240000000800 */
[----:B-1----:R-:W-:-:S02]  /*24130*/  SHF.R.U64 R10, R4, R8, R5 ;  /* 0x00000008040a7219 */ /* 0x002fc40000001205 */
[----:B------:R-:W-:-:S04]  /*24140*/  SHF.R.U32.HI R5, RZ, R8, R5 ;  /* 0x00000008ff057219 */ /* 0x000fc80000011605 */
[----:B------:R-:W1:Y:S01]  /*24150*/  LDC R22, c[0x0][0x648] ;  /* 0x00019200ff167b82 */ /* 0x000e620000000800 */
[-CC-:B--2---:R-:W-:Y:S02]  /*24160*/  SHF.R.U64 R15, R10, R18.reuse, R5.reuse ;  /* 0x000000120a0f7219 */ /* 0x184fe40000001205 */
[----:B------:R-:W-:Y:S01]  /*24170*/  SHF.R.U32.HI R4, RZ, R18, R5 ;  /* 0x00000012ff047219 */ /* 0x000fe20000011605 */
[----:B------:R-:W-:-:S04]  /*24180*/  IMAD.MOV.U32 R18, RZ, RZ, 0x1 ;  /* 0x00000001ff127424 */ /* 0x000fc800078e00ff */
[----:B------:R-:W2:Y:S01]  /*24190*/  LDC R23, c[0x0][0x638] ;  /* 0x00018e00ff177b82 */ /* 0x000ea20000000800 */
[-CC-:B---3--:R-:W-:Y:S02]  /*241a0*/  SHF.R.U64 R16, R15, R19.reuse, R4.reuse ;  /* 0x000000130f107219 */ /* 0x188fe40000001204 */
[-C--:B------:R-:W-:Y:S02]  /*241b0*/  SHF.L.U32 R6, R6, R19.reuse, RZ ;  /* 0x0000001306067219 */ /* 0x080fe400000006ff */
[----:B------:R-:W-:Y:S01]  /*241c0*/  SHF.R.U32.HI R5, RZ, R19, R4 ;  /* 0x00000013ff057219 */ /* 0x000fe20000011604 */
[----:B------:R-:W-:Y:S01]  /*241d0*/  IMAD.MOV.U32 R4, RZ, RZ, R16 ;  /* 0x000000ffff047224 */ /* 0x000fe200078e0010 */
[----:B------:R-:W-:Y:S01]  /*241e0*/  LOP3.LUT R24, RZ, R6, RZ, 0x33, !PT ;  /* 0x00000006ff187212 */ /* 0x000fe200078e33ff */
[----:B------:R-:W3:Y:S01]  /*241f0*/  LDC R25, c[0x0][0x610] ;  /* 0x00018400ff197b82 */ /* 0x000ee20000000800 */
[----:B------:R-:W-:Y:S05]  /*24200*/  @!P0 BRA `(.L_x_525) ;  /* 0x0000000000288947 */ /* 0x000fea0003800000 */
        /* <DEDUP_REMOVED lines=10> */
.L_x_525:
[----:B-1----:R-:W-:Y:S01]  /*242b0*/  SHF.R.U64 R4, R4, R22, R5 ;  /* 0x0000001604047219 */ /* 0x002fe20000001205 */
[----:B0-----:R-:W-:Y:S01]  /*242c0*/  VIADD R7, R17, 0xffffffff ;  /* 0xffffffff11077836 */ /* 0x001fe20000000000 */
[----:B------:R-:W-:Y:S01]  /*242d0*/  SHF.L.U32 R18, R18, R19, RZ ;  /* 0x0000001312127219 */ /* 0x000fe200000006ff */
[----:B------:R-:W-:Y:S01]  /*242e0*/  @P4 IMAD R0, R11, R12, R2 ;  /* 0x0000000c0b004224 */ /* 0x000fe200078e0202 */
[----:B------:R-:W-:Y:S01]  /*242f0*/  LOP3.LUT R3, R15, R24, RZ, 0xc0, !PT ;  /* 0x000000180f037212 */ /* 0x000fe200078ec0ff */
[----:B------:R-:W-:Y:S01]  /*24300*/  IMAD.MOV R5, RZ, RZ, -R4 ;  /* 0x000000ffff057224 */ /* 0x000fe200078e0a04 */
[----:B------:R-:W-:Y:S01]  /*24310*/  LOP3.LUT R7, R10, R7, RZ, 0xc0, !PT ;  /* 0x000000070a077212 */ /* 0x000fe200078ec0ff */
[----:B------:R-:W-:Y:S02]  /*24320*/  IMAD.MOV.U32 R6, RZ, RZ, R14 ;  /* 0x000000ffff067224 */ /* 0x000fe400078e000e */
[----:B------:R-:W-:Y:S02]  /*24330*/  IMAD R3, R18, R4, R3 ;  /* 0x0000000412037224 */ /* 0x000fe400078e0203 */
[----:B--2---:R-:W-:-:S02]  /*24340*/  IMAD R2, R5, R23, R16 ;  /* 0x0000001705027224 */ /* 0x004fc400078e0210 */
[----:B---3--:R-:W-:Y:S02]  /*24350*/  IMAD R0, R3, R25, R0 ;  /* 0x0000001903007224 */ /* 0x008fe400078e0200 */
[----:B------:R-:W-:Y:S02]  /*24360*/  IMAD R5, R2, R17, R7 ;  /* 0x0000001102057224 */ /* 0x000fe400078e0207 */
[----:B------:R-:W-:-:S03]  /*24370*/  IMAD.MOV.U32 R4, RZ, RZ, 0x1 ;  /* 0x00000001ff047424 */ /* 0x000fc600078e00ff */
[----:B------:R-:W-:Y:S02]  /*24380*/  SEL R7, R5, R0, !P4 ;  /* 0x0000000005077207 */ /* 0x000fe40006000000 */
[----:B------:R-:W-:-:S07]  /*24390*/  SEL R5, R0, R5, !P4 ;  /* 0x0000000500057207 */ /* 0x000fce0006000000 */
.L_x_523:
[----:B------:R-:W-:-:S08]  /*243a0*/  NOP ;  /* 0x0000000000007918 */ /* 0x000fd00000000000 */
[----:B0-----:R-:W0:-:S00]  /*243b0*/  USETMAXREG.DEALLOC.CTAPOOL 0x28 ;  /* 0x00000028000079c8 */ /* 0x001e0000080e0500 */
[----:B------:R-:W-:-:S13]  /*243c0*/  ISETP.NE.AND P0, PT, RZ, UR8, PT ;  /* 0x00000008ff007c0c */ /* 0x000fda000bf05270 */
[----:B------:R-:W-:Y:S05]  /*243d0*/  @P0 EXIT ;  /* 0x000000000000094d */ /* 0x000fea0003800000 */
[----:B0-----:R-:W-:Y:S01]  /*243e0*/  LOP3.LUT P0, RZ, R4, 0xff, RZ, 0xc0, !PT ;  /* 0x000000ff04ff7812 */ /* 0x001fe2000780c0ff */
[----:B------:R-:W-:Y:S02]  /*243f0*/  IMAD.MOV.U32 R13, RZ, RZ, 0x1 ;  /* 0x00000001ff0d7424 */ /* 0x000fe400078e00ff */
[----:B------:R-:W-:-:S10]  /*24400*/  IMAD.MOV.U32 R12, RZ, RZ, RZ ;  /* 0x000000ffff0c7224 */ /* 0x000fd400078e00ff */
[----:B------:R-:W-:Y:S05]  /*24410*/  @!P0 BRA `(.L_x_526) ;  /* 0x0000000c005c8947 */ /* 0x000fea0003800000 */
[----:B------:R-:W2:Y:S01]  /*24420*/  LDL R0, [R1+0x41c] ;  /* 0x00041c0001007983 */ /* 0x000ea20000100800 */
[----:B------:R-:W-:Y:S01]  /*24430*/  ULDC UR5, c[0x0][0x658] ;  /* 0x0001960000057ab9 */ /* 0x000fe20000000800 */
[----:B------:R-:W-:Y:S01]  /*24440*/  UMOV UR7, 0xffffffff ;  /* 0xffffffff00077882 */ /* 0x000fe20000000000 */
[----:B------:R-:W-:Y:S01]  /*24450*/  ULDC UR6, c[0x0][0xc] ;  /* 0x0000030000067ab9 */ /* 0x000fe20000000800 */
[----:B------:R-:W0:Y:S01]  /*24460*/  S2R R10, SR_CgaCtaId ;  /* 0x00000000000a7919 */ /* 0x000e220000008800 */
[----:B------:R-:W-:Y:S01]  /*24470*/  UMOV UR8, 0x1 ;  /* 0x0000000100087882 */ /* 0x000fe20000000000 */
[----:B------:R-:W-:Y:S01]  /*24480*/  BSSY B0, `(.L_x_526) ;  /* 0x00000d0000007945 */ /* 0x000fe20003800000 */
[----:B------:R-:W-:Y:S01]  /*24490*/  IMAD.MOV.U32 R9, RZ, RZ, 0x1 ;  /* 0x00000001ff097424 */ /* 0x000fe200078e00ff */
[----:B------:R-:W-:Y:S01]  /*244a0*/  ULDC UR4, c[0x0][0x600] ;  /* 0x0001800000047ab9 */ /* 0x000fe20000000800 */
[----:B------:R-:W-:Y:S01]  /*244b0*/  IMAD.MOV.U32 R13, RZ, RZ, 0x1 ;  /* 0x00000001ff0d7424 */ /* 0x000fe200078e00ff */
[----:B------:R-:W-:Y:S01]  /*244c0*/  UIADD3 UR4, UR4, -0x1, URZ ;  /* 0xffffffff04047890 */ /* 0x000fe2000fffe03f */
[----:B------:R-:W-:Y:S01]  /*244d0*/  IMAD.MOV.U32 R12, RZ, RZ, RZ ;  /* 0x000000ffff0c7224 */ /* 0x000fe200078e00ff */
[----:B------:R-:W-:Y:S01]  /*244e0*/  ULDC.64 UR22, c[0x0][0x198] ;  /* 0x0000660000167ab9 */ /* 0x000fe20000000a00 */
[----:B0-----:R-:W-:-:S02]  /*244f0*/  LOP3.LUT R10, R10, 0x1, RZ, 0xc0, !PT ;  /* 0x000000010a0a7812 */ /* 0x001fc400078ec0ff */
[----:B--2---:R-:W-:Y:S02]  /*24500*/  R2UR UR9, R0 ;  /* 0x00000000000972ca */ /* 0x004fe400000e0000 */
[----:B------:R-:W0:Y:S11]  /*24510*/  LDC R0, c[0x0][0x28c] ;  /* 0x0000a300ff007b82 */ /* 0x000e360000000800 */
[----:B------:R-:W-:-:S02]  /*24520*/  ULOP3.LUT UR24, UR9, 0x2, URZ, 0xfc, !UPT ;  /* 0x0000000209187892 */ /* 0x000fc4000f8efc3f */
[----:B------:R-:W-:Y:S02]  /*24530*/  USHF.L.U32 UR9, UR7, UR5, URZ ;  /* 0x0000000507097299 */ /* 0x000fe4000800063f */
[----:B------:R-:W-:Y:S01]  /*24540*/  USHF.L.U32 UR5, UR8, UR5, URZ ;  /* 0x0000000508057299 */ /* 0x000fe2000800063f */
[----:B------:R-:W-:Y:S02]  /*24550*/  ULDC UR7, c[0x0][0x10] ;  /* 0x0000040000077ab9 */ /* 0x000fe40000000800 */
[----:B------:R-:W-:Y:S01]  /*24560*/  ULDC UR8, c[0x0][0x14] ;  /* 0x0000050000087ab9 */ /* 0x000fe20000000800 */
[----:B------:R-:W-:Y:S02]  /*24570*/  UIMAD.WIDE.U32 UR6, UR6, UR7, URZ ;  /* 0x00000007060672a5 */ /* 0x000fe4000f8e003f */
[----:B------:R-:W-:Y:S02]  /*24580*/  ULOP3.LUT UR18, URZ, UR9, URZ, 0x33, !UPT ;  /* 0x000000093f127292 */ /* 0x000fe4000f8e333f */
[----:B------:R-:W-:Y:S01]  /*24590*/  UIMAD.WIDE.U32 UR20, UR6, UR8, URZ ;  /* 0x00000008061472a5 */ /* 0x000fe2000f8e003f */
[----:B0-----:R-:W-:Y:S01]  /*245a0*/  VIADD R0, R0, 0x3f ;  /* 0x0000003f00007836 */ /* 0x001fe20000000000 */
[----:B------:R-:W-:-:S04]  /*245b0*/  UIMAD UR13, UR7, UR8, URZ ;  /* 0x00000008070d72a4 */ /* 0x000fc8000f8e023f */
[----:B------:R-:W-:Y:S01]  /*245c0*/  SHF.R.S32.HI R3, RZ, 0x1f, R0 ;  /* 0x0000001fff037819 */ /* 0x000fe20000011400 */
[----:B------:R-:W-:-:S03]  /*245d0*/  UIADD3 UR13, UR21, UR13, URZ ;  /* 0x0000000d150d7290 */ /* 0x000fc6000fffe03f */
[----:B------:R-:W-:-:S04]  /*245e0*/  LEA.HI R3, R3, R0, RZ, 0x6 ;  /* 0x0000000003037211 */ /* 0x000fc800078f30ff */
[----:B------:R-:W-:-:S05]  /*245f0*/  SHF.R.S32.HI R11, RZ, 0x6, R3 ;  /* 0x00000006ff0b7819 */ /* 0x000fca0000011403 */
[----:B------:R-:W-:-:S07]  /*24600*/  VIADD R8, R11, 0x1 ;  /* 0x000000010b087836 */ /* 0x000fce0000000000 */
.L_x_537:
[----:B------:R-:W-:-:S03]  /*24610*/  UMOV UR6, 0xffffffff ;  /* 0xffffffff00067882 */ /* 0x000fc60000000000 */
[----:B------:R-:W-:Y:S05]  /*24620*/  BRA.DIV UR6, `(.L_x_527) ;  /* 0x00000012066c7947 */ /* 0x000fea000b800000 */
[----:B------:R-:W-:-:S13]  /*24630*/  ELECT P0, URZ, PT ;  /* 0x00000000003f782f */ /* 0x000fda0003800000 */
.L_x_552:
[----:B------:R-:W0:Y:S01]  /*24640*/  LDC R0, c[0x0][0x28c] ;  /* 0x0000a300ff007b82 */ /* 0x000e220000000800 */
[----:B------:R-:W-:Y:S01]  /*24650*/  BSSY B1, `(.L_x_528) ;  /* 0x000003b000017945 */ /* 0x000fe20003800000 */
[----:B0-----:R-:W-:-:S13]  /*24660*/  ISETP.LT.OR P0, PT, R0, 0x1, !P0 ;  /* 0x000000010000780c */ /* 0x001fda0004701670 */
[----:B------:R-:W-:Y:S05]  /*24670*/  @P0 BRA `(.L_x_529) ;  /* 0x0000000000e00947 */ /* 0x000fea0003800000 */
[----:B------:R-:W-:Y:S02]  /*24680*/  IMAD R7, R7, 0x2, R10 ;  /* 0x0000000207077824 */ /* 0x000fe400078e020a */
[----:B------:R-:W-:Y:S02]  /*24690*/  IMAD R14, R5, 0xc0, RZ ;  /* 0x000000c0050e7824 */ /* 0x000fe400078e02ff */
[----:B------:R-:W-:Y:S02]  /*246a0*/  IMAD.MOV.U32 R17, RZ, RZ, RZ ;  /* 0x000000ffff117224 */ /* 0x000fe400078e00ff */
[----:B------:R-:W-:Y:S02]  /*246b0*/  IMAD.MOV.U32 R0, RZ, RZ, R8 ;  /* 0x000000ffff007224 */ /* 0x000fe400078e0008 */
[----:B------:R-:W-:Y:S02]  /*246c0*/  IMAD.MOV.U32 R2, RZ, RZ, R13 ;  /* 0x000000ffff027224 */ /* 0x000fe400078e000d */
[----:B------:R-:W-:-:S02]  /*246d0*/  IMAD.MOV.U32 R3, RZ, RZ, R12 ;  /* 0x000000ffff037224 */ /* 0x000fc400078e000c */
[----:B------:R-:W-:-:S07]  /*246e0*/  IMAD R7, R7, 0x78, RZ ;  /* 0x0000007807077824 */ /* 0x000fce00078e02ff */
.L_x_532:
[----:B------:R-:W0:Y:S01]  /*246f0*/  S2R R5, SR_CgaCtaId ;  /* 0x0000000000057919 */ /* 0x000e220000008800 */
[----:B------:R-:W-:Y:S01]  /*24700*/  MOV R4, 0x400 ;  /* 0x0000040000047802 */ /* 0x000fe20000000f00 */
[----:B------:R-:W1:Y:S03]  /*24710*/  S2R R18, SR_TID.X ;  /* 0x0000000000127919 */ /* 0x000e660000002100 */
[----:B0-----:R-:W-:Y:S02]  /*24720*/  LEA R16, R5, R4, 0x18 ;  /* 0x0000000405107211 */ /* 0x001fe400078ec0ff */
[----:B------:R-:W-:Y:S02]  /*24730*/  SHF.L.U32 R4, R2, 0x1f, RZ ;  /* 0x0000001f02047819 */ /* 0x000fe400000006ff */
[----:B-1----:R-:W-:Y:S01]  /*24740*/  LOP3.LUT P1, RZ, R18, 0x7f, RZ, 0xc0, !PT ;  /* 0x0000007f12ff7812 */ /* 0x002fe2000782c0ff */
[----:B------:R-:W-:-:S04]  /*24750*/  IMAD R15, R3, 0x8, R16 ;  /* 0x00000008030f7824 */ /* 0x000fc800078e0210 */
[----:B------:R-:W0:Y:S08]  /*24760*/  SYNCS.PHASECHK.TRANS64.TRYWAIT P0, [R15+URZ+0x40], R4 ;  /* 0x000040040f0075a7 */ /* 0x000e30000800017f */
[----:B------:R-:W1:Y:S01]  /*24770*/  @!P1 LDC R5, c[0x0][0x500] ;  /* 0x00014000ff059b82 */ /* 0x000e620000000800 */
[----:B0-----:R-:W-:Y:S05]  /*24780*/  @!P0 BRA `(.L_x_530) ;  /* 0x0000001000348947 */ /* 0x001fea0003800000 */
.L_x_553:
[----:B------:R-:W-:Y:S01]  /*24790*/  UPRMT UR6, UR24, 0x9910, URZ ;  /* 0x0000991018067896 */ /* 0x000fe2000800003f */
[----:B-1----:R1:W-:Y:S03]  /*247a0*/  @!P1 SYNCS.ARRIVE.TRANS64 RZ, [R15+URZ], R5 ;  /* 0x000000050fff99a7 */ /* 0x0023e6000800003f */
[----:B------:R-:W-:-:S06]  /*247b0*/  UISETP.NE.AND UP0, UPT, UR6, 0x2, UPT ;  /* 0x000000020600788c */ /* 0x000fcc000bf05270 */
[----:B------:R-:W-:-:S13]  /*247c0*/  PLOP3.LUT P0, PT, PT, PT, UP0, 0x80, 0x0 ;  /* 0x000000000000781c */ /* 0x000fda0003f0f008 */
[----:B-1----:R-:W-:Y:S05]  /*247d0*/  @P0 BRA `(.L_x_531) ;  /* 0x0000000000040947 */ /* 0x002fea0003800000 */
[----:B------:R-:W-:Y:S01]  /*247e0*/  BPT.TRAP 0x1 ;  /* 0x000000040000795c */ /* 0x000fe20000300000 */
.L_x_531:
[----:B0-----:R-:W-:Y:S01]  /*247f0*/  IMAD R4, R3, 0x2, R10 ;  /* 0x0000000203047824 */ /* 0x001fe200078e020a */
[----:B------:R-:W-:Y:S01]  /*24800*/  R2UR UR9, R15 ;  /* 0x000000000f0972ca */ /* 0x000fe200000e0000 */
[--C-:B------:R-:W-:Y:S01]  /*24810*/  IMAD R5, R3, 0x3000, R16.reuse ;  /* 0x0000300003057824 */ /* 0x100fe200078e0210 */
[----:B------:R-:W-:Y:S01]  /*24820*/  UIADD3 UR6, UP0, UR22, 0xf0, URZ ;  /* 0x000000f016067890 */ /* 0x000fe2000ff1e03f */
[----:B------:R-:W-:Y:S01]  /*24830*/  IMAD R4, R4, 0x1e00, R16 ;  /* 0x00001e0004047824 */ /* 0x000fe200078e0210 */
[----:B------:R-:W-:Y:S01]  /*24840*/  R2UR UR11, R14 ;  /* 0x000000000e0b72ca */ /* 0x000fe200000e0000 */
[----:B------:R-:W-:Y:S01]  /*24850*/  VIADD R0, R0, 0xffffffff ;  /* 0xffffffff00007836 */ /* 0x000fe20000000000 */
[----:B------:R-:W-:Y:S01]  /*24860*/  R2UR UR7, R5 ;  /* 0x00000000050772ca */ /* 0x000fe200000e0000 */
[----:B------:R-:W-:Y:S01]  /*24870*/  UIADD3 UR26, UP1, UR22, 0x1f0, URZ ;  /* 0x000001f0161a7890 */ /* 0x000fe2000ff3e03f */
[----:B------:R-:W-:Y:S01]  /*24880*/  R2UR UR8, R4 ;  /* 0x00000000040872ca */ /* 0x000fe200000e0000 */
[----:B------:R-:W-:Y:S01]  /*24890*/  VIADD R3, R3, 0x1 ;  /* 0x0000000103037836 */ /* 0x000fe20000000000 */
[----:B------:R-:W-:Y:S01]  /*248a0*/  R2UR UR10, R17 ;  /* 0x00000000110a72ca */ /* 0x000fe200000e0000 */
[----:B------:R-:W-:Y:S01]  /*248b0*/  UIADD3.X UR27, URZ, UR23, URZ, UP1, !UPT ;  /* 0x000000173f1b7290 */ /* 0x000fe20008ffe43f */
[----:B------:R-:W-:Y:S01]  /*248c0*/  R2UR UR12, R6 ;  /* 0x00000000060c72ca */ /* 0x000fe200000e0000 */
[----:B------:R-:W-:Y:S01]  /*248d0*/  UMOV UR14, 0x0 ;  /* 0x00000000000e7882 */ /* 0x000fe20000000000 */
[----:B------:R-:W-:Y:S01]  /*248e0*/  R2UR UR19, R7 ;  /* 0x00000000071372ca */ /* 0x000fe200000e0000 */
[----:B------:R-:W-:Y:S01]  /*248f0*/  UMOV UR15, 0x10000000 ;  /* 0x10000000000f7882 */ /* 0x000fe20000000000 */
[----:B------:R-:W-:Y:S01]  /*24900*/  ISETP.GT.AND P1, PT, R0, 0x1, PT ;  /* 0x000000010000780c */ /* 0x000fe20003f24270 */
[----:B------:R-:W-:Y:S01]  /*24910*/  UMOV UR25, 0x30000 ;  /* 0x0003000000197882 */ /* 0x000fe20000000000 */
[----:B------:R-:W-:Y:S01]  /*24920*/  ISETP.NE.AND P0, PT, R3, 0x8, PT ;  /* 0x000000080300780c */ /* 0x000fe20003f05270 */
[----:B------:R-:W-:Y:S01]  /*24930*/  UIADD3 UR16, UR7, 0x180, URZ ;  /* 0x0000018007107890 */ /* 0x000fe2000fffe03f */
[----:B------:R-:W-:Y:S01]  /*24940*/  VIADD R17, R17, 0x40 ;  /* 0x0000004011117836 */ /* 0x000fe20000000000 */
[----:B------:R-:W-:Y:S01]  /*24950*/  UIADD3.X UR7, URZ, UR23, URZ, UP0, !UPT ;  /* 0x000000173f077290 */ /* 0x000fe200087fe43f */
[----:B------:R-:W-:Y:S01]  /*24960*/  SEL R5, RZ, 0x1, P0 ;  /* 0x00000001ff057807 */ /* 0x000fe20000000000 */
[----:B------:R-:W-:Y:S01]  /*24970*/  UIADD3 UR17, UR8, 0x18180, URZ ;  /* 0x0001818008117890 */ /* 0x000fe2000fffe03f */
[----:B------:R-:W-:-:S02]  /*24980*/  SEL R3, R3, RZ, P0 ;  /* 0x000000ff03037207 */ /* 0x000fc40000000000 */
[----:B------:R-:W-:Y:S01]  /*24990*/  UMOV UR8, UR16 ;  /* 0x0000001000087c82 */ /* 0x000fe20008000000 */
[----:B------:R-:W-:-:S03]  /*249a0*/  LOP3.LUT R2, R2, R5, RZ, 0x3c, !PT ;  /* 0x0000000502027212 */ /* 0x000fc600078e3cff */
[----:B------:R0:W-:Y:S02]  /*249b0*/  UTMALDG.3D [UR8], [UR6], desc[UR14] ;  /* 0x00000e08060075b4 */ /* 0x0001e40008011000 */
[----:B0-----:R-:W-:Y:S01]  /*249c0*/  UMOV UR8, UR17 ;  /* 0x0000001100087c82 */ /* 0x001fe20008000000 */
[----:B------:R-:W-:Y:S02]  /*249d0*/  UMOV UR11, UR19 ;  /* 0x00000013000b7c82 */ /* 0x000fe40008000000 */
[----:B------:R0:W-:Y:S02]  /*249e0*/  UTMALDG.3D.MULTICAST [UR8], [UR26], UR25, desc[UR14] ;  /* 0x00000e081a0073b4 */ /* 0x0001e40008011819 */
[----:B0-----:R-:W-:Y:S05]  /*249f0*/  @P1 BRA `(.L_x_532) ;  /* 0xfffffffc003c1947 */ /* 0x001fea000383ffff */
.L_x_529:
[----:B------:R-:W-:Y:S05]  /*24a00*/  BSYNC B1 ;  /* 0x0000000000017941 */ /* 0x000fea0003800000 */
.L_x_528:
[----:B------:R-:W2:Y:S01]  /*24a10*/  LDL.LU R18, [R1+0x420] ;  /* 0x0004200001127983 */ /* 0x000ea20000300800 */
[----:B------:R-:W-:Y:S01]  /*24a20*/  LOP3.LUT P1, RZ, R9, 0xff, RZ, 0xc0, !PT ;  /* 0x000000ff09ff7812 */ /* 0x000fe2000782c0ff */
[----:B------:R-:W-:Y:S01]  /*24a30*/  IMAD.IADD R12, R11, 0x1, R12 ;  /* 0x000000010b0c7824 */ /* 0x000fe200078e020c */
[----:B------:R-:W-:Y:S01]  /*24a40*/  ULDC.64 UR6, c[0x0][0x650] ;  /* 0x0001940000067ab9 */ /* 0x000fe20000000a00 */
[----:B------:R-:W3:Y:S01]  /*24a50*/  LDL.LU R16, [R1+0x424] ;  /* 0x0004240001107983 */ /* 0x000ee20000300800 */
[----:B------:R-:W-:Y:S01]  /*24a60*/  BSSY B1, `(.L_x_533) ;  /* 0x000006f000017945 */ /* 0x000fe20003800000 */
[----:B------:R-:W-:Y:S01]  /*24a70*/  IMAD.MOV.U32 R5, RZ, RZ, -0x1 ;  /* 0xffffffffff057424 */ /* 0x000fe200078e00ff */
[----:B------:R-:W-:Y:S01]  /*24a80*/  SHF.R.U32.HI R0, RZ, 0x3, R12 ;  /* 0x00000003ff007819 */ /* 0x000fe2000001160c */
[----:B------:R-:W-:Y:S01]  /*24a90*/  IMAD.MOV.U32 R7, RZ, RZ, -0x1 ;  /* 0xffffffffff077424 */ /* 0x000fe200078e00ff */
[----:B------:R-:W-:Y:S01]  /*24aa0*/  ISETP.GT.U32.AND P0, PT, R12, 0x7, PT ;  /* 0x000000070c00780c */ /* 0x000fe20003f04070 */
[----:B------:R-:W-:Y:S01]  /*24ab0*/  IMAD.MOV.U32 R6, RZ, RZ, -0x1 ;  /* 0xffffffffff067424 */ /* 0x000fe200078e00ff */
[----:B------:R-:W-:-:S02]  /*24ac0*/  LOP3.LUT R0, R0, 0x1, RZ, 0xc0, !PT ;  /* 0x0000000100007812 */ /* 0x000fc400078ec0ff */
[----:B------:R-:W-:Y:S01]  /*24ad0*/  ISETP.LT.U32.AND P0, PT, R11, 0x8, P0 ;  /* 0x000000080b00780c */ /* 0x000fe20000701070 */
[----:B------:R-:W0:Y:S01]  /*24ae0*/  @P1 S2R R3, SR_CgaCtaId ;  /* 0x0000000000031919 */ /* 0x000e220000008800 */
[----:B------:R-:W-:Y:S02]  /*24af0*/  @P1 MOV R2, 0x400 ;  /* 0x0000040000021802 */ /* 0x000fe40000000f00 */
[----:B------:R-:W-:Y:S02]  /*24b00*/  LOP3.LUT R12, R12, 0x7, RZ, 0xc0, !PT ;  /* 0x000000070c0c7812 */ /* 0x000fe400078ec0ff */
[----:B------:R-:W-:Y:S02]  /*24b10*/  PRMT R9, RZ, 0x7610, R9 ;  /* 0x00007610ff097816 */ /* 0x000fe40000000009 */
[----:B0-----:R-:W-:-:S04]  /*24b20*/  @P1 LEA R2, R3, R2, 0x18 ;  /* 0x0000000203021211 */ /* 0x001fc800078ec0ff */
[----:B------:R0:W-:Y:S01]  /*24b30*/  @P1 SYNCS.ARRIVE.TRANS64.A1T0 RZ, [R2+URZ+0x98], RZ ;  /* 0x000098ff02ff19a7 */ /* 0x0001e2000810003f */
[----:B------:R-:W-:Y:S02]  /*24b40*/  ISETP.NE.U32.AND P1, PT, R0, 0x1, PT ;  /* 0x000000010000780c */ /* 0x000fe40003f25070 */
[----:B------:R-:W-:Y:S02]  /*24b50*/  SEL R0, RZ, 0x1, !P0 ;  /* 0x00000001ff007807 */ /* 0x000fe40004000000 */
[----:B------:R-:W-:-:S04]  /*24b60*/  ISETP.GT.U32.AND P1, PT, R11, 0x7, !P1 ;  /* 0x000000070b00780c */ /* 0x000fc80004f24070 */
[----:B0-----:R-:W-:-:S04]  /*24b70*/  SEL R2, RZ, 0x1, !P1 ;  /* 0x00000001ff027807 */ /* 0x001fc80004800000 */
[--C-:B------:R-:W-:Y:S02]  /*24b80*/  LOP3.LUT R13, R2, R13, R0.reuse, 0x96, !PT ;  /* 0x0000000d020d7212 */ /* 0x100fe400078e9600 */
[----:B------:R-:W-:Y:S02]  /*24b90*/  PRMT R0, RZ, 0x7610, R0 ;  /* 0x00007610ff007816 */ /* 0x000fe40000000000 */
[----:B---3--:R-:W-:-:S04]  /*24ba0*/  IADD3 R16, P2, R16, UR20, RZ ;  /* 0x0000001410107c10 */ /* 0x008fc8000ff5e0ff */
[----:B--2---:R-:W-:Y:S01]  /*24bb0*/  IADD3.X R18, R18, UR13, RZ, P2, !PT ;  /* 0x0000000d12127c10 */ /* 0x004fe200097fe4ff */
[----:B------:R0:W-:Y:S01]  /*24bc0*/  STL [R1+0x424], R16 ;  /* 0x0004241001007387 */ /* 0x0001e20000100800 */
[----:B------:R-:W-:-:S03]  /*24bd0*/  ISETP.GE.U32.AND P2, PT, R16, UR6, PT ;  /* 0x0000000610007c0c */ /* 0x000fc6000bf46070 */
[----:B------:R0:W-:Y:S01]  /*24be0*/  STL [R1+0x420], R18 ;  /* 0x0004201201007387 */ /* 0x0001e20000100800 */
[----:B------:R-:W-:-:S13]  /*24bf0*/  ISETP.GE.U32.AND.EX P0, PT, R18, UR7, PT, P2 ;  /* 0x0000000712007c0c */ /* 0x000fda000bf06120 */
[----:B0-----:R-:W-:Y:S05]  /*24c00*/  @P0 BRA `(.L_x_534) ;  /* 0x0000000400500947 */ /* 0x001fea0003800000 */
[----:B------:R-:W-:Y:S01]  /*24c10*/  ULDC.64 UR6, c[0x0][0x628] ;  /* 0x00018a0000067ab9 */ /* 0x000fe20000000a00 */
[----:B------:R-:W0:Y:S01]  /*24c20*/  S2R R14, SR_CTAID.X ;  /* 0x00000000000e7919 */ /* 0x000e220000002500 */
[----:B------:R-:W-:Y:S01]  /*24c30*/  ISETP.NE.U32.AND P0, PT, RZ, UR6, PT ;  /* 0x00000006ff007c0c */ /* 0x000fe2000bf05070 */
[----:B------:R-:W-:Y:S01]  /*24c40*/  ULDC UR9, c[0x0][0x630] ;  /* 0x00018c0000097ab9 */ /* 0x000fe20000000800 */
[----:B------:R-:W-:Y:S01]  /*24c50*/  IMAD.MOV.U32 R2, RZ, RZ, R16 ;  /* 0x000000ffff027224 */ /* 0x000fe200078e0010 */
[----:B------:R-:W1:Y:S01]  /*24c60*/  S2R R0, SR_CTAID.Y ;  /* 0x0000000000007919 */ /* 0x000e620000002600 */
[----:B------:R-:W-:Y:S01]  /*24c70*/  ISETP.NE.AND.EX P0, PT, RZ, UR7, PT, P0 ;  /* 0x00000007ff007c0c */ /* 0x000fe2000bf05300 */
[----:B------:R-:W-:-:S12]  /*24c80*/  IMAD.MOV.U32 R3, RZ, RZ, R18 ;  /* 0x000000ffff037224 */ /* 0x000fd800078e0012 */
[----:B------:R-:W-:Y:S05]  /*24c90*/  @!P0 BRA `(.L_x_535) ;  /* 0x0000000000288947 */ /* 0x000fea0003800000 */
[----:B------:R-:W-:Y:S02]  /*24ca0*/  ULDC UR8, c[0x0][0x634] ;  /* 0x00018d0000087ab9 */ /* 0x000fe40000000800 */
[----:B------:R-:W-:-:S05]  /*24cb0*/  IADD3 R7, P0, R16, UR8, RZ ;  /* 0x0000000810077c10 */ /* 0x000fca000ff1e0ff */
[----:B------:R-:W-:-:S04]  /*24cc0*/  IMAD.X R15, RZ, RZ, R18, P0 ;  /* 0x000000ffff0f7224 */ /* 0x000fc800000e0612 */
[----:B------:R-:W-:-:S04]  /*24cd0*/  IMAD.WIDE.U32 R4, R15, UR6, RZ ;  /* 0x000000060f047c25 */ /* 0x000fc8000f8e00ff */
[----:B------:R-:W-:-:S04]  /*24ce0*/  IMAD.WIDE.U32 R4, P0, R7, UR7, R4 ;  /* 0x0000000707047c25 */ /* 0x000fc8000f800004 */
[----:B------:R-:W-:-:S04]  /*24cf0*/  IMAD.WIDE.U32 R6, R7, UR6, RZ ;  /* 0x0000000607067c25 */ /* 0x000fc8000f8e00ff */
[----:B------:R-:W-:Y:S01]  /*24d00*/  IMAD.X R3, RZ, RZ, RZ, P0 ;  /* 0x000000ffff037224 */ /* 0x000fe200000e06ff */
[----:B------:R-:W-:Y:S01]  /*24d10*/  IADD3 RZ, P0, R7, R4, RZ ;  /* 0x0000000407ff7210 */ /* 0x000fe20007f1e0ff */
[----:B------:R-:W-:-:S04]  /*24d20*/  IMAD.MOV.U32 R2, RZ, RZ, R5 ;  /* 0x000000ffff027224 */ /* 0x000fc800078e0005 */
[----:B------:R-:W-:-:S08]  /*24d30*/  IMAD.WIDE.U32.X R2, R15, UR7, R2, P0 ;  /* 0x000000070f027c25 */ /* 0x000fd000080e0402 */
.L_x_535:
[--C-:B------:R-:W-:Y:S01]  /*24d40*/  SHF.R.U64 R6, R2, UR9, R3.reuse ;  /* 0x0000000902067c19 */ /* 0x100fe20008001203 */
[----:B------:R-:W-:Y:S01]  /*24d50*/  ULDC.64 UR6, c[0x0][0x620] ;  /* 0x0001880000067ab9 */ /* 0x000fe20000000a00 */
[----:B------:R-:W-:Y:S01]  /*24d60*/  SHF.R.U32.HI R2, RZ, UR9, R3 ;  /* 0x00000009ff027c19 */ /* 0x000fe20008011603 */
[----:B------:R-:W-:Y:S01]  /*24d70*/  IMAD.MOV.U32 R3, RZ, RZ, R18 ;  /* 0x000000ffff037224 */ /* 0x000fe200078e0012 */
[----:B------:R-:W-:Y:S01]  /*24d80*/  IADD3 R5, P0, RZ, -R6, RZ ;  /* 0x80000006ff057210 */ /* 0x000fe20007f1e0ff */
[----:B------:R-:W2:Y:S01]  /*24d90*/  LDC R21, c[0x0][0x144] ;  /* 0x00005100ff157b82 */ /* 0x000ea20000000800 */
[----:B0-----:R-:W-:Y:S01]  /*24da0*/  I2FP.F32.U32 R7, R14 ;  /* 0x0000000e00077245 */ /* 0x001fe20000201000 */
[----:B------:R-:W-:Y:S01]  /*24db0*/  ULDC.64 UR10, c[0x0][0x640] ;  /* 0x00019000000a7ab9 */ /* 0x000fe20000000a00 */
[----:B------:R-:W-:Y:S01]  /*24dc0*/  ULDC UR8, c[0x0][0x608] ;  /* 0x0001820000087ab9 */ /* 0x000fe20000000800 */
[----:B------:R-:W-:Y:S01]  /*24dd0*/  IMAD.X R2, RZ, RZ, ~R2, P0 ;  /* 0x000000ffff027224 */ /* 0x000fe200000e0e02 */
[----:B------:R-:W-:-:S03]  /*24de0*/  ISETP.NE.U32.AND P0, PT, RZ, UR10, PT ;  /* 0x0000000aff007c0c */ /* 0x000fc6000bf05070 */
[----:B------:R-:W-:Y:S01]  /*24df0*/  IMAD R4, R2, UR6, RZ ;  /* 0x0000000602047c24 */ /* 0x000fe2000f8e02ff */
[----:B------:R-:W0:Y:S01]  /*24e00*/  LDC R17, c[0x0][0x148] ;  /* 0x00005200ff117b82 */ /* 0x000e220000000800 */
[----:B------:R-:W-:Y:S01]  /*24e10*/  IMAD.MOV.U32 R2, RZ, RZ, R16 ;  /* 0x000000ffff027224 */ /* 0x000fe200078e0010 */
[----:B------:R-:W-:-:S03]  /*24e20*/  ISETP.NE.AND.EX P0, PT, RZ, UR11, PT, P0 ;  /* 0x0000000bff007c0c */ /* 0x000fc6000bf05300 */
[----:B------:R-:W-:Y:S01]  /*24e30*/  IMAD.WIDE.U32 R2, R5, UR6, R2 ;  /* 0x0000000605027c25 */ /* 0x000fe2000f8e0002 */
[----:B------:R-:W-:-:S03]  /*24e40*/  ULDC UR6, c[0x0][0x150] ;  /* 0x0000540000067ab9 */ /* 0x000fc60000000800 */
[----:B------:R-:W-:Y:S02]  /*24e50*/  IMAD R5, R5, UR7, R4 ;  /* 0x0000000705057c24 */ /* 0x000fe4000f8e0204 */
[----:B------:R-:W-:Y:S01]  /*24e60*/  FMUL R4, R7, UR6 ;  /* 0x0000000607047c20 */ /* 0x000fe20008400000 */
[----:B------:R-:W-:Y:S01]  /*24e70*/  ULDC UR6, c[0x0][0x618] ;  /* 0x0001860000067ab9 */ /* 0x000fe20000000800 */
[----:B------:R-:W-:Y:S01]  /*24e80*/  ULDC UR7, c[0x0][0x154] ;  /* 0x0000550000077ab9 */ /* 0x000fe20000000800 */
[----:B------:R-:W-:-:S03]  /*24e90*/  IMAD.IADD R3, R3, 0x1, R5 ;  /* 0x0000000103037824 */ /* 0x000fc600078e0205 */
[----:B------:R-:W3:Y:S02]  /*24ea0*/  F2I.U32.TRUNC.NTZ R4, R4 ;  /* 0x0000000400047305 */ /* 0x000ee4000020f000 */
[----:B------:R-:W-:Y:S02]  /*24eb0*/  SHF.R.U64 R7, R2, UR6, R3 ;  /* 0x0000000602077c19 */ /* 0x000fe40008001203 */
[----:B-1----:R-:W-:-:S05]  /*24ec0*/  I2FP.F32.U32 R2, R0 ;  /* 0x0000000000027245 */ /* 0x002fca0000201000 */
[----:B------:R-:W-:Y:S01]  /*24ed0*/  FMUL R18, R2, UR7 ;  /* 0x0000000702127c20 */ /* 0x000fe20008400000 */
[----:B------:R-:W-:Y:S01]  /*24ee0*/  SHF.R.U32.HI R2, RZ, UR6, R3 ;  /* 0x00000006ff027c19 */ /* 0x000fe20008011603 */
[----:B------:R-:W-:-:S03]  /*24ef0*/  ULDC UR6, c[0x0][0x658] ;  /* 0x0001960000067ab9 */ /* 0x000fc60000000800 */
[--C-:B------:R-:W-:Y:S01]  /*24f00*/  SHF.R.U64 R16, R7, UR8, R2.reuse ;  /* 0x0000000807107c19 */ /* 0x100fe20008001202 */
[----:B------:R-:W1:Y:S01]  /*24f10*/  F2I.U32.TRUNC.NTZ R18, R18 ;  /* 0x0000001200127305 */ /* 0x000e62000020f000 */
[----:B------:R-:W-:Y:S01]  /*24f20*/  SHF.R.U32.HI R3, RZ, UR8, R2 ;  /* 0x00000008ff037c19 */ /* 0x000fe20008011602 */
[----:B---3--:R-:W-:-:S03]  /*24f30*/  IMAD.MOV R4, RZ, RZ, -R4 ;  /* 0x000000ffff047224 */ /* 0x008fc600078e0a04 */
[--C-:B------:R-:W-:Y:S01]  /*24f40*/  SHF.R.U64 R15, R16, UR6, R3.reuse ;  /* 0x00000006100f7c19 */ /* 0x100fe20008001203 */
[----:B--2---:R-:W-:Y:S01]  /*24f50*/  IMAD R14, R21, R4, R14 ;  /* 0x00000004150e7224 */ /* 0x004fe200078e020e */
[----:B------:R-:W-:-:S03]  /*24f60*/  SHF.R.U32.HI R19, RZ, UR6, R3 ;  /* 0x00000006ff137c19 */ /* 0x000fc60008011603 */
[----:B------:R-:W-:Y:S02]  /*24f70*/  IMAD.MOV.U32 R2, RZ, RZ, R15 ;  /* 0x000000ffff027224 */ /* 0x000fe400078e000f */
[----:B------:R-:W-:Y:S01]  /*24f80*/  IMAD.MOV.U32 R3, RZ, RZ, R19 ;  /* 0x000000ffff037224 */ /* 0x000fe200078e0013 */
[----:B------:R-:W-:Y:S06]  /*24f90*/  @!P0 BRA `(.L_x_536) ;  /* 0x0000000000288947 */ /* 0x000fec0003800000 */
[----:B------:R-:W-:Y:S02]  /*24fa0*/  ULDC UR6, c[0x0][0x64c] ;  /* 0x0001930000067ab9 */ /* 0x000fe40000000800 */
[----:B------:R-:W-:-:S05]  /*24fb0*/  IADD3 R3, P0, R15, UR6, RZ ;  /* 0x000000060f037c10 */ /* 0x000fca000ff1e0ff */
[----:B------:R-:W-:-:S04]  /*24fc0*/  IMAD.X R19, RZ, RZ, R19, P0 ;  /* 0x000000ffff137224 */ /* 0x000fc800000e0613 */
[----:B------:R-:W-:-:S04]  /*24fd0*/  IMAD.WIDE.U32 R4, R19, UR10, RZ ;  /* 0x0000000a13047c25 */ /* 0x000fc8000f8e00ff */
[----:B------:R-:W-:-:S04]  /*24fe0*/  IMAD.WIDE.U32 R4, P0, R3, UR11, R4 ;  /* 0x0000000b03047c25 */ /* 0x000fc8000f800004 */
[----:B------:R-:W-:-:S04]  /*24ff0*/  IMAD.WIDE.U32 R2, R3, UR10, RZ ;  /* 0x0000000a03027c25 */ /* 0x000fc8000f8e00ff */
[----:B------:R-:W-:Y:S01]  /*25000*/  IMAD.MOV.U32 R2, RZ, RZ, R5 ;  /* 0x000000ffff027224 */ /* 0x000fe200078e0005 */
[----:B------:R-:W-:Y:S01]  /*25010*/  IADD3 RZ, P1, R3, R4, RZ ;  /* 0x0000000403ff7210 */ /* 0x000fe20007f3e0ff */
[----:B------:R-:W-:-:S04]  /*25020*/  IMAD.X R3, RZ, RZ, RZ, P0 ;  /* 0x000000ffff037224 */ /* 0x000fc800000e06ff */
[----:B------:R-:W-:-:S08]  /*25030*/  IMAD.WIDE.U32.X R2, R19, UR11, R2, P1 ;  /* 0x0000000b13027c25 */ /* 0x000fd000088e0402 */
.L_x_536:
[----:B------:R-:W-:Y:S01]  /*25040*/  ULDC UR6, c[0x0][0x648] ;  /* 0x0001920000067ab9 */ /* 0x000fe20000000800 */
[----:B-1----:R-:W-:Y:S01]  /*25050*/  IMAD.MOV R18, RZ, RZ, -R18 ;  /* 0x000000ffff127224 */ /* 0x002fe200078e0a12 */
[----:B------:R-:W-:Y:S01]  /*25060*/  SHF.R.U64 R3, R2, UR6, R3 ;  /* 0x0000000602037c19 */ /* 0x000fe20008001203 */
[----:B------:R-:W-:Y:S01]  /*25070*/  ULDC UR6, c[0x0][0x638] ;  /* 0x00018e0000067ab9 */ /* 0x000fe20000000800 */
[----:B------:R-:W-:Y:S01]  /*25080*/  LOP3.LUT R16, R16, UR18, RZ, 0xc0, !PT ;  /* 0x0000001210107c12 */ /* 0x000fe2000f8ec0ff */
[----:B0-----:R-:W-:Y:S01]  /*25090*/  @P4 IMAD R14, R17, R18, R0 ;  /* 0x00000012110e4224 */ /* 0x001fe200078e0200 */
[----:B------:R-:W-:Y:S01]  /*250a0*/  LOP3.LUT R2, R7, UR4, RZ, 0xc0, !PT ;  /* 0x0000000407027c12 */ /* 0x000fe2000f8ec0ff */
[----:B------:R-:W-:Y:S01]  /*250b0*/  IMAD.MOV R0, RZ, RZ, -R3 ;  /* 0x000000ffff007224 */ /* 0x000fe200078e0a03 */
[----:B------:R-:W-:Y:S01]  /*250c0*/  ULDC UR7, c[0x0][0x610] ;  /* 0x0001840000077ab9 */ /* 0x000fe20000000800 */
[----:B------:R-:W-:Y:S02]  /*250d0*/  IMAD R3, R3, UR5, R16 ;  /* 0x0000000503037c24 */ /* 0x000fe4000f8e0210 */
[----:B------:R-:W-:Y:S01]  /*250e0*/  IMAD R15, R0, UR6, R15 ;  /* 0x00000006000f7c24 */ /* 0x000fe2000f8e020f */
[----:B------:R-:W-:Y:S01]  /*250f0*/  ULDC UR6, c[0x0][0x600] ;  /* 0x0001800000067ab9 */ /* 0x000fe20000000800 */
[----:B------:R-:W-:-:S02]  /*25100*/  IMAD R14, R3, UR7, R14 ;  /* 0x00000007030e7c24 */ /* 0x000fc4000f8e020e */
[----:B------:R-:W-:Y:S02]  /*25110*/  IMAD R15, R15, UR6, R2 ;  /* 0x000000060f0f7c24 */ /* 0x000fe4000f8e0202 */
[----:B------:R-:W-:-:S03]  /*25120*/  IMAD.MOV.U32 R0, RZ, RZ, 0x1 ;  /* 0x00000001ff007424 */ /* 0x000fc600078e00ff */
[----:B------:R-:W-:Y:S02]  /*25130*/  SEL R7, R15, R14, !P4 ;  /* 0x0000000e0f077207 */ /* 0x000fe40006000000 */
[----:B------:R-:W-:-:S07]  /*25140*/  SEL R5, R14, R15, !P4 ;  /* 0x0000000f0e057207 */ /* 0x000fce0006000000 */
.L_x_534:
[----:B------:R-:W-:Y:S05]  /*25150*/  BSYNC B1 ;  /* 0x0000000000017941 */ /* 0x000fea0003800000 */
.L_x_533:
[----:B------:R-:W-:-:S13]  /*25160*/  LOP3.LUT P0, RZ, R0, 0xff, RZ, 0xc0, !PT ;  /* 0x000000ff00ff7812 */ /* 0x000fda000780c0ff */
[----:B------:R-:W-:Y:S05]  /*25170*/  @P0 BRA `(.L_x_537) ;  /* 0xfffffff400240947 */ /* 0x000fea000383ffff */
[----:B------:R-:W-:Y:S05]  /*25180*/  BSYNC B0 ;  /* 0x0000000000007941 */ /* 0x000fea0003800000 */
.L_x_526:
[----:B------:R-:W-:-:S03]  /*25190*/  UMOV UR6, 0xffffffff ;  /* 0xffffffff00067882 */ /* 0x000fc60000000000 */
[----:B------:R-:W-:Y:S05]  /*251a0*/  BRA.DIV UR6, `(.L_x_538) ;  /* 0x0000000606c07947 */ /* 0x000fea000b800000 */
[----:B------:R-:W-:-:S13]  /*251b0*/  ELECT P0, URZ, PT ;  /* 0x00000000003f782f */ /* 0x000fda0003800000 */
.L_x_556:
[----:B------:R-:W-:Y:S04]  /*251c0*/  BSSY B0, `(.L_x_539) ;  /* 0x0000052000007945 */ /* 0x000fe80003800000 */
[----:B------:R-:W-:Y:S05]  /*251d0*/  @!P0 BRA `(.L_x_540) ;  /* 0x0000000400408947 */ /* 0x000fea0003800000 */
[----:B------:R-:W2:Y:S02]  /*251e0*/  LDL R0, [R1+0x41c] ;  /* 0x00041c0001007983 */ /* 0x000ea40000100800 */
[----:B--2---:R-:W-:-:S13]  /*251f0*/  R2UR UR6, R0 ;  /* 0x00000000000672ca */ /* 0x004fda00000e0000 */
[----:B------:R-:W-:-:S04]  /*25200*/  ULOP3.LUT UR6, UR6, 0x2, URZ, 0xfc, !UPT ;  /* 0x0000000206067892 */ /* 0x000fc8000f8efc3f */
[----:B------:R-:W-:-:S06]  /*25210*/  UISETP.NE.AND UP0, UPT, UR6, 0x3, UPT ;  /* 0x000000030600788c */ /* 0x000fcc000bf05270 */
[----:B------:R-:W-:-:S13]  /*25220*/  PLOP3.LUT P0, PT, PT, PT, UP0, 0x80, 0x0 ;  /* 0x000000000000781c */ /* 0x000fda0003f0f008 */
[----:B------:R-:W-:Y:S05]  /*25230*/  @!P0 BRA `(.L_x_541) ;  /* 0x0000000000048947 */ /* 0x000fea0003800000 */
[----:B------:R-:W-:Y:S01]  /*25240*/  BPT.TRAP 0x1 ;  /* 0x000000040000795c */ /* 0x000fe20000300000 */
.L_x_541:
[----:B------:R-:W0:Y:S01]  /*25250*/  S2R R3, SR_CgaCtaId ;  /* 0x0000000000037919 */ /* 0x000e220000008800 */
[----:B------:R-:W-:Y:S02]  /*25260*/  MOV R0, 0x400 ;  /* 0x0000040000007802 */ /* 0x000fe40000000f00 */
[----:B------:R-:W-:Y:S02]  /*25270*/  SHF.L.U32 R2, R13, 0x1f, RZ ;  /* 0x0000001f0d027819 */ /* 0x000fe400000006ff */
[----:B0-----:R-:W-:-:S05]  /*25280*/  LEA R3, R3, R0, 0x18 ;  /* 0x0000000003037211 */ /* 0x001fca00078ec0ff */
[----:B------:R-:W-:-:S04]  /*25290*/  VIADD R3, R3, 0x40 ;  /* 0x0000004003037836 */ /* 0x000fc80000000000 */
[C---:B------:R-:W-:Y:S02]  /*252a0*/  IMAD R5, R12.reuse, 0x8, R3 ;  /* 0x000000080c057824 */ /* 0x040fe400078e0203 */
[----:B------:R-:W-:Y:S02]  /*252b0*/  VIADD R12, R12, 0x1 ;  /* 0x000000010c0c7836 */ /* 0x000fe40000000000 */
[----:B------:R-:W0:Y:S03]  /*252c0*/  SYNCS.PHASECHK.TRANS64.TRYWAIT P0, [R5+URZ], R2 ;  /* 0x00000002050075a7 */ /* 0x000e26000800017f */
[----:B------:R-:W-:-:S04]  /*252d0*/  ISETP.NE.AND P1, PT, R12, 0x8, PT ;  /* 0x000000080c00780c */ /* 0x000fc80003f25270 */
[----:B------:R-:W-:Y:S02]  /*252e0*/  SEL R0, RZ, 0x1, P1 ;  /* 0x00000001ff007807 */ /* 0x000fe40000800000 */
[----:B------:R-:W-:Y:S02]  /*252f0*/  SEL R12, R12, RZ, P1 ;  /* 0x000000ff0c0c7207 */ /* 0x000fe40000800000 */
[----:B------:R-:W-:-:S03]  /*25300*/  LOP3.LUT R13, R13, R0, RZ, 0x3c, !PT ;  /* 0x000000000d0d7212 */ /* 0x000fc600078e3cff */
[----:B------:R-:W-:Y:S01]  /*25310*/  IMAD R7, R12, 0x8, R3 ;  /* 0x000000080c077824 */ /* 0x000fe200078e0203 */
[----:B------:R-:W-:Y:S01]  /*25320*/  SHF.L.U32 R4, R13, 0x1f, RZ ;  /* 0x0000001f0d047819 */ /* 0x000fe200000006ff */
[----:B0-----:R-:W-:Y:S06]  /*25330*/  @!P0 BRA `(.L_x_542) ;  /* 0x00000004007c8947 */ /* 0x001fec0003800000 */
.L_x_557:
[----:B------:R-:W1:Y:S01]  /*25340*/  SYNCS.PHASECHK.TRANS64.TRYWAIT P0, [R7+URZ], R4 ;  /* 0x00000004070075a7 */ /* 0x000e62000800017f */
[----:B------:R-:W-:-:S05]  /*25350*/  VIADD R0, R12, 0x1 ;  /* 0x000000010c007836 */ /* 0x000fca0000000000 */
[----:B------:R-:W-:-:S04]  /*25360*/  ISETP.NE.AND P1, PT, R0, 0x8, PT ;  /* 0x000000080000780c */ /* 0x000fc80003f25270 */
[----:B0-----:R-:W-:Y:S02]  /*25370*/  SEL R2, RZ, 0x1, P1 ;  /* 0x00000001ff027807 */ /* 0x001fe40000800000 */
[----:B------:R-:W-:Y:S02]  /*25380*/  SEL R0, R0, RZ, P1 ;  /* 0x000000ff00007207 */ /* 0x000fe40000800000 */
[----:B------:R-:W-:-:S03]  /*25390*/  LOP3.LUT R13, R13, R2, RZ, 0x3c, !PT ;  /* 0x000000020d0d7212 */ /* 0x000fc600078e3cff */
[----:B------:R-:W-:Y:S01]  /*253a0*/  IMAD R6, R0, 0x8, R3 ;  /* 0x0000000800067824 */ /* 0x000fe200078e0203 */
[----:B------:R-:W-:Y:S01]  /*253b0*/  SHF.L.U32 R5, R13, 0x1f, RZ ;  /* 0x0000001f0d057819 */ /* 0x000fe200000006ff */
[----:B-1----:R-:W-:Y:S06]  /*253c0*/  @!P0 BRA `(.L_x_543) ;  /* 0x00000004006c8947 */ /* 0x002fec0003800000 */
.L_x_558:
[----:B------:R-:W1:Y:S01]  /*253d0*/  SYNCS.PHASECHK.TRANS64.TRYWAIT P0, [R6+URZ], R5 ;  /* 0x00000005060075a7 */ /* 0x000e62000800017f */
[----:B------:R-:W-:-:S05]  /*253e0*/  VIADD R0, R0, 0x1 ;  /* 0x0000000100007836 */ /* 0x000fca0000000000 */
[----:B------:R-:W-:-:S04]  /*253f0*/  ISETP.NE.AND P1, PT, R0, 0x8, PT ;  /* 0x000000080000780c */ /* 0x000fc80003f25270 */
[----:B------:R-:W-:Y:S02]  /*25400*/  SEL R2, RZ, 0x1, P1 ;  /* 0x00000001ff027807 */ /* 0x000fe40000800000 */
[----:B------:R-:W-:Y:S02]  /*25410*/  SEL R0, R0, RZ, P1 ;  /* 0x000000ff00007207 */ /* 0x000fe40000800000 */
[----:B------:R-:W-:-:S03]  /*25420*/  LOP3.LUT R13, R13, R2, RZ, 0x3c, !PT ;  /* 0x000000020d0d7212 */ /* 0x000fc600078e3cff */
[----:B0-----:R-:W-:Y:S01]  /*25430*/  IMAD R7, R0, 0x8, R3 ;  /* 0x0000000800077824 */ /* 0x001fe200078e0203 */
[----:B------:R-:W-:Y:S01]  /*25440*/  SHF.L.U32 R4, R13, 0x1f, RZ ;  /* 0x0000001f0d047819 */ /* 0x000fe200000006ff */
[----:B-1----:R-:W-:Y:S06]  /*25450*/  @!P0 BRA `(.L_x_544) ;  /* 0x00000004005c8947 */ /* 0x002fec0003800000 */
.L_x_559:
        /* <DEDUP_REMOVED lines=9> */
.L_x_560:
        /* <DEDUP_REMOVED lines=9> */
.L_x_561:
        /* <DEDUP_REMOVED lines=9> */
.L_x_562:
[----:B------:R-:W1:Y:S01]  /*25610*/  SYNCS.PHASECHK.TRANS64.TRYWAIT P0, [R6+URZ], R5 ;  /* 0x00000005060075a7 */ /* 0x000e62000800017f */
[----:B------:R-:W-:-:S05]  /*25620*/  VIADD R0, R0, 0x1 ;  /* 0x0000000100007836 */ /* 0x000fca0000000000 */
[----:B------:R-:W-:-:S04]  /*25630*/  ISETP.NE.AND P1, PT, R0, 0x8, PT ;  /* 0x000000080000780c */ /* 0x000fc80003f25270 */
[----:B------:R-:W-:Y:S02]  /*25640*/  SEL R2, RZ, 0x1, P1 ;  /* 0x00000001ff027807 */ /* 0x000fe40000800000 */
[----:B------:R-:W-:Y:S02]  /*25650*/  SEL R0, R0, RZ, P1 ;  /* 0x000000ff00007207 */ /* 0x000fe40000800000 */
[----:B------:R-:W-:Y:S01]  /*25660*/  LOP3.LUT R2, R13, R2, RZ, 0x3c, !PT ;  /* 0x000000020d027212 */ /* 0x000fe200078e3cff */
[----:B-1----:R-:W-:Y:S06]  /*25670*/  @!P0 BRA `(.L_x_548) ;  /* 0x0000000400248947 */ /* 0x002fec0003800000 */
.L_x_563:
[----:B------:R-:W-:Y:S01]  /*25680*/  IMAD R3, R0, 0x8, R3 ;  /* 0x0000000800037824 */ /* 0x000fe200078e0203 */
[----:B------:R-:W-:-:S07]  /*25690*/  SHF.L.U32 R0, R2, 0x1f, RZ ;  /* 0x0000001f02007819 */ /* 0x000fce00000006ff */
.L_x_549:
[----:B--2---:R2:W3:Y:S02]  /*256a0*/  SYNCS.PHASECHK.TRANS64.TRYWAIT P0, [R3+URZ], R0 ;  /* 0x00000000030075a7 */ /* 0x0044e4000800017f */
[----:B---3--:R-:W-:Y:S05]  /*256b0*/  @!P0 NANOSLEEP.SYNCS 0x989680 ;  /* 0x009896800000895d */ /* 0x008fea0003900000 */
[----:B------:R-:W3:Y:S02]  /*256c0*/  @!P0 SYNCS.PHASECHK.TRANS64 P0, [R3+URZ], R0 ;  /* 0x00000000030085a7 */ /* 0x000ee4000800007f */
[----:B---3--:R-:W-:Y:S05]  /*256d0*/  @!P0 BRA `(.L_x_549) ;  /* 0xfffffffc00f08947 */ /* 0x008fea000383ffff */
.L_x_540:
[----:B------:R-:W-:Y:S05]  /*256e0*/  BSYNC B0 ;  /* 0x0000000000007941 */ /* 0x000fea0003800000 */
.L_x_539:
[----:B------:R-:W-:Y:S05]  /*256f0*/  EXIT ;  /* 0x000000000000794d */ /* 0x000fea0003800000 */
.L_x_22:
[----:B-1----:R-:W-:-:S04]  /*25700*/  IMAD.U32 R5, RZ, RZ, UR5 ;  /* 0x00000005ff057e24 */ /* 0x002fc8000f8e00ff */
[----:B------:R1:W3:Y:S03]  /*25710*/  SYNCS.PHASECHK.TRANS64.TRYWAIT P0, [R5+URZ], R0 ;  /* 0x00000000050075a7 */ /* 0x0002e6000800017f */
[----:B---3--:R-:W-:Y:S05]  /*25720*/  @!P0 NANOSLEEP.SYNCS 0x989680 ;  /* 0x009896800000895d */ /* 0x008fea0003900000 */
[----:B------:R-:W3:Y:S02]  /*25730*/  @!P0 SYNCS.PHASECHK.TRANS64 P0, [R5+URZ], R0 ;  /* 0x00000000050085a7 */ /* 0x000ee4000800007f */
[----:B---3--:R-:W-:Y:S05]  /*25740*/  @!P0 BRA `(.L_x_22) ;  /* 0xfffffffc00ec8947 */ /* 0x008fea000383ffff */
[----:B------:R-:W-:Y:S05]  /*25750*/  BRA `(.L_x_21) ;  /* 0xfffffdd400e47947 */ /* 0x000fea000383ffff */
.L_x_28:
[----:B-----5:R1:W-:Y:S02]  /*25760*/  STL [R1+0x440], R0 ;  /* 0x0004400001007387 */ /* 0x0203e40000100800 */
[----:B-1----:R-:W-:-:S04]  /*25770*/  IMAD.U32 R0, RZ, RZ, UR8 ;  /* 0x00000008ff007e24 */ /* 0x002fc8000f8e00ff */
[----:B------:R1:W2:Y:S03]  /*25780*/  SYNCS.PHASECHK.TRANS64.TRYWAIT P0, [R0+URZ], R6 ;  /* 0x00000006000075a7 */ /* 0x0002a6000800017f */
[----:B--2---:R-:W-:Y:S05]  /*25790*/  @!P0 NANOSLEEP.SYNCS 0x989680 ;  /* 0x009896800000895d */ /* 0x004fea0003900000 */
[----:B------:R1:W2:Y:S02]  /*257a0*/  @!P0 SYNCS.PHASECHK.TRANS64 P0, [R0+URZ], R6 ;  /* 0x00000006000085a7 */ /* 0x0002a4000800007f */
[----:B-1----:R1:W5:Y:S02]  /*257b0*/  LDL.LU R0, [R1+0x440] ;  /* 0x0004400001007983 */ /* 0x0023640000300800 */
[----:B-12---:R-:W-:Y:S05]  /*257c0*/  @!P0 BRA `(.L_x_28) ;  /* 0xfffffffc00e48947 */ /* 0x006fea000383ffff */
[----:B------:R-:W-:Y:S05]  /*257d0*/  BRA `(.L_x_27) ;  /* 0xfffffe2800ec7947 */ /* 0x000fea000383ffff */
.L_x_527:
[----:B------:R-:W-:Y:S01]  /*257e0*/  BSSY B1, `(.L_x_550) ;  /* 0x0000006000017945 */ /* 0x000fe20003800000 */
[----:B------:R-:W-:-:S07]  /*257f0*/  IMAD.MOV.U32 R0, RZ, RZ, -0x1 ;  /* 0xffffffffff007424 */ /* 0x000fce00078e00ff */
[----:B------:R-:W-:Y:S05]  /*25800*/  WARPSYNC.COLLECTIVE R0, `(.L_x_551) ;  /* 0x00000000000c7348 */ /* 0x000fea0003c00000 */
[----:B------:R-:W-:Y:S02]  /*25810*/  ELECT P0, UR62, PT ;  /* 0x00000000003e782f */ /* 0x000fe40003800000 */
[----:B------:R-:W-:Y:S01]  /*25820*/  MOV R0, UR62 ;  /* 0x0000003e00007c02 */ /* 0x000fe20008000f00 */
[----:B------:R-:W-:Y:S10]  /*25830*/  ENDCOLLECTIVE ;  /* 0x000000000000791b */ /* 0x000ff40003800000 */
.L_x_551:
[----:B------:R-:W-:Y:S05]  /*25840*/  BSYNC B1 ;  /* 0x0000000000017941 */ /* 0x000fea0003800000 */
.L_x_550:
[----:B------:R-:W-:Y:S05]  /*25850*/  BRA `(.L_x_552) ;  /* 0xffffffec00787947 */ /* 0x000fea000383ffff */
.L_x_530:
[----:B0-----:R0:W2:Y:S02]  /*25860*/  SYNCS.PHASECHK.TRANS64.TRYWAIT P0, [R15+URZ+0x40], R4 ;  /* 0x000040040f0075a7 */ /* 0x0010a4000800017f */
[----:B--2---:R-:W-:Y:S05]  /*25870*/  @!P0 NANOSLEEP.SYNCS 0x989680 ;  /* 0x009896800000895d */ /* 0x004fea0003900000 */
[----:B------:R-:W2:Y:S02]  /*25880*/  @!P0 SYNCS.PHASECHK.TRANS64 P0, [R15+URZ+0x40], R4 ;  /* 0x000040040f0085a7 */ /* 0x000ea4000800007f */
[----:B--2---:R-:W-:Y:S05]  /*25890*/  @!P0 BRA `(.L_x_530) ;  /* 0xfffffffc00f08947 */ /* 0x004fea000383ffff */
[----:B------:R-:W-:Y:S05]  /*258a0*/  BRA `(.L_x_553) ;  /* 0xffffffec00b87947 */ /* 0x000fea000383ffff */
.L_x_538:
[----:B------:R-:W-:Y:S01]  /*258b0*/  BSSY B0, `(.L_x_554) ;  /* 0x0000006000007945 */ /* 0x000fe20003800000 */
[----:B------:R-:W-:-:S07]  /*258c0*/  IMAD.MOV.U32 R0, RZ, RZ, -0x1 ;  /* 0xffffffffff007424 */ /* 0x000fce00078e00ff */
[----:B------:R-:W-:Y:S05]  /*258d0*/  WARPSYNC.COLLECTIVE R0, `(.L_x_555) ;  /* 0x00000000000c7348 */ /* 0x000fea0003c00000 */
[----:B------:R-:W-:Y:S02]  /*258e0*/  ELECT P0, UR62, PT ;  /* 0x00000000003e782f */ /* 0x000fe40003800000 */
[----:B------:R-:W-:Y:S01]  /*258f0*/  MOV R0, UR62 ;  /* 0x0000003e00007c02 */ /* 0x000fe20008000f00 */
[----:B------:R-:W-:Y:S10]  /*25900*/  ENDCOLLECTIVE ;  /* 0x000000000000791b */ /* 0x000ff40003800000 */
.L_x_555:
[----:B------:R-:W-:Y:S05]  /*25910*/  BSYNC B0 ;  /* 0x0000000000007941 */ /* 0x000fea0003800000 */
.L_x_554:
[----:B------:R-:W-:Y:S05]  /*25920*/  BRA `(.L_x_556) ;  /* 0xfffffff800247947 */ /* 0x000fea000383ffff */
.L_x_542:
[----:B0-----:R0:W1:Y:S02]  /*25930*/  SYNCS.PHASECHK.TRANS64.TRYWAIT P0, [R5+URZ], R2 ;  /* 0x00000002050075a7 */ /* 0x001064000800017f */
[----:B-1----:R-:W-:Y:S05]  /*25940*/  @!P0 NANOSLEEP.SYNCS 0x989680 ;  /* 0x009896800000895d */ /* 0x002fea0003900000 */
[----:B------:R-:W1:Y:S02]  /*25950*/  @!P0 SYNCS.PHASECHK.TRANS64 P0, [R5+URZ], R2 ;  /* 0x00000002050085a7 */ /* 0x000e64000800007f */
[----:B-1----:R-:W-:Y:S05]  /*25960*/  @!P0 BRA `(.L_x_542) ;  /* 0xfffffffc00f08947 */ /* 0x002fea000383ffff */
[----:B------:R-:W-:Y:S05]  /*25970*/  BRA `(.L_x_557) ;  /* 0xfffffff800707947 */ /* 0x000fea000383ffff */
.L_x_543:
[----:B0-----:R0:W1:Y:S02]  /*25980*/  SYNCS.PHASECHK.TRANS64.TRYWAIT P0, [R7+URZ], R4 ;  /* 0x00000004070075a7 */ /* 0x001064000800017f */
[----:B-1----:R-:W-:Y:S05]  /*25990*/  @!P0 NANOSLEEP.SYNCS 0x989680 ;  /* 0x009896800000895d */ /* 0x002fea0003900000 */
[----:B------:R-:W1:Y:S02]  /*259a0*/  @!P0 SYNCS.PHASECHK.TRANS64 P0, [R7+URZ], R4 ;  /* 0x00000004070085a7 */ /* 0x000e64000800007f */
[----:B-1----:R-:W-:Y:S05]  /*259b0*/  @!P0 BRA `(.L_x_543) ;  /* 0xfffffffc00f08947 */ /* 0x002fea000383ffff */
[----:B------:R-:W-:Y:S05]  /*259c0*/  BRA `(.L_x_558) ;  /* 0xfffffff800807947 */ /* 0x000fea000383ffff */
.L_x_544:
[----:B0-----:R0:W1:Y:S02]  /*259d0*/  SYNCS.PHASECHK.TRANS64.TRYWAIT P0, [R6+URZ], R5 ;  /* 0x00000005060075a7 */ /* 0x001064000800017f */
[----:B-1----:R-:W-:Y:S05]  /*259e0*/  @!P0 NANOSLEEP.SYNCS 0x989680 ;  /* 0x009896800000895d */ /* 0x002fea0003900000 */
[----:B------:R-:W1:Y:S02]  /*259f0*/  @!P0 SYNCS.PHASECHK.TRANS64 P0, [R6+URZ], R5 ;  /* 0x00000005060085a7 */ /* 0x000e64000800007f */
[----:B-1----:R-:W-:Y:S05]  /*25a00*/  @!P0 BRA `(.L_x_544) ;  /* 0xfffffffc00f08947 */ /* 0x002fea000383ffff */
[----:B------:R-:W-:Y:S05]  /*25a10*/  BRA `(.L_x_559) ;  /* 0xfffffff800907947 */ /* 0x000fea000383ffff */
.L_x_545:
[----:B0-----:R0:W1:Y:S02]  /*25a20*/  SYNCS.PHASECHK.TRANS64.TRYWAIT P0, [R7+URZ], R4 ;  /* 0x00000004070075a7 */ /* 0x001064000800017f */
[----:B-1----:R-:W-:Y:S05]  /*25a30*/  @!P0 NANOSLEEP.SYNCS 0x989680 ;  /* 0x009896800000895d */ /* 0x002fea0003900000 */
[----:B------:R-:W1:Y:S02]  /*25a40*/  @!P0 SYNCS.PHASECHK.TRANS64 P0, [R7+URZ], R4 ;  /* 0x00000004070085a7 */ /* 0x000e64000800007f */
[----:B-1----:R-:W-:Y:S05]  /*25a50*/  @!P0 BRA `(.L_x_545) ;  /* 0xfffffffc00f08947 */ /* 0x002fea000383ffff */
[----:B------:R-:W-:Y:S05]  /*25a60*/  BRA `(.L_x_560) ;  /* 0xfffffff800a07947 */ /* 0x000fea000383ffff */
.L_x_546:
[----:B0-----:R0:W1:Y:S02]  /*25a70*/  SYNCS.PHASECHK.TRANS64.TRYWAIT P0, [R6+URZ], R5 ;  /* 0x00000005060075a7 */ /* 0x001064000800017f */
[----:B-1----:R-:W-:Y:S05]  /*25a80*/  @!P0 NANOSLEEP.SYNCS 0x989680 ;  /* 0x009896800000895d */ /* 0x002fea0003900000 */
[----:B------:R-:W1:Y:S02]  /*25a90*/  @!P0 SYNCS.PHASECHK.TRANS64 P0, [R6+URZ], R5 ;  /* 0x00000005060085a7 */ /* 0x000e64000800007f */
[----:B-1----:R-:W-:Y:S05]  /*25aa0*/  @!P0 BRA `(.L_x_546) ;  /* 0xfffffffc00f08947 */ /* 0x002fea000383ffff */
[----:B------:R-:W-:Y:S05]  /*25ab0*/  BRA `(.L_x_561) ;  /* 0xfffffff800b07947 */ /* 0x000fea000383ffff */
.L_x_547:
[----:B0-----:R0:W1:Y:S02]  /*25ac0*/  SYNCS.PHASECHK.TRANS64.TRYWAIT P0, [R7+URZ], R4 ;  /* 0x00000004070075a7 */ /* 0x001064000800017f */
[----:B-1----:R-:W-:Y:S05]  /*25ad0*/  @!P0 NANOSLEEP.SYNCS 0x989680 ;  /* 0x009896800000895d */ /* 0x002fea0003900000 */
[----:B------:R-:W1:Y:S02]  /*25ae0*/  @!P0 SYNCS.PHASECHK.TRANS64 P0, [R7+URZ], R4 ;  /* 0x00000004070085a7 */ /* 0x000e64000800007f */
[----:B-1----:R-:W-:Y:S05]  /*25af0*/  @!P0 BRA `(.L_x_547) ;  /* 0xfffffffc00f08947 */ /* 0x002fea000383ffff */
[----:B------:R-:W-:Y:S05]  /*25b00*/  BRA `(.L_x_562) ;  /* 0xfffffff800c07947 */ /* 0x000fea000383ffff */
.L_x_548:
[----:B-1----:R1:W2:Y:S02]  /*25b10*/  SYNCS.PHASECHK.TRANS64.TRYWAIT P0, [R6+URZ], R5 ;  /* 0x00000005060075a7 */ /* 0x0022a4000800017f */
[----:B--2---:R-:W-:Y:S05]  /*25b20*/  @!P0 NANOSLEEP.SYNCS 0x989680 ;  /* 0x009896800000895d */ /* 0x004fea0003900000 */
[----:B------:R-:W2:Y:S02]  /*25b30*/  @!P0 SYNCS.PHASECHK.TRANS64 P0, [R6+URZ], R5 ;  /* 0x00000005060085a7 */ /* 0x000ea4000800007f */
[----:B--2---:R-:W-:Y:S05]  /*25b40*/  @!P0 BRA `(.L_x_548) ;  /* 0xfffffffc00f08947 */ /* 0x004fea000383ffff */
[----:B------:R-:W-:Y:S05]  /*25b50*/  BRA `(.L_x_563) ;  /* 0xfffffff800c87947 */ /* 0x000fea000383ffff */
.L_x_564:
[----:B------:R-:W-:-:S00]  /*25b60*/  BRA `(.L_x_564) ;  /* 0xfffffffc00fc7947 */ /* 0x000fc0000383ffff */
[----:B------:R-:W-:-:S00]  /*25b70*/  NOP ;  /* 0x0000000000007918 */ /* 0x000fc00000000000 */
        /* <DEDUP_REMOVED lines=8> */
.L_x_565:


//--------------------- .nv.shared._ZN7cutlass13device_kernelINS_4gemm6kernel13GemmUniversalIN4cute5tupleIJiiiiEEENS1_10collective13CollectiveMmaINS1_37MainloopSm90TmaGmmaWarpSpecializedFP8ILi8ENS5_IJNS4_1CILi2EEENSA_ILi1EEESC_EEENS1_35KernelTmaWarpSpecializedCooperativeEEENS5_IJNSA_ILi192EEENSA_ILi240EEENSA_ILi64EEEEEENS_12float_e4m3_tENS5_IJlSC_lEEESK_SL_NS4_8TiledMMAINS4_8MMA_AtomIJNS4_4SM904GMMA30MMA_64x16x32_F32E4M3E4M3_SS_TNILNSP_7ScaleInE1ELSR_1EEEEEENS4_6LayoutISD_NS5_IJSC_NSA_ILi0EEESV_EEEEENS5_IJNS4_10UnderscoreESY_SY_EEEEENS4_13SM90_TMA_LOADENS4_14ComposedLayoutINS4_7SwizzleILi2ELi4ELi3EEENS4_18smem_ptr_flag_bitsILi8EEENSU_INS5_IJNSA_ILi8EEESI_EEENS5_IJSI_SC_EEEEEEEvNS4_8identityENS4_23SM90_TMA_LOAD_MULTICASTES1B_vS1C_EENS_8epilogue10collective6detail29Sm90TmaWarpSpecializedAdapterINS1G_15DefaultEpilogueISK_SL_SL_NS1F_6thread17LinearCombinationISK_Li1EffLNS1K_9ScaleType4KindE0ELNS_15FloatRoundStyleE2ESK_EENS1_15EpilogueDefaultEEEEEvvEEEEvNT_6ParamsE --------------------------
	.section	.nv.shared._ZN7cutlass13device_kernelINS_4gemm6kernel13GemmUniversalIN4cute5tupleIJiiiiEEENS1_10collective13CollectiveMmaINS1_37MainloopSm90TmaGmmaWarpSpecializedFP8ILi8ENS5_IJNS4_1CILi2EEENSA_ILi1EEESC_EEENS1_35KernelTmaWarpSpecializedCooperativeEEENS5_IJNSA_ILi192EEENSA_ILi240EEENSA_ILi64EEEEEENS_12float_e4m3_tENS5_IJlSC_lEEESK_SL_NS4_8TiledMMAINS4_8MMA_AtomIJNS4_4SM904GMMA30MMA_64x16x32_F32E4M3E4M3_SS_TNILNSP_7ScaleInE1ELSR_1EEEEEENS4_6LayoutISD_NS5_IJSC_NSA_ILi0EEESV_EEEEENS5_IJNS4_10UnderscoreESY_SY_EEEEENS4_13SM90_TMA_LOADENS4_14ComposedLayoutINS4_7SwizzleILi2ELi4ELi3EEENS4_18smem_ptr_flag_bitsILi8EEENSU_INS5_IJNSA_ILi8EEESI_EEENS5_IJSI_SC_EEEEEEEvNS4_8identityENS4_23SM90_TMA_LOAD_MULTICASTES1B_vS1C_EENS_8epilogue10collective6detail29Sm90TmaWarpSpecializedAdapterINS1G_15DefaultEpilogueISK_SL_SL_NS1F_6thread17LinearCombinationISK_Li1EffLNS1K_9ScaleType4KindE0ELNS_15FloatRoundStyleE2ESK_EENS1_15EpilogueDefaultEEEEEvvEEEEvNT_6ParamsE,"aw",@nobits
	.sectionflags	@""
	.align	16
	.zero		1024


//--------------------- .nv.shared.reserved.0     --------------------------
	.section	.nv.shared.reserved.0,"aw",@nobits
	.weak		__nv_reservedSMEM_offset_0_alias
	.size		__nv_reservedSMEM_offset_0_alias, 0, 0
	.other		__nv_reservedSMEM_offset_0_alias,@"STO_CUDA_RESERVED_SHARED STV_DEFAULT"
__nv_reservedSMEM_offset_0_alias:
	.zero		0


//--------------------- .nv.global                --------------------------
	.section	.nv.global,"aw",@nobits
.nv.global:
	.type		_ZN39_INTERNAL_40d25348_4_k_cu_c101abfb_67794cute1_E,@object
	.size		_ZN39_INTERNAL_40d25348_4_k_cu_c101abfb_67794cute1_E,(_ZN39_INTERNAL_40d25348_4_k_cu_c101abfb_67794cuda3std3__45__cpo6cbeginE - _ZN39_INTERNAL_40d25348_4_k_cu_c101abfb_67794cute1_E)
_ZN39_INTERNAL_40d25348_4_k_cu_c101abfb_67794cute1_E:
	.zero		1
	.type		_ZN39_INTERNAL_40d25348_4_k_cu_c101abfb_67794cuda3std3__45__cpo6cbeginE,@object
	.size		_ZN39_INTERNAL_40d25348_4_k_cu_c101abfb_67794cuda3std3__45__cpo6cbeginE,(_ZN39_INTERNAL_40d25348_4_k_cu_c101abfb_67794cuda3std3__48in_placeE - _ZN39_INTERNAL_40d25348_4_k_cu_c101abfb_67794cuda3std3__45__cpo6cbeginE)
_ZN39_INTERNAL_40d25348_4_k_cu_c101abfb_67794cuda3std3__45__cpo6cbeginE:
	.zero		1
	.type		_ZN39_INTERNAL_40d25348_4_k_cu_c101abfb_67794cuda3std3__48in_placeE,@object
	.size		_ZN39_INTERNAL_40d25348_4_k_cu_c101abfb_67794cuda3std3__48in_placeE,(_ZN39_INTERNAL_40d25348_4_k_cu_c101abfb_67794cuda3std6ranges3__45__cpo9iter_moveE - _ZN39_INTERNAL_40d25348_4_k_cu_c101abfb_67794cuda3std3__48in_placeE)
_ZN39_INTERNAL_40d25348_4_k_cu_c101abfb_67794cuda3std3__48in_placeE:
	.zero		1
	.type		_ZN39_INTERNAL_40d25348_4_k_cu_c101abfb_67794cuda3std6ranges3__45__cpo9iter_moveE,@object
	.size		_ZN39_INTERNAL_40d25348_4_k_cu_c101abfb_67794cuda3std6ranges3__45__cpo9iter_moveE,(_ZN39_INTERNAL_40d25348_4_k_cu_c101abfb_67794cuda3std3__45__cpo5beginE - _ZN39_INTERNAL_40d25348_4_k_cu_c101abfb_67794cuda3std6ranges3__45__cpo9iter_moveE)
_ZN39_INTERNAL_40d25348_4_k_cu_c101abfb_67794cuda3std6ranges3__45__cpo9iter_moveE:
	.zero		1
	.type		_ZN39_INTERNAL_40d25348_4_k_cu_c101abfb_67794cuda3std3__45__cpo5beginE,@object
	.size		_ZN39_INTERNAL_40d25348_4_k_cu_c101abfb_67794cuda3std3__45__cpo5beginE,(_ZN39_INTERNAL_40d25348_4_k_cu_c101abfb_67794cuda3std3__441_GLOBAL__N__40d25348_4_k_cu_c101abfb_67796ignoreE - _ZN39_INTERNAL_40d25348_4_k_cu_c101abfb_67794cuda3std3__45__cpo5beginE)
_ZN39_INTERNAL_40d25348_4_k_cu_c101abfb_67794cuda3std3__45__cpo5beginE:
	.zero		1
	.type		_ZN39_INTERNAL_40d25348_4_k_cu_c101abfb_67794cuda3std3__441_GLOBAL__N__40d25348_4_k_cu_c101abfb_67796ignoreE,@object
	.size		_ZN39_INTERNAL_40d25348_4_k_cu_c101abfb_67794cuda3std3__441_GLOBAL__N__40d25348_4_k_cu_c101abfb_67796ignoreE,(_ZN39_INTERNAL_40d25348_4_k_cu_c101abfb_67794cute7productE - _ZN39_INTERNAL_40d25348_4_k_cu_c101abfb_67794cuda3std3__441_GLOBAL__N__40d25348_4_k_cu_c101abfb_67796ignoreE)
_ZN39_INTERNAL_40d25348_4_k_cu_c101abfb_67794cuda3std3__441_GLOBAL__N__40d25348_4_k_cu_c101abfb_67796ignoreE:
	.zero		1
	.type		_ZN39_INTERNAL_40d25348_4_k_cu_c101abfb_67794cute7productE,@object
	.size		_ZN39_INTERNAL_40d25348_4_k_cu_c101abfb_67794cute7productE,(_ZN39_INTERNAL_40d25348_4_k_cu_c101abfb_67794cuda3std3__45__cpo3endE - _ZN39_INTERNAL_40d25348_4_k_cu_c101abfb_67794cute7productE)
_ZN39_INTERNAL_40d25348_4_k_cu_c101abfb_67794cute7productE:
	.zero		1
	.type		_ZN39_INTERNAL_40d25348_4_k_cu_c101abfb_67794cuda3std3__45__cpo3endE,@object
	.size		_ZN39_INTERNAL_40d25348_4_k_cu_c101abfb_67794cuda3std3__45__cpo3endE,(_ZN39_INTERNAL_40d25348_4_k_cu_c101abfb_67794cuda3std3__419piecewise_constructE - _ZN39_INTERNAL_40d25348_4_k_cu_c101abfb_67794cuda3std3__45__cpo3endE)
_ZN39_INTERNAL_40d25348_4_k_cu_c101abfb_67794cuda3std3__45__cpo3endE:
	.zero		1
	.type		_ZN39_INTERNAL_40d25348_4_k_cu_c101abfb_67794cuda3std3__419piecewise_constructE,@object
	.size		_ZN39_INTERNAL_40d25348_4_k_cu_c101abfb_67794cuda3std3__419piecewise_constructE,(_ZN39_INTERNAL_40d25348_4_k_cu_c101abfb_67794cuda3std3__45__cpo4cendE - _ZN39_INTERNAL_40d25348_4_k_cu_c101abfb_67794cuda3std3__419piecewise_constructE)
_ZN39_INTERNAL_40d25348_4_k_cu_c101abfb_67794cuda3std3__419piecewise_constructE:
	.zero		1
	.type		_ZN39_INTERNAL_40d25348_4_k_cu_c101abfb_67794cuda3std3__45__cpo4cendE,@object
	.size		_ZN39_INTERNAL_40d25348_4_k_cu_c101abfb_67794cuda3std3__45__cpo4cendE,(_ZN39_INTERNAL_40d25348_4_k_cu_c101abfb_67794cuda3std6ranges3__45__cpo4swapE - _ZN39_INTERNAL_40d25348_4_k_cu_c101abfb_67794cuda3std3__45__cpo4cendE)
_ZN39_INTERNAL_40d25348_4_k_cu_c101abfb_67794cuda3std3__45__cpo4cendE:
	.zero		1
	.type		_ZN39_INTERNAL_40d25348_4_k_cu_c101abfb_67794cuda3std6ranges3__45__cpo4swapE,@object
	.size		_ZN39_INTERNAL_40d25348_4_k_cu_c101abfb_67794cuda3std6ranges3__45__cpo4swapE,(.L_7 - _ZN39_INTERNAL_40d25348_4_k_cu_c101abfb_67794cuda3std6ranges3__45__cpo4swapE)
_ZN39_INTERNAL_40d25348_4_k_cu_c101abfb_67794cuda3std6ranges3__45__cpo4swapE:
	.zero		1
.L_7:


//--------------------- .nv.constant0._ZN7cutlass13device_kernelINS_4gemm6kernel13GemmUniversalIN4cute5tupleIJiiiiEEENS1_10collective13CollectiveMmaINS1_37MainloopSm90TmaGmmaWarpSpecializedFP8ILi8ENS5_IJNS4_1CILi2EEENSA_ILi1EEESC_EEENS1_35KernelTmaWarpSpecializedCooperativeEEENS5_IJNSA_ILi192EEENSA_ILi240EEENSA_ILi64EEEEEENS_12float_e4m3_tENS5_IJlSC_lEEESK_SL_NS4_8TiledMMAINS4_8MMA_AtomIJNS4_4SM904GMMA30MMA_64x16x32_F32E4M3E4M3_SS_TNILNSP_7ScaleInE1ELSR_1EEEEEENS4_6LayoutISD_NS5_IJSC_NSA_ILi0EEESV_EEEEENS5_IJNS4_10UnderscoreESY_SY_EEEEENS4_13SM90_TMA_LOADENS4_14ComposedLayoutINS4_7SwizzleILi2ELi4ELi3EEENS4_18smem_ptr_flag_bitsILi8EEENSU_INS5_IJNSA_ILi8EEESI_EEENS5_IJSI_SC_EEEEEEEvNS4_8identityENS4_23SM90_TMA_LOAD_MULTICASTES1B_vS1C_EENS_8epilogue10collective6detail29Sm90TmaWarpSpecializedAdapterINS1G_15DefaultEpilogueISK_SL_SL_NS1F_6thread17LinearCombinationISK_Li1EffLNS1K_9ScaleType4KindE0ELNS_15FloatRoundStyleE2ESK_EENS1_15EpilogueDefaultEEEEEvvEEEEvNT_6ParamsE --------------------------
	.section	.nv.constant0._ZN7cutlass13device_kernelINS_4gemm6kernel13GemmUniversalIN4cute5tupleIJiiiiEEENS1_10collective13CollectiveMmaINS1_37MainloopSm90TmaGmmaWarpSpecializedFP8ILi8ENS5_IJNS4_1CILi2EEENSA_ILi1EEESC_EEENS1_35KernelTmaWarpSpecializedCooperativeEEENS5_IJNSA_ILi192EEENSA_ILi240EEENSA_ILi64EEEEEENS_12float_e4m3_tENS5_IJlSC_lEEESK_SL_NS4_8TiledMMAINS4_8MMA_AtomIJNS4_4SM904GMMA30MMA_64x16x32_F32E4M3E4M3_SS_TNILNSP_7ScaleInE1ELSR_1EEEEEENS4_6LayoutISD_NS5_IJSC_NSA_ILi0EEESV_EEEEENS5_IJNS4_10UnderscoreESY_SY_EEEEENS4_13SM90_TMA_LOADENS4_14ComposedLayoutINS4_7SwizzleILi2ELi4ELi3EEENS4_18smem_ptr_flag_bitsILi8EEENSU_INS5_IJNSA_ILi8EEESI_EEENS5_IJSI_SC_EEEEEEEvNS4_8identityENS4_23SM90_TMA_LOAD_MULTICASTES1B_vS1C_EENS_8epilogue10collective6detail29Sm90TmaWarpSpecializedAdapterINS1G_15DefaultEpilogueISK_SL_SL_NS1F_6thread17LinearCombinationISK_Li1EffLNS1K_9ScaleType4KindE0ELNS_15FloatRoundStyleE2ESK_EENS1_15EpilogueDefaultEEEEEvvEEEEvNT_6ParamsE,"a",@progbits
	.sectionflags	@""
	.align	4
.nv.constant0._ZN7cutlass13device_kernelINS_4gemm6kernel13GemmUniversalIN4cute5tupleIJiiiiEEENS1_10collective13CollectiveMmaINS1_37MainloopSm90TmaGmmaWarpSpecializedFP8ILi8ENS5_IJNS4_1CILi2EEENSA_ILi1EEESC_EEENS1_35KernelTmaWarpSpecializedCooperativeEEENS5_IJNSA_ILi192EEENSA_ILi240EEENSA_ILi64EEEEEENS_12float_e4m3_tENS5_IJlSC_lEEESK_SL_NS4_8TiledMMAINS4_8MMA_AtomIJNS4_4SM904GMMA30MMA_64x16x32_F32E4M3E4M3_SS_TNILNSP_7ScaleInE1ELSR_1EEEEEENS4_6LayoutISD_NS5_IJSC_NSA_ILi0EEESV_EEEEENS5_IJNS4_10UnderscoreESY_SY_EEEEENS4_13SM90_TMA_LOADENS4_14ComposedLayoutINS4_7SwizzleILi2ELi4ELi3EEENS4_18smem_ptr_flag_bitsILi8EEENSU_INS5_IJNSA_ILi8EEESI_EEENS5_IJSI_SC_EEEEEEEvNS4_8identityENS4_23SM90_TMA_LOAD_MULTICASTES1B_vS1C_EENS_8epilogue10collective6detail29Sm90TmaWarpSpecializedAdapterINS1G_15DefaultEpilogueISK_SL_SL_NS1F_6thread17LinearCombinationISK_Li1EffLNS1K_9ScaleType4KindE0ELNS_15FloatRoundStyleE2ESK_EENS1_15EpilogueDefaultEEEEEvvEEEEvNT_6ParamsE:
	.zero		1664


//--------------------- SYMBOLS --------------------------

	.type		.nv.reservedSmem.offset0,@object
	.size		.nv.reservedSmem.offset0,0x4
